def matmul_kernel(
    a_ptr,
    b_ptr,
    c_ptr,
    M,
    N,
    K,
    stride_am,
    stride_ak,
    stride_bk,
    stride_bn,
    stride_cm,
    stride_cn,
    BLOCK_M: tl.constexpr,
    BLOCK_N: tl.constexpr,
    BLOCK_K: tl.constexpr,
    GROUP_M: tl.constexpr,
):
    pid = tl.program_id(axis=0)
    num_pid_m = tl.cdiv(M, BLOCK_M)
    num_pid_n = tl.cdiv(N, BLOCK_N)
    num_pid_in_group = GROUP_M * num_pid_n
    group_id = pid // num_pid_in_group
    first_pid_m = group_id * GROUP_M
    group_size_m = min(num_pid_m - first_pid_m, GROUP_M)
    pid_m = first_pid_m + ((pid % num_pid_in_group) % group_size_m)
    pid_n = (pid % num_pid_in_group) // group_size_m

    offs_am = (pid_m * BLOCK_M + tl.arange(0, BLOCK_M)) % M
    offs_bn = (pid_n * BLOCK_N + tl.arange(0, BLOCK_N)) % N
    offs_k = tl.arange(0, BLOCK_K)
    a_ptrs = a_ptr + offs_am[:, None] * stride_am + offs_k[None, :] * stride_ak
    b_ptrs = b_ptr + offs_k[:, None] * stride_bk + offs_bn[None, :] * stride_bn

    acc = tl.zeros((BLOCK_M, BLOCK_N), dtype=tl.float32)
    for kk in range(0, tl.cdiv(K, BLOCK_K)):
        a = tl.load(a_ptrs, mask=offs_k[None, :] < K - kk * BLOCK_K, other=0.0)
        b = tl.load(b_ptrs, mask=offs_k[:, None] < K - kk * BLOCK_K, other=0.0)
        acc = tl.dot(a, b, acc)
        a_ptrs += BLOCK_K * stride_ak
        b_ptrs += BLOCK_K * stride_bk

    c = acc.to(c_ptr.dtype.element_ty)
    offs_cm = pid_m * BLOCK_M + tl.arange(0, BLOCK_M)
    offs_cn = pid_n * BLOCK_N + tl.arange(0, BLOCK_N)
    c_ptrs = c_ptr + offs_cm[:, None] * stride_cm + offs_cn[None, :] * stride_cn
    mask = (offs_cm[:, None] < M) & (offs_cn[None, :] < N)
    tl.store(c_ptrs, c, mask=mask)

# config = {"BLOCK_K": 256, "BLOCK_M": 32, "BLOCK_N": 128, "GROUP_M": 8, "arch": "sm_80", "dtype": "bf16", "num_ctas": 1, "num_stages": 3, "num_warps": 4}
# arch = sm_80


// ===== COMPILED SASS (sm_80) =====

	.target	sm_80

	.elftype	@"ET_EXEC"


//--------------------- .note.nv.tkinfo           --------------------------
	.section	.note.nv.tkinfo,"",@"SHT_NOTE"
	.sectionflags	@"SHF_NOTE_NV_TKINFO"
	.tkinfo
        /*0018*/ 	.word	0x00000002
        /*0030*/ 	.string	""
        /*0030*/ 	.string	"ptxas"
        /*0030*/ 	.string	"Cuda compilation tools, release 13.0, V13.0.88"
        /*0030*/ 	.string	"Build cuda_13.0.r13.0/compiler.36424714_0"
        /*0030*/ 	.string	"-v  -suppress-debug-info  -lineinfo  -arch sm_80 "



//--------------------- .note.nv.cuinfo           --------------------------
	.section	.note.nv.cuinfo,"",@"SHT_NOTE"
	.sectionflags	@"SHF_NOTE_NV_CUINFO"
        /*0018*/ 	.short	0x0002
        /*001a*/ 	.short	0x0050
        /*001c*/ 	.short	0x0082
	.zero		2


//--------------------- .nv.info                  --------------------------
	.section	.nv.info,"",@"SHT_CUDA_INFO"
	.align	4


	//----- nvinfo : EIATTR_REGCOUNT
	.align		4
        /*0000*/ 	.byte	0x04, 0x2f
        /*0002*/ 	.short	(.L_1 - .L_0)
	.align		4
.L_0:
        /*0004*/ 	.word	index@(matmul_kernel)
        /*0008*/ 	.word	0x00000020


	//----- nvinfo : EIATTR_FRAME_SIZE
	.align		4
.L_1:
        /*000c*/ 	.byte	0x04, 0x11
        /*000e*/ 	.short	(.L_3 - .L_2)
	.align		4
.L_2:
        /*0010*/ 	.word	index@(matmul_kernel)
        /*0014*/ 	.word	0x00001cd8


	//----- nvinfo : EIATTR_MIN_STACK_SIZE
	.align		4
.L_3:
        /*0018*/ 	.byte	0x04, 0x12
        /*001a*/ 	.short	(.L_5 - .L_4)
	.align		4
.L_4:
        /*001c*/ 	.word	index@(matmul_kernel)
        /*0020*/ 	.word	0x00001cd8
.L_5:


//--------------------- .nv.info.matmul_kernel    --------------------------
	.section	.nv.info.matmul_kernel,"",@"SHT_CUDA_INFO"
	.sectionflags	@""
	.align	4


	//----- nvinfo : EIATTR_CUDA_API_VERSION
	.align		4
        /*0000*/ 	.byte	0x04, 0x37
        /*0002*/ 	.short	(.L_7 - .L_6)
.L_6:
        /*0004*/ 	.word	0x00000082


	//----- nvinfo : EIATTR_SW2861232_WAR
	.align		4
.L_7:
        /*0008*/ 	.byte	0x01, 0x35
	.zero		2


	//----- nvinfo : EIATTR_PARAM_CBANK
	.align		4
        /*000c*/ 	.byte	0x04, 0x0a
        /*000e*/ 	.short	(.L_9 - .L_8)
	.align		4
.L_8:
        /*0010*/ 	.word	index@(.nv.constant0.matmul_kernel)
        /*0014*/ 	.short	0x0160
        /*0016*/ 	.short	0x0050


	//----- nvinfo : EIATTR_CBANK_PARAM_SIZE
	.align		4
.L_9:
        /*0018*/ 	.byte	0x03, 0x19
        /*001a*/ 	.short	0x0050


	//----- nvinfo : EIATTR_KPARAM_INFO
	.align		4
        /*001c*/ 	.byte	0x04, 0x17
        /*001e*/ 	.short	(.L_11 - .L_10)
.L_10:
        /*0020*/ 	.word	0x00000000
        /*0024*/ 	.short	0x000d
        /*0026*/ 	.short	0x0048
        /*0028*/ 	.byte	0x00, 0xf4, 0x21, 0x00


	//----- nvinfo : EIATTR_KPARAM_INFO
	.align		4
.L_11:
        /*002c*/ 	.byte	0x04, 0x17
        /*002e*/ 	.short	(.L_13 - .L_12)
.L_12:
        /*0030*/ 	.word	0x00000000
        /*0034*/ 	.short	0x000c
        /*0036*/ 	.short	0x0040
        /*0038*/ 	.byte	0x00, 0xf4, 0x21, 0x00


	//----- nvinfo : EIATTR_KPARAM_INFO
	.align		4
.L_13:
        /*003c*/ 	.byte	0x04, 0x17
        /*003e*/ 	.short	(.L_15 - .L_14)
.L_14:
        /*0040*/ 	.word	0x00000000
        /*0044*/ 	.short	0x000b
        /*0046*/ 	.short	0x0038
        /*0048*/ 	.byte	0x00, 0xf0, 0x11, 0x00


	//----- nvinfo : EIATTR_KPARAM_INFO
	.align		4
.L_15:
        /*004c*/ 	.byte	0x04, 0x17
        /*004e*/ 	.short	(.L_17 - .L_16)
.L_16:
        /*0050*/ 	.word	0x00000000
        /*0054*/ 	.short	0x000a
        /*0056*/ 	.short	0x0034
        /*0058*/ 	.byte	0x00, 0xf0, 0x11, 0x00


	//----- nvinfo : EIATTR_KPARAM_INFO
	.align		4
.L_17:
        /*005c*/ 	.byte	0x04, 0x17
        /*005e*/ 	.short	(.L_19 - .L_18)
.L_18:
        /*0060*/ 	.word	0x00000000
        /*0064*/ 	.short	0x0009
        /*0066*/ 	.short	0x0030
        /*0068*/ 	.byte	0x00, 0xf0, 0x11, 0x00


	//----- nvinfo : EIATTR_KPARAM_INFO
	.align		4
.L_19:
        /*006c*/ 	.byte	0x04, 0x17
        /*006e*/ 	.short	(.L_21 - .L_20)
.L_20:
        /*0070*/ 	.word	0x00000000
        /*0074*/ 	.short	0x0008
        /*0076*/ 	.short	0x002c
        /*0078*/ 	.byte	0x00, 0xf0, 0x11, 0x00


	//----- nvinfo : EIATTR_KPARAM_INFO
	.align		4
.L_21:
        /*007c*/ 	.byte	0x04, 0x17
        /*007e*/ 	.short	(.L_23 - .L_22)
.L_22:
        /*0080*/ 	.word	0x00000000
        /*0084*/ 	.short	0x0007
        /*0086*/ 	.short	0x0028
        /*0088*/ 	.byte	0x00, 0xf0, 0x11, 0x00


	//----- nvinfo : EIATTR_KPARAM_INFO
	.align		4
.L_23:
        /*008c*/ 	.byte	0x04, 0x17
        /*008e*/ 	.short	(.L_25 - .L_24)
.L_24:
        /*0090*/ 	.word	0x00000000
        /*0094*/ 	.short	0x0006
        /*0096*/ 	.short	0x0024
        /*0098*/ 	.byte	0x00, 0xf0, 0x11, 0x00


	//----- nvinfo : EIATTR_KPARAM_INFO
	.align		4
.L_25:
        /*009c*/ 	.byte	0x04, 0x17
        /*009e*/ 	.short	(.L_27 - .L_26)
.L_26:
        /*00a0*/ 	.word	0x00000000
        /*00a4*/ 	.short	0x0005
        /*00a6*/ 	.short	0x0020
        /*00a8*/ 	.byte	0x00, 0xf0, 0x11, 0x00


	//----- nvinfo : EIATTR_KPARAM_INFO
	.align		4
.L_27:
        /*00ac*/ 	.byte	0x04, 0x17
        /*00ae*/ 	.short	(.L_29 - .L_28)
.L_28:
        /*00b0*/ 	.word	0x00000000
        /*00b4*/ 	.short	0x0004
        /*00b6*/ 	.short	0x001c
        /*00b8*/ 	.byte	0x00, 0xf0, 0x11, 0x00


	//----- nvinfo : EIATTR_KPARAM_INFO
	.align		4
.L_29:
        /*00bc*/ 	.byte	0x04, 0x17
        /*00be*/ 	.short	(.L_31 - .L_30)
.L_30:
        /*00c0*/ 	.word	0x00000000
        /*00c4*/ 	.short	0x0003
        /*00c6*/ 	.short	0x0018
        /*00c8*/ 	.byte	0x00, 0xf0, 0x11, 0x00


	//----- nvinfo : EIATTR_KPARAM_INFO
	.align		4
.L_31:
        /*00cc*/ 	.byte	0x04, 0x17
        /*00ce*/ 	.short	(.L_33 - .L_32)
.L_32:
        /*00d0*/ 	.word	0x00000000
        /*00d4*/ 	.short	0x0002
        /*00d6*/ 	.short	0x0010
        /*00d8*/ 	.byte	0x00, 0xf4, 0x21, 0x00


	//----- nvinfo : EIATTR_KPARAM_INFO
	.align		4
.L_33:
        /*00dc*/ 	.byte	0x04, 0x17
        /*00de*/ 	.short	(.L_35 - .L_34)
.L_34:
        /*00e0*/ 	.word	0x00000000
        /*00e4*/ 	.short	0x0001
        /*00e6*/ 	.short	0x0008
        /*00e8*/ 	.byte	0x00, 0xf4, 0x21, 0x00


	//----- nvinfo : EIATTR_KPARAM_INFO
	.align		4
.L_35:
        /*00ec*/ 	.byte	0x04, 0x17
        /*00ee*/ 	.short	(.L_37 - .L_36)
.L_36:
        /*00f0*/ 	.word	0x00000000
        /*00f4*/ 	.short	0x0000
        /*00f6*/ 	.short	0x0000
        /*00f8*/ 	.byte	0x00, 0xf4, 0x21, 0x00


	//----- nvinfo : EIATTR_MAXREG_COUNT
	.align		4
.L_37:
        /*00fc*/ 	.byte	0x03, 0x1b
        /*00fe*/ 	.short	0x00ff


	//----- nvinfo : EIATTR_NUM_BARRIERS
	.align		4
        /*0100*/ 	.byte	0x02, 0x4c
        /*0102*/ 	.byte	0x01
	.zero		1


	//----- nvinfo : EIATTR_ANNOTATIONS
	.align		4
        /*0104*/ 	.byte	0x04, 0x55
        /*0106*/ 	.short	(.L_39 - .L_38)


	//   ....[0]....
.L_38:
        /*0108*/ 	.word	0x00000001
        /*010c*/ 	.byte	0xe0, 0x05, 0x00, 0x00, 0x01, 0x00, 0x00, 0x00, 0x10, 0x06, 0x00, 0x00, 0x01, 0x00, 0x00, 0x00
        /* <DEDUP_REMOVED lines=3226> */
        /*cabc*/ 	.byte	0xf0, 0x2a, 0x03, 0x00


	//----- nvinfo : EIATTR_MERCURY_ISA_VERSION
	.align		4
.L_39:
        /*cac0*/ 	.byte	0x03, 0x5f
        /*cac2*/ 	.short	0x0000


	//----- nvinfo : EIATTR_EXIT_INSTR_OFFSETS
	.align		4
        /*cac4*/ 	.byte	0x04, 0x1c
        /*cac6*/ 	.short	(.L_41 - .L_40)


	//   ....[0]....
.L_40:
        /*cac8*/ 	.word	0x00032ed0


	//   ....[1]....
        /*cacc*/ 	.word	0x00032f00


	//----- nvinfo : EIATTR_REQNTID
	.align		4
.L_41:
        /*cad0*/ 	.byte	0x04, 0x10
        /*cad2*/ 	.short	(.L_43 - .L_42)
.L_42:
        /*cad4*/ 	.word	0x00000080
        /*cad8*/ 	.word	0x00000001
        /*cadc*/ 	.word	0x00000001
.L_43:


//--------------------- .nv.callgraph             --------------------------
	.section	.nv.callgraph,"",@"SHT_CUDA_CALLGRAPH"
	.align	4
	.sectionentsize	8
	.align		4
        /*0000*/ 	.word	0x00000000
	.align		4
        /*0004*/ 	.word	0xffffffff
	.align		4
        /*0008*/ 	.word	0x00000000
	.align		4
        /*000c*/ 	.word	0xfffffffe
	.align		4
        /*0010*/ 	.word	0x00000000
	.align		4
        /*0014*/ 	.word	0xfffffffd
	.align		4
        /*0018*/ 	.word	0x00000000
	.align		4
        /*001c*/ 	.word	0xfffffffc


//--------------------- .nv.rel.action            --------------------------
	.section	.nv.rel.action,"",@"SHT_CUDA_RELOCINFO"
	.align	8
	.sectionentsize	8
        /*0000*/ 	.byte	0x73, 0x00, 0x00, 0x00, 0x00, 0x00, 0x00, 0x00, 0x00, 0x00, 0x00, 0x11, 0x25, 0x00, 0x05, 0x36


//--------------------- .nv.constant0.matmul_kernel --------------------------
	.section	.nv.constant0.matmul_kernel,"a",@progbits
	.sectionflags	@""
	.align	4
.nv.constant0.matmul_kernel:
	.zero		432


//--------------------- .text.matmul_kernel       --------------------------
	.section	.text.matmul_kernel,"ax",@progbits
	.sectioninfo	@"SHI_REGISTERS=32"
	.align	128
        .global         matmul_kernel
        .type           matmul_kernel,@function
        .size           matmul_kernel,(.L_x_5 - matmul_kernel)
        .other          matmul_kernel,@"STO_CUDA_ENTRY STV_DEFAULT"
matmul_kernel:
.text.matmul_kernel:
[----:B------:R-:W-:-:S03]  /*0000*/  IMAD.MOV.U32 R1, RZ, RZ, c[0x0][0x28] ;  /* 0x00000a00ff017624 */ /* 0x000fc600078e00ff */
[----:B------:R-:W-:Y:S01]  /*0010*/  IMAD.MOV.U32 R0, RZ, RZ, c[0x0][0x17c] ;  /* 0x00005f00ff007624 */ /* 0x000fe200078e00ff */
[----:B------:R-:W0:Y:S01]  /*0020*/  S2R R11, SR_TID.X ;  /* 0x00000000000b7919 */ /* 0x000e220000002100 */
[----:B------:R-:W-:Y:S01]  /*0030*/  IADD3 R1, R1, -0x1cd8, RZ ;  /* 0xffffe32801017810 */ /* 0x000fe20007ffe0ff */
[----:B------:R-:W-:Y:S02]  /*0040*/  ULDC.64 UR8, c[0x0][0x118] ;  /* 0x0000460000087ab9 */ /* 0x000fe40000000a00 */
[----:B------:R-:W-:-:S04]  /*0050*/  IADD3 R0, R0, 0x7f, RZ ;  /* 0x0000007f00007810 */ /* 0x000fc80007ffe0ff */
[----:B------:R-:W-:-:S04]  /*0060*/  SHF.R.S32.HI R3, RZ, 0x1f, R0 ;  /* 0x0000001fff037819 */ /* 0x000fc80000011400 */
[----:B------:R-:W-:-:S04]  /*0070*/  LEA.HI R3, R3, R0, RZ, 0x7 ;  /* 0x0000000003037211 */ /* 0x000fc800078f38ff */
[----:B------:R-:W-:Y:S02]  /*0080*/  SHF.R.S32.HI R0, RZ, 0x7, R3 ;  /* 0x00000007ff007819 */ /* 0x000fe40000011403 */
[----:B------:R-:W1:Y:S03]  /*0090*/  S2R R3, SR_CTAID.X ;  /* 0x0000000000037919 */ /* 0x000e660000002500 */
[----:B------:R-:W-:-:S05]  /*00a0*/  IMAD.SHL.U32 R0, R0, 0x8, RZ ;  /* 0x0000000800007824 */ /* 0x000fca00078e00ff */
[-C--:B------:R-:W-:Y:S02]  /*00b0*/  IABS R7, R0.reuse ;  /* 0x0000000000077213 */ /* 0x080fe40000000000 */
[----:B------:R-:W-:Y:S02]  /*00c0*/  IABS R10, R0 ;  /* 0x00000000000a7213 */ /* 0x000fe40000000000 */
[----:B------:R-:W2:Y:S01]  /*00d0*/  I2F.RP R2, R7 ;  /* 0x0000000700027306 */ /* 0x000ea20000209400 */
[----:B-1----:R-:W-:-:S07]  /*00e0*/  IABS R8, R3 ;  /* 0x0000000300087213 */ /* 0x002fce0000000000 */
[----:B--2---:R-:W1:Y:S02]  /*00f0*/  MUFU.RCP R2, R2 ;  /* 0x0000000200027308 */ /* 0x004e640000001000 */
[----:B-1----:R-:W-:Y:S01]  /*0100*/  IADD3 R4, R2, 0xffffffe, RZ ;  /* 0x0ffffffe02047810 */ /* 0x002fe20007ffe0ff */
[----:B------:R-:W-:-:S05]  /*0110*/  IMAD.MOV R2, RZ, RZ, -R10 ;  /* 0x000000ffff027224 */ /* 0x000fca00078e0a0a */
[----:B------:R1:W2:Y:S02]  /*0120*/  F2I.FTZ.U32.TRUNC.NTZ R5, R4 ;  /* 0x0000000400057305 */ /* 0x0002a4000021f000 */
[----:B-1----:R-:W-:Y:S02]  /*0130*/  IMAD.MOV.U32 R4, RZ, RZ, RZ ;  /* 0x000000ffff047224 */ /* 0x002fe400078e00ff */
[----:B--2---:R-:W-:-:S04]  /*0140*/  IMAD.MOV R6, RZ, RZ, -R5 ;  /* 0x000000ffff067224 */ /* 0x004fc800078e0a05 */
[----:B------:R-:W-:Y:S02]  /*0150*/  IMAD R9, R6, R7, RZ ;  /* 0x0000000706097224 */ /* 0x000fe400078e02ff */
[----:B------:R-:W-:Y:S02]  /*0160*/  IMAD.MOV.U32 R6, RZ, RZ, R8 ;  /* 0x000000ffff067224 */ /* 0x000fe400078e0008 */
[----:B------:R-:W-:-:S06]  /*0170*/  IMAD.HI.U32 R5, R5, R9, R4 ;  /* 0x0000000905057227 */ /* 0x000fcc00078e0004 */
[----:B------:R-:W-:-:S04]  /*0180*/  IMAD.HI.U32 R5, R5, R6, RZ ;  /* 0x0000000605057227 */ /* 0x000fc800078e00ff */
[----:B------:R-:W-:-:S05]  /*0190*/  IMAD R2, R5, R2, R6 ;  /* 0x0000000205027224 */ /* 0x000fca00078e0206 */
[----:B------:R-:W-:-:S13]  /*01a0*/  ISETP.GT.U32.AND P1, PT, R7, R2, PT ;  /* 0x000000020700720c */ /* 0x000fda0003f24070 */
[----:B------:R-:W-:Y:S01]  /*01b0*/  @!P1 IMAD.IADD R2, R2, 0x1, -R7 ;  /* 0x0000000102029824 */ /* 0x000fe200078e0a07 */
[----:B------:R-:W-:Y:S02]  /*01c0*/  @!P1 IADD3 R5, R5, 0x1, RZ ;  /* 0x0000000105059810 */ /* 0x000fe40007ffe0ff */
[----:B------:R-:W-:Y:S02]  /*01d0*/  ISETP.NE.AND P1, PT, R0, RZ, PT ;  /* 0x000000ff0000720c */ /* 0x000fe40003f25270 */
[----:B------:R-:W-:Y:S02]  /*01e0*/  ISETP.GE.U32.AND P0, PT, R2, R7, PT ;  /* 0x000000070200720c */ /* 0x000fe40003f06070 */
[----:B------:R-:W-:-:S04]  /*01f0*/  LOP3.LUT R2, R3, R0, RZ, 0x3c, !PT ;  /* 0x0000000003027212 */ /* 0x000fc800078e3cff */
[----:B------:R-:W-:Y:S01]  /*0200*/  ISETP.GE.AND P2, PT, R2, RZ, PT ;  /* 0x000000ff0200720c */ /* 0x000fe20003f46270 */
[----:B------:R-:W-:-:S05]  /*0210*/  IMAD.MOV.U32 R2, RZ, RZ, 0x1f ;  /* 0x0000001fff027424 */ /* 0x000fca00078e00ff */
[----:B------:R-:W-:Y:S02]  /*0220*/  IADD3 R2, R2, c[0x0][0x178], RZ ;  /* 0x00005e0002027a10 */ /* 0x000fe40007ffe0ff */
[----:B------:R-:W-:-:S05]  /*0230*/  @P0 IADD3 R5, R5, 0x1, RZ ;  /* 0x0000000105050810 */ /* 0x000fca0007ffe0ff */
[----:B------:R-:W-:Y:S01]  /*0240*/  IMAD.MOV.U32 R4, RZ, RZ, R5 ;  /* 0x000000ffff047224 */ /* 0x000fe200078e0005 */
[----:B------:R-:W-:-:S03]  /*0250*/  SHF.R.S32.HI R5, RZ, 0x1f, R2 ;  /* 0x0000001fff057819 */ /* 0x000fc60000011402 */
[----:B------:R-:W-:Y:S01]  /*0260*/  @!P2 IMAD.MOV R4, RZ, RZ, -R4 ;  /* 0x000000ffff04a224 */ /* 0x000fe200078e0a04 */
[----:B------:R-:W-:Y:S02]  /*0270*/  @!P1 LOP3.LUT R4, RZ, R0, RZ, 0x33, !PT ;  /* 0x00000000ff049212 */ /* 0x000fe400078e33ff */
[----:B------:R-:W-:-:S03]  /*0280*/  LEA.HI R5, R5, R2, RZ, 0x5 ;  /* 0x0000000205057211 */ /* 0x000fc600078f28ff */
[----:B------:R-:W-:Y:S02]  /*0290*/  IMAD.SHL.U32 R2, R4, 0x8, RZ ;  /* 0x0000000804027824 */ /* 0x000fe400078e00ff */
[----:B------:R-:W-:-:S03]  /*02a0*/  IMAD.MOV R4, RZ, RZ, -R4 ;  /* 0x000000ffff047224 */ /* 0x000fc600078e0a04 */
[----:B------:R-:W-:Y:S01]  /*02b0*/  LEA.HI.SX32 R5, R5, -R2, 0x1b ;  /* 0x8000000205057211 */ /* 0x000fe200078fdaff */
[----:B------:R-:W-:Y:S02]  /*02c0*/  IMAD R9, R0, R4, R3 ;  /* 0x0000000400097224 */ /* 0x000fe400078e0203 */
[----:B------:R-:W-:Y:S01]  /*02d0*/  IMAD.MOV.U32 R4, RZ, RZ, RZ ;  /* 0x000000ffff047224 */ /* 0x000fe200078e00ff */
[----:B------:R-:W-:-:S04]  /*02e0*/  IMNMX R10, R5, 0x8, PT ;  /* 0x00000008050a7817 */ /* 0x000fc80003800200 */
[-C--:B------:R-:W-:Y:S02]  /*02f0*/  IABS R8, R10.reuse ;  /* 0x0000000a00087213 */ /* 0x080fe40000000000 */
[----:B------:R-:W-:Y:S02]  /*0300*/  IABS R0, R10 ;  /* 0x0000000a00007213 */ /* 0x000fe40000000000 */
[----:B------:R-:W1:Y:S08]  /*0310*/  I2F.RP R6, R8 ;  /* 0x0000000800067306 */ /* 0x000e700000209400 */
[----:B-1----:R-:W1:Y:S02]  /*0320*/  MUFU.RCP R6, R6 ;  /* 0x0000000600067308 */ /* 0x002e640000001000 */
[----:B-1----:R-:W-:-:S06]  /*0330*/  IADD3 R5, R6, 0xffffffe, RZ ;  /* 0x0ffffffe06057810 */ /* 0x002fcc0007ffe0ff */
[----:B------:R-:W1:Y:S02]  /*0340*/  F2I.FTZ.U32.TRUNC.NTZ R5, R5 ;  /* 0x0000000500057305 */ /* 0x000e64000021f000 */
[----:B-1----:R-:W-:-:S04]  /*0350*/  IMAD.MOV R7, RZ, RZ, -R5 ;  /* 0x000000ffff077224 */ /* 0x002fc800078e0a05 */
[----:B------:R-:W-:Y:S01]  /*0360*/  IMAD.MOV.U32 R3, RZ, RZ, R7 ;  /* 0x000000ffff037224 */ /* 0x000fe200078e0007 */
[----:B------:R-:W-:-:S03]  /*0370*/  IABS R7, R9 ;  /* 0x0000000900077213 */ /* 0x000fc60000000000 */
[----:B------:R-:W-:-:S04]  /*0380*/  IMAD R3, R3, R8, RZ ;  /* 0x0000000803037224 */ /* 0x000fc800078e02ff */
[----:B------:R-:W-:Y:S01]  /*0390*/  IMAD.HI.U32 R4, R5, R3, R4 ;  /* 0x0000000305047227 */ /* 0x000fe200078e0004 */
[----:B0-----:R-:W-:-:S03]  /*03a0*/  SHF.R.U32.HI R5, RZ, 0x5, R11 ;  /* 0x00000005ff057819 */ /* 0x001fc6000001160b */
[----:B------:R-:W-:Y:S01]  /*03b0*/  IMAD.MOV R3, RZ, RZ, -R0 ;  /* 0x000000ffff037224 */ /* 0x000fe200078e0a00 */
[----:B------:R-:W-:Y:S01]  /*03c0*/  SGXT.U32 R12, R5, 0x2 ;  /* 0x00000002050c781a */ /* 0x000fe20000000000 */
[----:B------:R-:W-:-:S04]  /*03d0*/  IMAD.HI.U32 R0, R4, R7, RZ ;  /* 0x0000000704007227 */ /* 0x000fc800078e00ff */
[----:B------:R-:W-:Y:S02]  /*03e0*/  IMAD R3, R0, R3, R7 ;  /* 0x0000000300037224 */ /* 0x000fe400078e0207 */
[----:B------:R-:W-:-:S03]  /*03f0*/  IMAD.MOV.U32 R4, RZ, RZ, 0xff ;  /* 0x000000ffff047424 */ /* 0x000fc600078e00ff */
[----:B------:R-:W-:Y:S02]  /*0400*/  ISETP.GT.U32.AND P1, PT, R8, R3, PT ;  /* 0x000000030800720c */ /* 0x000fe40003f24070 */
[----:B------:R-:W-:Y:S02]  /*0410*/  IADD3 R13, R4, c[0x0][0x180], RZ ;  /* 0x00006000040d7a10 */ /* 0x000fe40007ffe0ff */
[C---:B------:R-:W-:Y:S02]  /*0420*/  LOP3.LUT R4, R12.reuse, 0x8, RZ, 0xfc, !PT ;  /* 0x000000080c047812 */ /* 0x040fe400078efcff */
[C---:B------:R-:W-:Y:S02]  /*0430*/  LOP3.LUT R4, R12.reuse, 0x14, RZ, 0xfc, !PT ;  /* 0x000000140c047812 */ /* 0x040fe400078efcff */
[C---:B------:R-:W-:Y:S02]  /*0440*/  LOP3.LUT R4, R12.reuse, 0x20, RZ, 0xfc, !PT ;  /* 0x000000200c047812 */ /* 0x040fe400078efcff */
[----:B------:R-:W-:-:S02]  /*0450*/  LOP3.LUT R4, R12, 0x2c, RZ, 0xfc, !PT ;  /* 0x0000002c0c047812 */ /* 0x000fc400078efcff */
[----:B------:R-:W-:Y:S01]  /*0460*/  LOP3.LUT R4, R12, 0x38, RZ, 0xfc, !PT ;  /* 0x000000380c047812 */ /* 0x000fe200078efcff */
[----:B------:R-:W-:Y:S01]  /*0470*/  @!P1 IMAD.IADD R3, R3, 0x1, -R8 ;  /* 0x0000000103039824 */ /* 0x000fe200078e0a08 */
[----:B------:R-:W-:Y:S02]  /*0480*/  @!P1 IADD3 R0, R0, 0x1, RZ ;  /* 0x0000000100009810 */ /* 0x000fe40007ffe0ff */
[----:B------:R-:W-:Y:S02]  /*0490*/  ISETP.NE.AND P1, PT, R10, RZ, PT ;  /* 0x000000ff0a00720c */ /* 0x000fe40003f25270 */
[----:B------:R-:W-:Y:S02]  /*04a0*/  ISETP.GE.U32.AND P0, PT, R3, R8, PT ;  /* 0x000000080300720c */ /* 0x000fe40003f06070 */
[----:B------:R-:W-:Y:S02]  /*04b0*/  LOP3.LUT R3, R9, R10, RZ, 0x3c, !PT ;  /* 0x0000000a09037212 */ /* 0x000fe400078e3cff */
[----:B------:R-:W-:-:S02]  /*04c0*/  LOP3.LUT R4, R12, 0x44, RZ, 0xfc, !PT ;  /* 0x000000440c047812 */ /* 0x000fc400078efcff */
[----:B------:R-:W-:Y:S02]  /*04d0*/  ISETP.GE.AND P2, PT, R3, RZ, PT ;  /* 0x000000ff0300720c */ /* 0x000fe40003f46270 */
[C---:B------:R-:W-:Y:S02]  /*04e0*/  LOP3.LUT R4, R12.reuse, 0x50, RZ, 0xfc, !PT ;  /* 0x000000500c047812 */ /* 0x040fe400078efcff */
[C---:B------:R-:W-:Y:S02]  /*04f0*/  LOP3.LUT R4, R12.reuse, 0x5c, RZ, 0xfc, !PT ;  /* 0x0000005c0c047812 */ /* 0x040fe400078efcff */
[----:B------:R-:W-:Y:S02]  /*0500*/  LOP3.LUT R4, R12, 0x68, RZ, 0xfc, !PT ;  /* 0x000000680c047812 */ /* 0x000fe400078efcff */
[----:B------:R-:W-:Y:S02]  /*0510*/  @P0 IADD3 R0, R0, 0x1, RZ ;  /* 0x0000000100000810 */ /* 0x000fe40007ffe0ff */
[----:B------:R-:W-:-:S02]  /*0520*/  ISETP.GT.AND P0, PT, R13, 0xff, PT ;  /* 0x000000ff0d00780c */ /* 0x000fc40003f04270 */
[----:B------:R-:W-:Y:S01]  /*0530*/  LOP3.LUT R4, R12, 0x74, RZ, 0xfc, !PT ;  /* 0x000000740c047812 */ /* 0x000fe200078efcff */
[----:B------:R-:W-:Y:S01]  /*0540*/  @!P2 IMAD.MOV R0, RZ, RZ, -R0 ;  /* 0x000000ffff00a224 */ /* 0x000fe200078e0a00 */
[----:B------:R-:W-:-:S05]  /*0550*/  @!P1 LOP3.LUT R0, RZ, R10, RZ, 0x33, !PT ;  /* 0x0000000aff009212 */ /* 0x000fca00078e33ff */
[----:B------:R-:W-:Y:S02]  /*0560*/  IMAD.MOV R3, RZ, RZ, -R0 ;  /* 0x000000ffff037224 */ /* 0x000fe400078e0a00 */
[----:B------:R-:W-:Y:S02]  /*0570*/  IMAD.SHL.U32 R18, R0, 0x80, RZ ;  /* 0x0000008000127824 */ /* 0x000fe400078e00ff */
[----:B------:R-:W-:-:S04]  /*0580*/  IMAD R3, R10, R3, R9 ;  /* 0x000000030a037224 */ /* 0x000fc800078e0209 */
[----:B------:R-:W-:Y:S01]  /*0590*/  IMAD.IADD R3, R2, 0x1, R3 ;  /* 0x0000000102037824 */ /* 0x000fe200078e0203 */
[----:B------:R-:W-:-:S05]  /*05a0*/  LOP3.LUT R2, R11, 0x1f, RZ, 0xc0, !PT ;  /* 0x0000001f0b027812 */ /* 0x000fca00078ec0ff */
[----:B------:R-:W-:Y:S01]  /*05b0*/  IMAD R19, R3, 0x20, R2 ;  /* 0x0000002003137824 */ /* 0x000fe200078e0202 */
[C---:B------:R-:W-:Y:S02]  /*05c0*/  LOP3.LUT R2, R12.reuse, 0x4, RZ, 0xfc, !PT ;  /* 0x000000040c027812 */ /* 0x040fe400078efcff */
[C---:B------:R-:W-:Y:S02]  /*05d0*/  LOP3.LUT R3, R12.reuse, 0xc, RZ, 0xfc, !PT ;  /* 0x0000000c0c037812 */ /* 0x040fe400078efcff */
[----:B------:R0:W-:Y:S01]  /*05e0*/  STL [R1+0xcd0], R19 ;  /* 0x000cd01301007387 */ /* 0x0001e20000100800 */
[C---:B------:R-:W-:Y:S02]  /*05f0*/  LOP3.LUT R2, R12.reuse, 0x10, RZ, 0xfc, !PT ;  /* 0x000000100c027812 */ /* 0x040fe400078efcff */
[C---:B------:R-:W-:Y:S01]  /*0600*/  LOP3.LUT R3, R12.reuse, 0x18, RZ, 0xfc, !PT ;  /* 0x000000180c037812 */ /* 0x040fe200078efcff */
[----:B------:R0:W-:Y:S01]  /*0610*/  STL [R1+0x27c], R18 ;  /* 0x00027c1201007387 */ /* 0x0001e20000100800 */
[----:B------:R-:W-:-:S02]  /*0620*/  LOP3.LUT R2, R12, 0x1c, RZ, 0xfc, !PT ;  /* 0x0000001c0c027812 */ /* 0x000fc400078efcff */
[C---:B------:R-:W-:Y:S02]  /*0630*/  LOP3.LUT R3, R12.reuse, 0x24, RZ, 0xfc, !PT ;  /* 0x000000240c037812 */ /* 0x040fe400078efcff */
[C---:B------:R-:W-:Y:S02]  /*0640*/  LOP3.LUT R2, R12.reuse, 0x28, RZ, 0xfc, !PT ;  /* 0x000000280c027812 */ /* 0x040fe400078efcff */
[C---:B------:R-:W-:Y:S02]  /*0650*/  LOP3.LUT R3, R12.reuse, 0x30, RZ, 0xfc, !PT ;  /* 0x000000300c037812 */ /* 0x040fe400078efcff */
[C---:B------:R-:W-:Y:S02]  /*0660*/  LOP3.LUT R2, R12.reuse, 0x34, RZ, 0xfc, !PT ;  /* 0x000000340c027812 */ /* 0x040fe400078efcff */
[C---:B------:R-:W-:Y:S02]  /*0670*/  LOP3.LUT R3, R12.reuse, 0x3c, RZ, 0xfc, !PT ;  /* 0x0000003c0c037812 */ /* 0x040fe400078efcff */
        /* <DEDUP_REMOVED lines=10> */
[----:B------:R-:W-:Y:S01]  /*0720*/  LOP3.LUT R2, R12, 0x7c, RZ, 0xfc, !PT ;  /* 0x0000007c0c027812 */ /* 0x000fe200078efcff */
[----:B------:R-:W-:Y:S05]  /*0730*/  @P0 BRA `(.L_x_0) ;  /* 0x000000b000000947 */ /* 0x000fea0003800000 */
[----:B0-----:R-:W-:Y:S01]  /*0740*/  IMAD.SHL.U32 R0, R11, 0x8, RZ ;  /* 0x000000080b007824 */ /* 0x001fe200078e00ff */
[----:B------:R-:W-:Y:S01]  /*0750*/  CS2R R16, SRZ ;  /* 0x0000000000107805 */ /* 0x000fe2000001ff00 */
[----:B------:R-:W-:Y:S01]  /*0760*/  CS2R R12, SRZ ;  /* 0x00000000000c7805 */ /* 0x000fe2000001ff00 */
[----:B------:R-:W-:Y:S01]  /*0770*/  CS2R R14, SRZ ;  /* 0x00000000000e7805 */ /* 0x000fe2000001ff00 */
[----:B------:R-:W-:Y:S01]  /*0780*/  CS2R R8, SRZ ;  /* 0x0000000000087805 */ /* 0x000fe2000001ff00 */
[----:B------:R0:W-:Y:S01]  /*0790*/  STL [R1+0xcd4], R0 ;  /* 0x000cd40001007387 */ /* 0x0001e20000100800 */
[----:B------:R-:W-:Y:S01]  /*07a0*/  CS2R R10, SRZ ;  /* 0x00000000000a7805 */ /* 0x000fe2000001ff00 */
[----:B------:R-:W-:Y:S01]  /*07b0*/  CS2R R6, SRZ ;  /* 0x0000000000067805 */ /* 0x000fe2000001ff00 */
[----:B------:R-:W-:Y:S01]  /*07c0*/  CS2R R4, SRZ ;  /* 0x0000000000047805 */ /* 0x000fe2000001ff00 */
[----:B------:R-:W-:Y:S01]  /*07d0*/  CS2R R2, SRZ ;  /* 0x0000000000027805 */ /* 0x000fe2000001ff00 */
[----:B------:R-:W-:Y:S05]  /*07e0*/  BRA `(.L_x_1) ;  /* 0x0003142000007947 */ /* 0x000fea0003800000 */
.L_x_0:
[----:B0-----:R-:W-:Y:S01]  /*07f0*/  IABS R9, c[0x0][0x17c] ;  /* 0x00005f0000097a13 */ /* 0x001fe20000000000 */
[----:B------:R-:W-:Y:S01]  /*0800*/  IMAD.MOV.U32 R4, RZ, RZ, RZ ;  /* 0x000000ffff047224 */ /* 0x000fe200078e00ff */
[----:B------:R-:W-:-:S02]  /*0810*/  IABS R0, c[0x0][0x178] ;  /* 0x00005e0000007a13 */ /* 0x000fc40000000000 */
[----:B------:R-:W0:Y:S01]  /*0820*/  I2F.RP R3, R9 ;  /* 0x0000000900037306 */ /* 0x000e220000209400 */
[----:B------:R-:W-:Y:S02]  /*0830*/  IABS R22, R18 ;  /* 0x0000001200167213 */ /* 0x000fe40000000000 */
[C---:B------:R-:W-:Y:S02]  /*0840*/  IADD3 R16, R18.reuse, 0x7e, RZ ;  /* 0x0000007e12107810 */ /* 0x040fe40007ffe0ff */
[----:B------:R-:W-:Y:S02]  /*0850*/  IADD3 R14, R18, 0x7b, RZ ;  /* 0x0000007b120e7810 */ /* 0x000fe40007ffe0ff */
[----:B------:R-:W-:Y:S01]  /*0860*/  ISETP.GE.AND P1, PT, R16, RZ, PT ;  /* 0x000000ff1000720c */ /* 0x000fe20003f26270 */
[----:B------:R-:W1:Y:S01]  /*0870*/  I2F.RP R2, R0 ;  /* 0x0000000000027306 */ /* 0x000e620000209400 */
[----:B------:R-:W-:-:S07]  /*0880*/  IABS R16, R16 ;  /* 0x0000001000107213 */ /* 0x000fce0000000000 */
[----:B0-----:R-:W0:Y:S08]  /*0890*/  MUFU.RCP R3, R3 ;  /* 0x0000000300037308 */ /* 0x001e300000001000 */
[----:B-1----:R-:W1:Y:S01]  /*08a0*/  MUFU.RCP R2, R2 ;  /* 0x0000000200027308 */ /* 0x002e620000001000 */
[----:B0-----:R-:W-:-:S07]  /*08b0*/  IADD3 R3, R3, 0xffffffe, RZ ;  /* 0x0ffffffe03037810 */ /* 0x001fce0007ffe0ff */
[----:B------:R-:W0:Y:S01]  /*08c0*/  F2I.FTZ.U32.TRUNC.NTZ R5, R3 ;  /* 0x0000000300057305 */ /* 0x000e22000021f000 */
[----:B-1----:R-:W-:-:S07]  /*08d0*/  IADD3 R2, R2, 0xffffffe, RZ ;  /* 0x0ffffffe02027810 */ /* 0x002fce0007ffe0ff */
[----:B------:R-:W1:Y:S01]  /*08e0*/  F2I.FTZ.U32.TRUNC.NTZ R3, R2 ;  /* 0x0000000200037305 */ /* 0x000e62000021f000 */
[----:B0-----:R-:W-:-:S04]  /*08f0*/  IMAD.MOV R11, RZ, RZ, -R5 ;  /* 0x000000ffff0b7224 */ /* 0x001fc800078e0a05 */
[----:B------:R-:W-:Y:S02]  /*0900*/  IMAD R11, R11, R9, RZ ;  /* 0x000000090b0b7224 */ /* 0x000fe400078e02ff */
[----:B-1----:R-:W-:Y:S02]  /*0910*/  IMAD.MOV R2, RZ, RZ, -R3 ;  /* 0x000000ffff027224 */ /* 0x002fe400078e0a03 */
[----:B------:R-:W-:Y:S01]  /*0920*/  IMAD.HI.U32 R11, R5, R11, R4 ;  /* 0x0000000b050b7227 */ /* 0x000fe200078e0004 */
[----:B------:R-:W-:Y:S02]  /*0930*/  IABS R5, R19 ;  /* 0x0000001300057213 */ /* 0x000fe40000000000 */
[----:B------:R-:W-:Y:S01]  /*0940*/  IADD3 R4, R18, 0x7f, RZ ;  /* 0x0000007f12047810 */ /* 0x000fe20007ffe0ff */
[----:B------:R-:W-:Y:S02]  /*0950*/  IMAD R6, R2, R0, RZ ;  /* 0x0000000002067224 */ /* 0x000fe400078e02ff */
[----:B------:R-:W-:Y:S01]  /*0960*/  IMAD.MOV.U32 R2, RZ, RZ, RZ ;  /* 0x000000ffff027224 */ /* 0x000fe200078e00ff */
[----:B------:R-:W-:Y:S01]  /*0970*/  IABS R8, R4 ;  /* 0x0000000400087213 */ /* 0x000fe20000000000 */
[----:B------:R-:W-:Y:S01]  /*0980*/  IMAD.HI.U32 R7, R11, R22, RZ ;  /* 0x000000160b077227 */ /* 0x000fe200078e00ff */
[----:B------:R-:W-:-:S03]  /*0990*/  ISETP.GE.AND P6, PT, R4, RZ, PT ;  /* 0x000000ff0400720c */ /* 0x000fc60003fc6270 */
[----:B------:R-:W-:Y:S01]  /*09a0*/  IMAD.HI.U32 R6, R3, R6, R2 ;  /* 0x0000000603067227 */ /* 0x000fe200078e0002 */
[----:B------:R-:W-:-:S03]  /*09b0*/  IADD3 R3, R18, 0x7d, RZ ;  /* 0x0000007d12037810 */ /* 0x000fc60007ffe0ff */
[----:B------:R-:W-:Y:S01]  /*09c0*/  IMAD.MOV R7, RZ, RZ, -R7 ;  /* 0x000000ffff077224 */ /* 0x000fe200078e0a07 */
[----:B------:R-:W-:Y:S01]  /*09d0*/  IABS R17, R3 ;  /* 0x0000000300117213 */ /* 0x000fe20000000000 */
[----:B------:R-:W-:-:S04]  /*09e0*/  IMAD.HI.U32 R6, R6, R5, RZ ;  /* 0x0000000506067227 */ /* 0x000fc800078e00ff */
[----:B------:R-:W-:Y:S02]  /*09f0*/  IMAD R22, R9, R7, R22 ;  /* 0x0000000709167224 */ /* 0x000fe400078e0216 */
[----:B------:R-:W-:Y:S02]  /*0a00*/  IMAD.MOV R6, RZ, RZ, -R6 ;  /* 0x000000ffff067224 */ /* 0x000fe400078e0a06 */
[----:B------:R-:W-:Y:S01]  /*0a10*/  IMAD.HI.U32 R2, R11, R8, RZ ;  /* 0x000000080b027227 */ /* 0x000fe200078e00ff */
[----:B------:R-:W-:-:S03]  /*0a20*/  ISETP.GT.U32.AND P0, PT, R9, R22, PT ;  /* 0x000000160900720c */ /* 0x000fc60003f04070 */
[C---:B------:R-:W-:Y:S02]  /*0a30*/  IMAD R12, R0.reuse, R6, R5 ;  /* 0x00000006000c7224 */ /* 0x040fe400078e0205 */
[----:B------:R-:W-:Y:S02]  /*0a40*/  IMAD.MOV R2, RZ, RZ, -R2 ;  /* 0x000000ffff027224 */ /* 0x000fe400078e0a02 */
[----:B------:R-:W-:Y:S01]  /*0a50*/  IMAD.HI.U32 R4, R11, R16, RZ ;  /* 0x000000100b047227 */ /* 0x000fe200078e00ff */
[----:B------:R-:W-:-:S03]  /*0a60*/  ISETP.GT.U32.AND P2, PT, R0, R12, PT ;  /* 0x0000000c0000720c */ /* 0x000fc60003f44070 */
[----:B------:R-:W-:Y:S01]  /*0a70*/  IMAD R10, R9, R2, R8 ;  /* 0x00000002090a7224 */ /* 0x000fe200078e0208 */
[----:B------:R-:W-:Y:S01]  /*0a80*/  IADD3 R2, R18, 0x7c, RZ ;  /* 0x0000007c12027810 */ /* 0x000fe20007ffe0ff */
[----:B------:R-:W-:Y:S01]  /*0a90*/  @!P0 IMAD.IADD R22, R22, 0x1, -R9 ;  /* 0x0000000116168824 */ /* 0x000fe200078e0a09 */
[----:B------:R-:W-:Y:S01]  /*0aa0*/  ISETP.GE.AND P0, PT, R3, RZ, PT ;  /* 0x000000ff0300720c */ /* 0x000fe20003f06270 */
[----:B------:R-:W-:Y:S01]  /*0ab0*/  IMAD.HI.U32 R3, R11, R17, RZ ;  /* 0x000000110b037227 */ /* 0x000fe200078e00ff */
[C---:B------:R-:W-:Y:S02]  /*0ac0*/  ISETP.GT.U32.AND P4, PT, R9.reuse, R10, PT ;  /* 0x0000000a0900720c */ /* 0x040fe40003f84070 */
[C---:B------:R-:W-:Y:S01]  /*0ad0*/  ISETP.GT.U32.AND P5, PT, R9.reuse, R22, PT ;  /* 0x000000160900720c */ /* 0x040fe20003fa4070 */
[----:B------:R-:W-:Y:S01]  /*0ae0*/  IMAD.MOV R3, RZ, RZ, -R3 ;  /* 0x000000ffff037224 */ /* 0x000fe200078e0a03 */
[----:B------:R-:W-:Y:S01]  /*0af0*/  IABS R15, R2 ;  /* 0x00000002000f7213 */ /* 0x000fe20000000000 */
[----:B------:R-:W-:Y:S01]  /*0b00*/  @!P2 IMAD.IADD R12, R12, 0x1, -R0 ;  /* 0x000000010c0ca824 */ /* 0x000fe200078e0a00 */
[----:B------:R-:W-:Y:S01]  /*0b10*/  ISETP.GE.AND P2, PT, R18, RZ, PT ;  /* 0x000000ff1200720c */ /* 0x000fe20003f46270 */
[----:B------:R-:W-:-:S02]  /*0b20*/  IMAD R17, R9, R3, R17 ;  /* 0x0000000309117224 */ /* 0x000fc400078e0211 */
[----:B------:R-:W-:Y:S01]  /*0b30*/  IMAD.MOV R4, RZ, RZ, -R4 ;  /* 0x000000ffff047224 */ /* 0x000fe200078e0a04 */
[----:B------:R-:W-:Y:S01]  /*0b40*/  ISETP.GT.U32.AND P3, PT, R0, R12, PT ;  /* 0x0000000c0000720c */ /* 0x000fe20003f64070 */
[----:B------:R-:W-:-:S04]  /*0b50*/  IMAD.HI.U32 R5, R11, R15, RZ ;  /* 0x0000000f0b057227 */ /* 0x000fc800078e00ff */
[--C-:B------:R-:W-:Y:S01]  /*0b60*/  @!P5 IMAD.IADD R22, R22, 0x1, -R9.reuse ;  /* 0x000000011616d824 */ /* 0x100fe200078e0a09 */
[----:B------:R-:W-:Y:S01]  /*0b70*/  ISETP.GE.AND P5, PT, R2, RZ, PT ;  /* 0x000000ff0200720c */ /* 0x000fe20003fa6270 */
[----:B------:R-:W-:Y:S02]  /*0b80*/  @!P4 IMAD.IADD R10, R10, 0x1, -R9 ;  /* 0x000000010a0ac824 */ /* 0x000fe400078e0a09 */
[----:B------:R-:W-:Y:S02]  /*0b90*/  @!P2 IMAD.MOV R22, RZ, RZ, -R22 ;  /* 0x000000ffff16a224 */ /* 0x000fe400078e0a16 */
[C---:B------:R-:W-:Y:S01]  /*0ba0*/  IMAD R16, R9.reuse, R4, R16 ;  /* 0x0000000409107224 */ /* 0x040fe200078e0210 */
[----:B------:R-:W-:Y:S01]  /*0bb0*/  ISETP.GT.U32.AND P4, PT, R9, R10, PT ;  /* 0x0000000a0900720c */ /* 0x000fe20003f84070 */
[----:B------:R-:W-:Y:S01]  /*0bc0*/  @!P3 IMAD.IADD R12, R12, 0x1, -R0 ;  /* 0x000000010c0cb824 */ /* 0x000fe200078e0a00 */
[----:B------:R0:W-:Y:S01]  /*0bd0*/  STL [R1+0xfec], R22 ;  /* 0x000fec1601007387 */ /* 0x0001e20000100800 */
[----:B------:R-:W-:-:S03]  /*0be0*/  IMAD.MOV R2, RZ, RZ, -R5 ;  /* 0x000000ffff027224 */ /* 0x000fc600078e0a05 */
[----:B------:R1:W-:Y:S01]  /*0bf0*/  STL [R1+0x278], R12 ;  /* 0x0002780c01007387 */ /* 0x0003e20000100800 */
[C---:B------:R-:W-:Y:S01]  /*0c00*/  ISETP.GT.U32.AND P2, PT, R9.reuse, R16, PT ;  /* 0x000000100900720c */ /* 0x040fe20003f44070 */
[C---:B------:R-:W-:Y:S02]  /*0c10*/  IMAD R15, R9.reuse, R2, R15 ;  /* 0x00000002090f7224 */ /* 0x040fe400078e020f */
[----:B0-----:R-:W2:Y:S03]  /*0c20*/  LDL R22, [R1+0x27c] ;  /* 0x00027c0001167983 */ /* 0x001ea60000100800 */
[----:B------:R-:W-:Y:S01]  /*0c30*/  @!P4 IMAD.IADD R10, R10, 0x1, -R9 ;  /* 0x000000010a0ac824 */ /* 0x000fe200078e0a09 */
[----:B------:R-:W-:Y:S02]  /*0c40*/  ISETP.GT.U32.AND P4, PT, R9, R17, PT ;  /* 0x000000110900720c */ /* 0x000fe40003f84070 */
[----:B------:R-:W-:Y:S01]  /*0c50*/  ISETP.GE.AND P3, PT, R14, RZ, PT ;  /* 0x000000ff0e00720c */ /* 0x000fe20003f66270 */
[----:B-1----:R-:W-:Y:S01]  /*0c60*/  IMAD.MOV.U32 R12, RZ, RZ, R10 ;  /* 0x000000ffff0c7224 */ /* 0x002fe200078e000a */
[----:B------:R-:W-:-:S02]  /*0c70*/  IABS R14, R14 ;  /* 0x0000000e000e7213 */ /* 0x000fc40000000000 */
[--C-:B------:R-:W-:Y:S02]  /*0c80*/  @!P2 IMAD.IADD R16, R16, 0x1, -R9.reuse ;  /* 0x000000011010a824 */ /* 0x100fe400078e0a09 */
[----:B------:R-:W-:Y:S01]  /*0c90*/  @!P6 IMAD.MOV R12, RZ, RZ, -R12 ;  /* 0x000000ffff0ce224 */ /* 0x000fe200078e0a0c */
[----:B------:R-:W-:Y:S01]  /*0ca0*/  ISETP.GT.U32.AND P6, PT, R9, R15, PT ;  /* 0x0000000f0900720c */ /* 0x000fe20003fc4070 */
[----:B------:R-:W-:Y:S01]  /*0cb0*/  IMAD.HI.U32 R8, R11, R14, RZ ;  /* 0x0000000e0b087227 */ /* 0x000fe200078e00ff */
[----:B------:R-:W-:Y:S02]  /*0cc0*/  ISETP.GT.U32.AND P2, PT, R9, R16, PT ;  /* 0x000000100900720c */ /* 0x000fe40003f44070 */
[----:B------:R-:W-:Y:S01]  /*0cd0*/  STL [R1+0x38], R12 ;  /* 0x0000380c01007387 */ /* 0x000fe20000100800 */
[----:B------:R-:W-:Y:S02]  /*0ce0*/  @!P4 IMAD.IADD R17, R17, 0x1, -R9 ;  /* 0x000000011111c824 */ /* 0x000fe400078e0a09 */
[----:B------:R-:W-:-:S03]  /*0cf0*/  IMAD.MOV R8, RZ, RZ, -R8 ;  /* 0x000000ffff087224 */ /* 0x000fc600078e0a08 */
[C---:B------:R-:W-:Y:S01]  /*0d00*/  ISETP.GT.U32.AND P4, PT, R9.reuse, R17, PT ;  /* 0x000000110900720c */ /* 0x040fe20003f84070 */
[----:B------:R-:W-:Y:S02]  /*0d10*/  IMAD R14, R9, R8, R14 ;  /* 0x00000008090e7224 */ /* 0x000fe400078e020e */
[--C-:B------:R-:W-:Y:S02]  /*0d20*/  @!P6 IMAD.IADD R15, R15, 0x1, -R9.reuse ;  /* 0x000000010f0fe824 */ /* 0x100fe400078e0a09 */
[----:B------:R-:W-:-:S04]  /*0d30*/  @!P2 IMAD.IADD R16, R16, 0x1, -R9 ;  /* 0x000000011010a824 */ /* 0x000fc800078e0a09 */
[----:B------:R-:W-:-:S04]  /*0d40*/  IMAD.MOV.U32 R19, RZ, RZ, R16 ;  /* 0x000000ffff137224 */ /* 0x000fc800078e0010 */
[----:B------:R-:W-:Y:S01]  /*0d50*/  @!P4 IMAD.IADD R17, R17, 0x1, -R9 ;  /* 0x000000011111c824 */ /* 0x000fe200078e0a09 */
[----:B------:R-:W-:Y:S01]  /*0d60*/  ISETP.GT.U32.AND P4, PT, R9, R14, PT ;  /* 0x0000000e0900720c */ /* 0x000fe20003f84070 */
[----:B------:R-:W-:Y:S02]  /*0d70*/  @!P1 IMAD.MOV R19, RZ, RZ, -R19 ;  /* 0x000000ffff139224 */ /* 0x000fe400078e0a13 */
[----:B------:R-:W-:-:S03]  /*0d80*/  @!P0 IMAD.MOV R17, RZ, RZ, -R17 ;  /* 0x000000ffff118224 */ /* 0x000fc600078e0a11 */
[----:B------:R0:W-:Y:S04]  /*0d90*/  STL [R1+0x2c], R19 ;  /* 0x00002c1301007387 */ /* 0x0001e80000100800 */
[----:B------:R1:W-:Y:S03]  /*0da0*/  STL [R1+0x28], R17 ;  /* 0x0000281101007387 */ /* 0x0003e60000100800 */
[----:B------:R-:W-:Y:S01]  /*0db0*/  @!P4 IMAD.IADD R14, R14, 0x1, -R9 ;  /* 0x000000010e0ec824 */ /* 0x000fe200078e0a09 */
[----:B------:R-:W-:-:S04]  /*0dc0*/  ISETP.GT.U32.AND P4, PT, R9, R15, PT ;  /* 0x0000000f0900720c */ /* 0x000fc80003f84070 */
[----:B------:R-:W-:-:S09]  /*0dd0*/  ISETP.GT.U32.AND P1, PT, R9, R14, PT ;  /* 0x0000000e0900720c */ /* 0x000fd20003f24070 */
[----:B------:R-:W-:-:S04]  /*0de0*/  @!P4 IMAD.IADD R15, R15, 0x1, -R9 ;  /* 0x000000010f0fc824 */ /* 0x000fc800078e0a09 */
[----:B------:R-:W-:Y:S02]  /*0df0*/  @!P1 IMAD.IADD R14, R14, 0x1, -R9 ;  /* 0x000000010e0e9824 */ /* 0x000fe400078e0a09 */
[----:B------:R-:W-:Y:S02]  /*0e00*/  IMAD.MOV.U32 R20, RZ, RZ, R15 ;  /* 0x000000ffff147224 */ /* 0x000fe400078e000f */
[----:B0-----:R-:W-:Y:S02]  /*0e10*/  IMAD.MOV.U32 R19, RZ, RZ, R14 ;  /* 0x000000ffff137224 */ /* 0x001fe400078e000e */
[----:B------:R-:W-:Y:S02]  /*0e20*/  @!P5 IMAD.MOV R20, RZ, RZ, -R20 ;  /* 0x000000ffff14d224 */ /* 0x000fe400078e0a14 */
[----:B------:R-:W-:-:S03]  /*0e30*/  @!P3 IMAD.MOV R19, RZ, RZ, -R19 ;  /* 0x000000ffff13b224 */ /* 0x000fc600078e0a13 */
[----:B------:R-:W-:Y:S04]  /*0e40*/  STL [R1+0x20], R20 ;  /* 0x0000201401007387 */ /* 0x000fe80000100800 */
[----:B------:R-:W-:Y:S01]  /*0e50*/  STL [R1+0x8], R19 ;  /* 0x0000081301007387 */ /* 0x000fe20000100800 */
[C---:B--2---:R-:W-:Y:S02]  /*0e60*/  IADD3 R6, R22.reuse, 0x7a, RZ ;  /* 0x0000007a16067810 */ /* 0x044fe40007ffe0ff */
[----:B------:R-:W-:Y:S02]  /*0e70*/  IADD3 R4, R22, 0x79, RZ ;  /* 0x0000007916047810 */ /* 0x000fe40007ffe0ff */
[----:B------:R-:W-:Y:S02]  /*0e80*/  IABS R13, R6 ;  /* 0x00000006000d7213 */ /* 0x000fe40000000000 */
[----:B------:R-:W-:-:S02]  /*0e90*/  IABS R7, R4 ;  /* 0x0000000400077213 */ /* 0x000fc40000000000 */
[C---:B------:R-:W-:Y:S01]  /*0ea0*/  IADD3 R3, R22.reuse, 0x78, RZ ;  /* 0x0000007816037810 */ /* 0x040fe20007ffe0ff */
[C---:B------:R-:W-:Y:S01]  /*0eb0*/  IMAD.HI.U32 R5, R11.reuse, R13, RZ ;  /* 0x0000000d0b057227 */ /* 0x040fe200078e00ff */
[----:B------:R-:W-:Y:S02]  /*0ec0*/  IADD3 R8, R22, 0x76, RZ ;  /* 0x0000007616087810 */ /* 0x000fe40007ffe0ff */
[----:B------:R-:W-:Y:S01]  /*0ed0*/  IABS R29, R3 ;  /* 0x00000003001d7213 */ /* 0x000fe20000000000 */
[----:B------:R-:W-:Y:S01]  /*0ee0*/  IMAD.MOV R5, RZ, RZ, -R5 ;  /* 0x000000ffff057224 */ /* 0x000fe200078e0a05 */
[----:B------:R-:W-:Y:S01]  /*0ef0*/  ISETP.GE.AND P2, PT, R6, RZ, PT ;  /* 0x000000ff0600720c */ /* 0x000fe20003f46270 */
[----:B------:R-:W-:Y:S01]  /*0f00*/  IMAD.HI.U32 R2, R11, R7, RZ ;  /* 0x000000070b027227 */ /* 0x000fe200078e00ff */
[----:B------:R-:W-:Y:S02]  /*0f10*/  IABS R6, R8 ;  /* 0x0000000800067213 */ /* 0x000fe40000000000 */
[C---:B------:R-:W-:Y:S01]  /*0f20*/  IADD3 R12, R22.reuse, 0x74, RZ ;  /* 0x00000074160c7810 */ /* 0x040fe20007ffe0ff */
[----:B------:R-:W-:Y:S01]  /*0f30*/  IMAD R13, R9, R5, R13 ;  /* 0x00000005090d7224 */ /* 0x000fe200078e020d */
[C---:B------:R-:W-:Y:S01]  /*0f40*/  IADD3 R10, R22.reuse, 0x75, RZ ;  /* 0x00000075160a7810 */ /* 0x040fe20007ffe0ff */
[----:B------:R-:W-:Y:S01]  /*0f50*/  IMAD.MOV R2, RZ, RZ, -R2 ;  /* 0x000000ffff027224 */ /* 0x000fe200078e0a02 */
[----:B------:R-:W-:Y:S01]  /*0f60*/  IADD3 R27, R22, 0x8, RZ ;  /* 0x00000008161b7810 */ /* 0x000fe20007ffe0ff */
[----:B------:R-:W-:Y:S01]  /*0f70*/  IMAD.HI.U32 R0, R11, R29, RZ ;  /* 0x0000001d0b007227 */ /* 0x000fe200078e00ff */
[----:B------:R-:W-:-:S02]  /*0f80*/  ISETP.GT.U32.AND P6, PT, R9, R13, PT ;  /* 0x0000000d0900720c */ /* 0x000fc40003fc4070 */
[----:B------:R-:W-:Y:S01]  /*0f90*/  IABS R5, R10 ;  /* 0x0000000a00057213 */ /* 0x000fe20000000000 */
[----:B------:R-:W-:Y:S01]  /*0fa0*/  IMAD R7, R9, R2, R7 ;  /* 0x0000000209077224 */ /* 0x000fe200078e0207 */
[C---:B------:R-:W-:Y:S01]  /*0fb0*/  IADD3 R2, R22.reuse, 0x77, RZ ;  /* 0x0000007716027810 */ /* 0x040fe20007ffe0ff */
[----:B------:R-:W-:Y:S01]  /*0fc0*/  IMAD.MOV R0, RZ, RZ, -R0 ;  /* 0x000000ffff007224 */ /* 0x000fe200078e0a00 */
[----:B------:R-:W-:Y:S01]  /*0fd0*/  IADD3 R25, R22, 0xa, RZ ;  /* 0x0000000a16197810 */ /* 0x000fe20007ffe0ff */
[----:B------:R-:W-:Y:S01]  /*0fe0*/  IMAD.HI.U32 R18, R11, R6, RZ ;  /* 0x000000060b127227 */ /* 0x000fe200078e00ff */
[----:B------:R-:W-:Y:S02]  /*0ff0*/  IABS R28, R2 ;  /* 0x00000002001c7213 */ /* 0x000fe40000000000 */
[C---:B------:R-:W-:Y:S01]  /*1000*/  ISETP.GT.U32.AND P0, PT, R9.reuse, R7, PT ;  /* 0x000000070900720c */ /* 0x040fe20003f04070 */
[----:B------:R-:W-:Y:S01]  /*1010*/  IMAD R29, R9, R0, R29 ;  /* 0x00000000091d7224 */ /* 0x000fe200078e021d */
[----:B------:R-:W-:Y:S01]  /*1020*/  IABS R0, R12 ;  /* 0x0000000c00007213 */ /* 0x000fe20000000000 */
[----:B------:R-:W-:-:S02]  /*1030*/  @!P6 IMAD.IADD R13, R13, 0x1, -R9 ;  /* 0x000000010d0de824 */ /* 0x000fc400078e0a09 */
[----:B------:R-:W-:Y:S01]  /*1040*/  IMAD.HI.U32 R16, R11, R28, RZ ;  /* 0x0000001c0b107227 */ /* 0x000fe200078e00ff */
[C---:B------:R-:W-:Y:S02]  /*1050*/  ISETP.GT.U32.AND P4, PT, R9.reuse, R29, PT ;  /* 0x0000001d0900720c */ /* 0x040fe40003f84070 */
[C---:B------:R-:W-:Y:S01]  /*1060*/  ISETP.GT.U32.AND P6, PT, R9.reuse, R13, PT ;  /* 0x0000000d0900720c */ /* 0x040fe20003fc4070 */
[----:B------:R-:W-:Y:S02]  /*1070*/  IMAD.MOV R18, RZ, RZ, -R18 ;  /* 0x000000ffff127224 */ /* 0x000fe400078e0a12 */
[----:B------:R-:W-:Y:S02]  /*1080*/  IMAD.MOV R16, RZ, RZ, -R16 ;  /* 0x000000ffff107224 */ /* 0x000fe400078e0a10 */
[C---:B------:R-:W-:Y:S02]  /*1090*/  IMAD R6, R9.reuse, R18, R6 ;  /* 0x0000001209067224 */ /* 0x040fe400078e0206 */
[----:B------:R-:W-:-:S02]  /*10a0*/  IMAD R28, R9, R16, R28 ;  /* 0x00000010091c7224 */ /* 0x000fc400078e021c */
[----:B-1----:R-:W-:-:S03]  /*10b0*/  IMAD.HI.U32 R17, R11, R0, RZ ;  /* 0x000000000b117227 */ /* 0x002fc600078e00ff */
[----:B------:R-:W-:Y:S01]  /*10c0*/  ISETP.GT.U32.AND P1, PT, R9, R28, PT ;  /* 0x0000001c0900720c */ /* 0x000fe20003f24070 */
[--C-:B------:R-:W-:Y:S01]  /*10d0*/  @!P6 IMAD.IADD R13, R13, 0x1, -R9.reuse ;  /* 0x000000010d0de824 */ /* 0x100fe200078e0a09 */
[----:B------:R-:W-:Y:S01]  /*10e0*/  ISETP.GT.U32.AND P6, PT, R9, R6, PT ;  /* 0x000000060900720c */ /* 0x000fe20003fc4070 */
[--C-:B------:R-:W-:Y:S01]  /*10f0*/  @!P4 IMAD.IADD R29, R29, 0x1, -R9.reuse ;  /* 0x000000011d1dc824 */ /* 0x100fe200078e0a09 */
[----:B------:R-:W-:Y:S01]  /*1100*/  ISETP.GE.AND P4, PT, R3, RZ, PT ;  /* 0x000000ff0300720c */ /* 0x000fe20003f86270 */
[----:B------:R-:W-:Y:S01]  /*1110*/  @!P0 IMAD.IADD R7, R7, 0x1, -R9 ;  /* 0x0000000107078824 */ /* 0x000fe200078e0a09 */
[----:B------:R-:W-:Y:S01]  /*1120*/  ISETP.GE.AND P0, PT, R4, RZ, PT ;  /* 0x000000ff0400720c */ /* 0x000fe20003f06270 */
[----:B------:R-:W-:Y:S01]  /*1130*/  IMAD.HI.U32 R16, R11, R5, RZ ;  /* 0x000000050b107227 */ /* 0x000fe200078e00ff */
[----:B------:R-:W-:-:S03]  /*1140*/  IADD3 R4, R22, 0x72, RZ ;  /* 0x0000007216047810 */ /* 0x000fc60007ffe0ff */
[----:B------:R-:W-:Y:S01]  /*1150*/  IMAD.MOV R17, RZ, RZ, -R17 ;  /* 0x000000ffff117224 */ /* 0x000fe200078e0a11 */
[----:B------:R-:W-:Y:S01]  /*1160*/  IABS R14, R4 ;  /* 0x00000004000e7213 */ /* 0x000fe20000000000 */
[--C-:B------:R-:W-:Y:S01]  /*1170*/  @!P1 IMAD.IADD R28, R28, 0x1, -R9.reuse ;  /* 0x000000011c1c9824 */ /* 0x100fe200078e0a09 */
[C---:B------:R-:W-:Y:S01]  /*1180*/  ISETP.GT.U32.AND P1, PT, R9.reuse, R7, PT ;  /* 0x000000070900720c */ /* 0x040fe20003f24070 */
[----:B------:R-:W-:Y:S01]  /*1190*/  @!P6 IMAD.IADD R6, R6, 0x1, -R9 ;  /* 0x000000010606e824 */ /* 0x000fe200078e0a09 */
[C---:B------:R-:W-:Y:S01]  /*11a0*/  ISETP.GT.U32.AND P6, PT, R9.reuse, R29, PT ;  /* 0x0000001d0900720c */ /* 0x040fe20003fc4070 */
[----:B------:R-:W-:Y:S01]  /*11b0*/  IMAD.MOV R16, RZ, RZ, -R16 ;  /* 0x000000ffff107224 */ /* 0x000fe200078e0a10 */
[C---:B------:R-:W-:Y:S01]  /*11c0*/  ISETP.GT.U32.AND P5, PT, R9.reuse, R28, PT ;  /* 0x0000001c0900720c */ /* 0x040fe20003fa4070 */
[C---:B------:R-:W-:Y:S01]  /*11d0*/  IMAD R0, R9.reuse, R17, R0 ;  /* 0x0000001109007224 */ /* 0x040fe200078e0200 */
[C---:B------:R-:W-:Y:S01]  /*11e0*/  ISETP.GT.U32.AND P3, PT, R9.reuse, R6, PT ;  /* 0x000000060900720c */ /* 0x040fe20003f64070 */
[----:B------:R-:W-:Y:S01]  /*11f0*/  IMAD R3, R9, R16, R5 ;  /* 0x0000001009037224 */ /* 0x000fe200078e0205 */
[C---:B------:R-:W-:Y:S01]  /*1200*/  IADD3 R5, R22.reuse, 0x73, RZ ;  /* 0x0000007316057810 */ /* 0x040fe20007ffe0ff */
[----:B------:R-:W-:Y:S01]  /*1210*/  IMAD.MOV.U32 R15, RZ, RZ, R13 ;  /* 0x000000ffff0f7224 */ /* 0x000fe200078e000d */
[----:B------:R-:W-:-:S02]  /*1220*/  IADD3 R17, R22, 0x6b, RZ ;  /* 0x0000006b16117810 */ /* 0x000fc40007ffe0ff */
[----:B------:R-:W-:Y:S01]  /*1230*/  IABS R13, R5 ;  /* 0x00000005000d7213 */ /* 0x000fe20000000000 */
[----:B------:R-:W-:Y:S01]  /*1240*/  @!P2 IMAD.MOV R15, RZ, RZ, -R15 ;  /* 0x000000ffff0fa224 */ /* 0x000fe200078e0a0f */
[----:B------:R-:W-:Y:S01]  /*1250*/  ISETP.GT.U32.AND P2, PT, R9, R3, PT ;  /* 0x000000030900720c */ /* 0x000fe20003f44070 */
[--C-:B------:R-:W-:Y:S01]  /*1260*/  @!P6 IMAD.IADD R29, R29, 0x1, -R9.reuse ;  /* 0x000000011d1de824 */ /* 0x100fe200078e0a09 */
[----:B------:R-:W-:Y:S01]  /*1270*/  ISETP.GT.U32.AND P6, PT, R9, R0, PT ;  /* 0x000000000900720c */ /* 0x000fe20003fc4070 */
[--C-:B------:R-:W-:Y:S01]  /*1280*/  @!P1 IMAD.IADD R7, R7, 0x1, -R9.reuse ;  /* 0x0000000107079824 */ /* 0x100fe200078e0a09 */
[----:B------:R-:W-:Y:S01]  /*1290*/  ISETP.GE.AND P1, PT, R2, RZ, PT ;  /* 0x000000ff0200720c */ /* 0x000fe20003f26270 */
[----:B------:R-:W-:Y:S01]  /*12a0*/  @!P5 IMAD.IADD R28, R28, 0x1, -R9 ;  /* 0x000000011c1cd824 */ /* 0x000fe200078e0a09 */
[----:B------:R-:W-:Y:S01]  /*12b0*/  ISETP.GE.AND P5, PT, R8, RZ, PT ;  /* 0x000000ff0800720c */ /* 0x000fe20003fa6270 */
[----:B------:R-:W-:Y:S01]  /*12c0*/  IMAD.MOV.U32 R2, RZ, RZ, R14 ;  /* 0x000000ffff027224 */ /* 0x000fe200078e000e */
[----:B------:R0:W-:Y:S01]  /*12d0*/  STL [R1+0x4], R15 ;  /* 0x0000040f01007387 */ /* 0x0001e20000100800 */
[----:B------:R-:W-:Y:S01]  /*12e0*/  IMAD.HI.U32 R8, R11, R13, RZ ;  /* 0x0000000d0b087227 */ /* 0x000fe200078e00ff */
[----:B------:R-:W-:-:S03]  /*12f0*/  IADD3 R14, R22, 0x6a, RZ ;  /* 0x0000006a160e7810 */ /* 0x000fc60007ffe0ff */
[----:B------:R-:W-:Y:S01]  /*1300*/  @!P3 IMAD.IADD R6, R6, 0x1, -R9 ;  /* 0x000000010606b824 */ /* 0x000fe200078e0a09 */
[----:B------:R-:W-:Y:S01]  /*1310*/  ISETP.GE.AND P3, PT, R10, RZ, PT ;  /* 0x000000ff0a00720c */ /* 0x000fe20003f66270 */
[----:B------:R-:W-:-:S04]  /*1320*/  IMAD.HI.U32 R10, R11, R2, RZ ;  /* 0x000000020b0a7227 */ /* 0x000fc800078e00ff */
[----:B------:R-:W-:Y:S02]  /*1330*/  IMAD.MOV R8, RZ, RZ, -R8 ;  /* 0x000000ffff087224 */ /* 0x000fe400078e0a08 */
[----:B------:R-:W-:Y:S01]  /*1340*/  @!P6 IMAD.IADD R0, R0, 0x1, -R9 ;  /* 0x000000010000e824 */ /* 0x000fe200078e0a09 */
[----:B------:R-:W-:Y:S01]  /*1350*/  ISETP.GE.AND P6, PT, R5, RZ, PT ;  /* 0x000000ff0500720c */ /* 0x000fe20003fc6270 */
[----:B0-----:R-:W-:Y:S02]  /*1360*/  IMAD.MOV.U32 R15, RZ, RZ, R7 ;  /* 0x000000ffff0f7224 */ /* 0x001fe400078e0007 */
[----:B------:R-:W-:Y:S02]  /*1370*/  IMAD.MOV R7, RZ, RZ, -R10 ;  /* 0x000000ffff077224 */ /* 0x000fe400078e0a0a */
[----:B------:R-:W-:Y:S02]  /*1380*/  IMAD R5, R9, R8, R13 ;  /* 0x0000000809057224 */ /* 0x000fe400078e020d */
[----:B------:R-:W-:Y:S01]  /*1390*/  @!P2 IMAD.IADD R3, R3, 0x1, -R9 ;  /* 0x000000010303a824 */ /* 0x000fe200078e0a09 */
[----:B------:R-:W-:Y:S01]  /*13a0*/  ISETP.GE.AND P2, PT, R12, RZ, PT ;  /* 0x000000ff0c00720c */ /* 0x000fe20003f46270 */
[C---:B------:R-:W-:Y:S01]  /*13b0*/  IMAD R2, R9.reuse, R7, R2 ;  /* 0x0000000709027224 */ /* 0x040fe200078e0202 */
[C---:B------:R-:W-:Y:S01]  /*13c0*/  IADD3 R7, R22.reuse, 0x71, RZ ;  /* 0x0000007116077810 */ /* 0x040fe20007ffe0ff */
[----:B------:R-:W-:Y:S01]  /*13d0*/  IMAD.MOV.U32 R10, RZ, RZ, R6 ;  /* 0x000000ffff0a7224 */ /* 0x000fe200078e0006 */
[----:B------:R-:W-:Y:S01]  /*13e0*/  IADD3 R6, R22, 0x70, RZ ;  /* 0x0000007016067810 */ /* 0x000fe20007ffe0ff */
[----:B------:R-:W-:Y:S01]  /*13f0*/  @!P1 IMAD.MOV R28, RZ, RZ, -R28 ;  /* 0x000000ffff1c9224 */ /* 0x000fe200078e0a1c */
[C---:B------:R-:W-:Y:S01]  /*1400*/  ISETP.GT.U32.AND P1, PT, R9.reuse, R5, PT ;  /* 0x000000050900720c */ /* 0x040fe20003f24070 */
[----:B------:R-:W-:Y:S01]  /*1410*/  @!P0 IMAD.MOV R15, RZ, RZ, -R15 ;  /* 0x000000ffff0f8224 */ /* 0x000fe200078e0a0f */
[C---:B------:R-:W-:Y:S01]  /*1420*/  ISETP.GT.U32.AND P0, PT, R9.reuse, R3, PT ;  /* 0x000000030900720c */ /* 0x040fe20003f04070 */
[----:B------:R-:W-:Y:S01]  /*1430*/  @!P5 IMAD.MOV R10, RZ, RZ, -R10 ;  /* 0x000000ffff0ad224 */ /* 0x000fe200078e0a0a */
[C---:B------:R-:W-:Y:S01]  /*1440*/  ISETP.GT.U32.AND P5, PT, R9.reuse, R2, PT ;  /* 0x000000020900720c */ /* 0x040fe20003fa4070 */
[----:B------:R-:W-:Y:S01]  /*1450*/  @!P4 IMAD.MOV R29, RZ, RZ, -R29 ;  /* 0x000000ffff1dc224 */ /* 0x000fe200078e0a1d */
[----:B------:R-:W-:Y:S01]  /*1460*/  ISETP.GT.U32.AND P4, PT, R9, R0, PT ;  /* 0x000000000900720c */ /* 0x000fe20003f84070 */
[----:B------:R-:W-:Y:S01]  /*1470*/  STL [R1], R15 ;  /* 0x0000000f01007387 */ /* 0x000fe20000100800 */
[----:B------:R-:W-:-:S03]  /*1480*/  IABS R12, R7 ;  /* 0x00000007000c7213 */ /* 0x000fc60000000000 */
[----:B------:R0:W-:Y:S02]  /*1490*/  STL [R1+0x18c], R10 ;  /* 0x00018c0a01007387 */ /* 0x0001e40000100800 */
[--C-:B------:R-:W-:Y:S01]  /*14a0*/  @!P1 IMAD.IADD R5, R5, 0x1, -R9.reuse ;  /* 0x0000000105059824 */ /* 0x100fe200078e0a09 */
[----:B------:R-:W-:Y:S01]  /*14b0*/  ISETP.GE.AND P1, PT, R6, RZ, PT ;  /* 0x000000ff0600720c */ /* 0x000fe20003f26270 */
[--C-:B------:R-:W-:Y:S01]  /*14c0*/  @!P0 IMAD.IADD R3, R3, 0x1, -R9.reuse ;  /* 0x0000000103038824 */ /* 0x100fe200078e0a09 */
[----:B------:R-:W-:Y:S01]  /*14d0*/  ISETP.GE.AND P0, PT, R4, RZ, PT ;  /* 0x000000ff0400720c */ /* 0x000fe20003f06270 */
[--C-:B------:R-:W-:Y:S01]  /*14e0*/  @!P5 IMAD.IADD R2, R2, 0x1, -R9.reuse ;  /* 0x000000010202d824 */ /* 0x100fe200078e0a09 */
[----:B------:R-:W-:Y:S01]  /*14f0*/  IABS R4, R6 ;  /* 0x0000000600047213 */ /* 0x000fe20000000000 */
[----:B------:R-:W-:Y:S01]  /*1500*/  @!P4 IMAD.IADD R0, R0, 0x1, -R9 ;  /* 0x000000010000c824 */ /* 0x000fe200078e0a09 */
[----:B------:R-:W-:Y:S01]  /*1510*/  ISETP.GT.U32.AND P5, PT, R9, R5, PT ;  /* 0x000000050900720c */ /* 0x000fe20003fa4070 */
[----:B------:R-:W-:Y:S01]  /*1520*/  IMAD.HI.U32 R6, R11, R12, RZ ;  /* 0x0000000c0b067227 */ /* 0x000fe200078e00ff */
[----:B------:R-:W-:-:S02]  /*1530*/  ISETP.GE.AND P4, PT, R7, RZ, PT ;  /* 0x000000ff0700720c */ /* 0x000fc40003f86270 */
[C---:B0-----:R-:W-:Y:S01]  /*1540*/  IADD3 R10, R22.reuse, 0x6f, RZ ;  /* 0x0000006f160a7810 */ /* 0x041fe20007ffe0ff */
[----:B------:R-:W-:Y:S02]  /*1550*/  IMAD.MOV.U32 R7, RZ, RZ, R0 ;  /* 0x000000ffff077224 */ /* 0x000fe400078e0000 */
[----:B------:R-:W-:Y:S01]  /*1560*/  IMAD.MOV R0, RZ, RZ, -R6 ;  /* 0x000000ffff007224 */ /* 0x000fe200078e0a06 */
[C---:B------:R-:W-:Y:S01]  /*1570*/  IADD3 R6, R22.reuse, 0x6e, RZ ;  /* 0x0000006e16067810 */ /* 0x040fe20007ffe0ff */
[----:B------:R-:W-:Y:S02]  /*1580*/  IMAD.MOV.U32 R8, RZ, RZ, R3 ;  /* 0x000000ffff087224 */ /* 0x000fe400078e0003 */
[----:B------:R-:W-:Y:S01]  /*1590*/  IMAD R12, R9, R0, R12 ;  /* 0x00000000090c7224 */ /* 0x000fe200078e020c */
[----:B------:R-:W-:Y:S01]  /*15a0*/  IADD3 R0, R22, 0x6c, RZ ;  /* 0x0000006c16007810 */ /* 0x000fe20007ffe0ff */
[----:B------:R-:W-:-:S04]  /*15b0*/  IMAD.HI.U32 R3, R11, R4, RZ ;  /* 0x000000040b037227 */ /* 0x000fc800078e00ff */
[----:B------:R-:W-:Y:S01]  /*15c0*/  @!P5 IMAD.IADD R5, R5, 0x1, -R9 ;  /* 0x000000010505d824 */ /* 0x000fe200078e0a09 */
[C---:B------:R-:W-:Y:S01]  /*15d0*/  ISETP.GT.U32.AND P5, PT, R9.reuse, R12, PT ;  /* 0x0000000c0900720c */ /* 0x040fe20003fa4070 */
[----:B------:R-:W-:Y:S01]  /*15e0*/  @!P3 IMAD.MOV R8, RZ, RZ, -R8 ;  /* 0x000000ffff08b224 */ /* 0x000fe200078e0a08 */
[C---:B------:R-:W-:Y:S01]  /*15f0*/  ISETP.GT.U32.AND P3, PT, R9.reuse, R2, PT ;  /* 0x000000020900720c */ /* 0x040fe20003f64070 */
[----:B------:R-:W-:Y:S02]  /*1600*/  IMAD.MOV R3, RZ, RZ, -R3 ;  /* 0x000000ffff037224 */ /* 0x000fe400078e0a03 */
[----:B------:R-:W-:Y:S01]  /*1610*/  IMAD.MOV.U32 R13, RZ, RZ, R5 ;  /* 0x000000ffff0d7224 */ /* 0x000fe200078e0005 */
[----:B------:R0:W-:Y:S01]  /*1620*/  STL [R1+0x190], R8 ;  /* 0x0001900801007387 */ /* 0x0001e20000100800 */
[----:B------:R-:W-:Y:S02]  /*1630*/  IMAD R3, R9, R3, R4 ;  /* 0x0000000309037224 */ /* 0x000fe400078e0204 */
[----:B------:R-:W-:-:S02]  /*1640*/  @!P6 IMAD.MOV R13, RZ, RZ, -R13 ;  /* 0x000000ffff0de224 */ /* 0x000fc400078e0a0d */
[----:B------:R-:W-:Y:S01]  /*1650*/  @!P2 IMAD.MOV R7, RZ, RZ, -R7 ;  /* 0x000000ffff07a224 */ /* 0x000fe200078e0a07 */
[C---:B------:R-:W-:Y:S01]  /*1660*/  ISETP.GT.U32.AND P6, PT, R9.reuse, R3, PT ;  /* 0x000000030900720c */ /* 0x040fe20003fc4070 */
[--C-:B------:R-:W-:Y:S01]  /*1670*/  @!P5 IMAD.IADD R12, R12, 0x1, -R9.reuse ;  /* 0x000000010c0cd824 */ /* 0x100fe200078e0a09 */
[----:B------:R-:W-:Y:S01]  /*1680*/  ISETP.GE.AND P2, PT, R10, RZ, PT ;  /* 0x000000ff0a00720c */ /* 0x000fe20003f46270 */
[----:B------:R-:W-:Y:S01]  /*1690*/  @!P3 IMAD.IADD R2, R2, 0x1, -R9 ;  /* 0x000000010202b824 */ /* 0x000fe200078e0a09 */
[----:B------:R-:W-:Y:S01]  /*16a0*/  IABS R10, R10 ;  /* 0x0000000a000a7213 */ /* 0x000fe20000000000 */
[----:B------:R1:W-:Y:S01]  /*16b0*/  STL [R1+0x194], R7 ;  /* 0x0001940701007387 */ /* 0x0003e20000100800 */
[----:B------:R-:W-:Y:S02]  /*16c0*/  ISETP.GT.U32.AND P5, PT, R9, R12, PT ;  /* 0x0000000c0900720c */ /* 0x000fe40003fa4070 */
[----:B0-----:R-:W-:Y:S01]  /*16d0*/  IADD3 R8, R22, 0x6d, RZ ;  /* 0x0000006d16087810 */ /* 0x001fe20007ffe0ff */
[----:B------:R-:W-:Y:S01]  /*16e0*/  IMAD.HI.U32 R4, R11, R10, RZ ;  /* 0x0000000a0b047227 */ /* 0x000fe200078e00ff */
[----:B------:R-:W-:Y:S01]  /*16f0*/  STL [R1+0x198], R13 ;  /* 0x0001980d01007387 */ /* 0x000fe20000100800 */
[----:B------:R-:W-:-:S02]  /*1700*/  ISETP.GE.AND P3, PT, R6, RZ, PT ;  /* 0x000000ff0600720c */ /* 0x000fc40003f66270 */
[----:B------:R-:W-:Y:S01]  /*1710*/  IMAD.MOV R4, RZ, RZ, -R4 ;  /* 0x000000ffff047224 */ /* 0x000fe200078e0a04 */
[----:B------:R-:W-:Y:S01]  /*1720*/  IABS R6, R6 ;  /* 0x0000000600067213 */ /* 0x000fe20000000000 */
[----:B-1----:R-:W-:Y:S02]  /*1730*/  IMAD.MOV.U32 R7, RZ, RZ, R2 ;  /* 0x000000ffff077224 */ /* 0x002fe400078e0002 */
[----:B------:R-:W-:Y:S02]  /*1740*/  @!P6 IMAD.IADD R3, R3, 0x1, -R9 ;  /* 0x000000010303e824 */ /* 0x000fe400078e0a09 */
[----:B------:R-:W-:Y:S01]  /*1750*/  @!P0 IMAD.MOV R7, RZ, RZ, -R7 ;  /* 0x000000ffff078224 */ /* 0x000fe200078e0a07 */
[----:B------:R-:W-:Y:S01]  /*1760*/  ISETP.GE.AND P0, PT, R8, RZ, PT ;  /* 0x000000ff0800720c */ /* 0x000fe20003f06270 */
[C---:B------:R-:W-:Y:S01]  /*1770*/  IMAD R10, R9.reuse, R4, R10 ;  /* 0x00000004090a7224 */ /* 0x040fe200078e020a */
[----:B------:R-:W-:Y:S01]  /*1780*/  IABS R8, R8 ;  /* 0x0000000800087213 */ /* 0x000fe20000000000 */
[----:B------:R-:W-:Y:S01]  /*1790*/  @!P5 IMAD.IADD R12, R12, 0x1, -R9 ;  /* 0x000000010c0cd824 */ /* 0x000fe200078e0a09 */
[----:B------:R0:W-:Y:S01]  /*17a0*/  STL [R1+0x1a4], R7 ;  /* 0x0001a40701007387 */ /* 0x0001e20000100800 */
[----:B------:R-:W-:Y:S01]  /*17b0*/  ISETP.GT.U32.AND P6, PT, R9, R3, PT ;  /* 0x000000030900720c */ /* 0x000fe20003fc4070 */
[----:B------:R-:W-:Y:S01]  /*17c0*/  IMAD.HI.U32 R2, R11, R6, RZ ;  /* 0x000000060b027227 */ /* 0x000fe200078e00ff */
[----:B------:R-:W-:-:S03]  /*17d0*/  ISETP.GT.U32.AND P5, PT, R9, R10, PT ;  /* 0x0000000a0900720c */ /* 0x000fc60003fa4070 */
[----:B------:R-:W-:Y:S01]  /*17e0*/  IMAD.HI.U32 R4, R11, R8, RZ ;  /* 0x000000080b047227 */ /* 0x000fe200078e00ff */
[----:B0-----:R-:W-:-:S03]  /*17f0*/  IABS R7, R0 ;  /* 0x0000000000077213 */ /* 0x001fc60000000000 */
[----:B------:R-:W-:Y:S02]  /*1800*/  IMAD.MOV R4, RZ, RZ, -R4 ;  /* 0x000000ffff047224 */ /* 0x000fe400078e0a04 */
[----:B------:R-:W-:Y:S02]  /*1810*/  IMAD.MOV R2, RZ, RZ, -R2 ;  /* 0x000000ffff027224 */ /* 0x000fe400078e0a02 */
[----:B------:R-:W-:-:S04]  /*1820*/  IMAD.HI.U32 R5, R11, R7, RZ ;  /* 0x000000070b057227 */ /* 0x000fc800078e00ff */
[----:B------:R-:W-:Y:S02]  /*1830*/  IMAD.MOV R5, RZ, RZ, -R5 ;  /* 0x000000ffff057224 */ /* 0x000fe400078e0a05 */
[C---:B------:R-:W-:Y:S02]  /*1840*/  IMAD R8, R9.reuse, R4, R8 ;  /* 0x0000000409087224 */ /* 0x040fe400078e0208 */
[C---:B------:R-:W-:Y:S01]  /*1850*/  IMAD R6, R9.reuse, R2, R6 ;  /* 0x0000000209067224 */ /* 0x040fe200078e0206 */
[----:B------:R-:W-:Y:S01]  /*1860*/  IABS R2, R17 ;  /* 0x0000001100027213 */ /* 0x000fe20000000000 */
[----:B------:R-:W-:Y:S02]  /*1870*/  IMAD.MOV.U32 R13, RZ, RZ, R12 ;  /* 0x000000ffff0d7224 */ /* 0x000fe400078e000c */
[----:B------:R-:W-:Y:S01]  /*1880*/  IMAD R7, R9, R5, R7 ;  /* 0x0000000509077224 */ /* 0x000fe200078e0207 */
[----:B------:R-:W-:Y:S01]  /*1890*/  IADD3 R5, R22, 0x69, RZ ;  /* 0x0000006916057810 */ /* 0x000fe20007ffe0ff */
[----:B------:R-:W-:Y:S01]  /*18a0*/  @!P6 IMAD.IADD R3, R3, 0x1, -R9 ;  /* 0x000000010303e824 */ /* 0x000fe200078e0a09 */
[C---:B------:R-:W-:Y:S01]  /*18b0*/  ISETP.GT.U32.AND P6, PT, R9.reuse, R8, PT ;  /* 0x000000080900720c */ /* 0x040fe20003fc4070 */
[----:B------:R-:W-:Y:S01]  /*18c0*/  @!P4 IMAD.MOV R13, RZ, RZ, -R13 ;  /* 0x000000ffff0dc224 */ /* 0x000fe200078e0a0d */
[C---:B------:R-:W-:Y:S01]  /*18d0*/  ISETP.GT.U32.AND P4, PT, R9.reuse, R6, PT ;  /* 0x000000060900720c */ /* 0x040fe20003f84070 */
[----:B------:R-:W-:Y:S01]  /*18e0*/  @!P5 IMAD.IADD R10, R10, 0x1, -R9 ;  /* 0x000000010a0ad824 */ /* 0x000fe200078e0a09 */
[----:B------:R-:W-:Y:S01]  /*18f0*/  ISETP.GT.U32.AND P5, PT, R9, R7, PT ;  /* 0x000000070900720c */ /* 0x000fe20003fa4070 */
[----:B------:R-:W-:Y:S01]  /*1900*/  IMAD.MOV.U32 R12, RZ, RZ, R3 ;  /* 0x000000ffff0c7224 */ /* 0x000fe200078e0003 */
[----:B------:R0:W-:Y:S01]  /*1910*/  STL [R1+0x1a0], R13 ;  /* 0x0001a00d01007387 */ /* 0x0001e20000100800 */
[----:B------:R-:W-:Y:S01]  /*1920*/  IMAD.HI.U32 R4, R11, R2, RZ ;  /* 0x000000020b047227 */ /* 0x000fe200078e00ff */
[----:B------:R-:W-:-:S03]  /*1930*/  IABS R16, R5 ;  /* 0x0000000500107213 */ /* 0x000fc60000000000 */
[----:B------:R-:W-:Y:S02]  /*1940*/  IMAD.MOV R4, RZ, RZ, -R4 ;  /* 0x000000ffff047224 */ /* 0x000fe400078e0a04 */
[--C-:B------:R-:W-:Y:S02]  /*1950*/  @!P6 IMAD.IADD R8, R8, 0x1, -R9.reuse ;  /* 0x000000010808e824 */ /* 0x100fe400078e0a09 */
[--C-:B------:R-:W-:Y:S01]  /*1960*/  @!P4 IMAD.IADD R6, R6, 0x1, -R9.reuse ;  /* 0x000000010606c824 */ /* 0x100fe200078e0a09 */
[----:B0-----:R-:W-:Y:S01]  /*1970*/  IABS R13, R14 ;  /* 0x0000000e000d7213 */ /* 0x001fe20000000000 */
[----:B------:R-:W-:Y:S01]  /*1980*/  @!P5 IMAD.IADD R7, R7, 0x1, -R9 ;  /* 0x000000010707d824 */ /* 0x000fe200078e0a09 */
[C---:B------:R-:W-:Y:S01]  /*1990*/  ISETP.GT.U32.AND P4, PT, R9.reuse, R10, PT ;  /* 0x0000000a0900720c */ /* 0x040fe20003f84070 */
[----:B------:R-:W-:Y:S01]  /*19a0*/  @!P1 IMAD.MOV R12, RZ, RZ, -R12 ;  /* 0x000000ffff0c9224 */ /* 0x000fe200078e0a0c */
[----:B------:R-:W-:Y:S01]  /*19b0*/  ISETP.GT.U32.AND P5, PT, R9, R8, PT ;  /* 0x000000080900720c */ /* 0x000fe20003fa4070 */
[----:B------:R-:W-:Y:S01]  /*19c0*/  IMAD.HI.U32 R3, R11, R13, RZ ;  /* 0x0000000d0b037227 */ /* 0x000fe200078e00ff */
[----:B------:R-:W-:-:S02]  /*19d0*/  ISETP.GT.U32.AND P1, PT, R9, R7, PT ;  /* 0x000000070900720c */ /* 0x000fc40003f24070 */
[C---:B------:R-:W-:Y:S01]  /*19e0*/  ISETP.GT.U32.AND P6, PT, R9.reuse, R6, PT ;  /* 0x000000060900720c */ /* 0x040fe20003fc4070 */
[----:B------:R-:W-:Y:S01]  /*19f0*/  IMAD.MOV R3, RZ, RZ, -R3 ;  /* 0x000000ffff037224 */ /* 0x000fe200078e0a03 */
[----:B------:R0:W-:Y:S01]  /*1a00*/  STL [R1+0x19c], R12 ;  /* 0x00019c0c01007387 */ /* 0x0001e20000100800 */
[C---:B------:R-:W-:Y:S01]  /*1a10*/  IMAD R2, R9.reuse, R4, R2 ;  /* 0x0000000409027224 */ /* 0x040fe200078e0202 */
[C---:B------:R-:W-:Y:S01]  /*1a20*/  IADD3 R4, R22.reuse, 0x68, RZ ;  /* 0x0000006816047810 */ /* 0x040fe20007ffe0ff */
[C---:B------:R-:W-:Y:S01]  /*1a30*/  IMAD R13, R9.reuse, R3, R13 ;  /* 0x00000003090d7224 */ /* 0x040fe200078e020d */
[----:B------:R-:W-:Y:S01]  /*1a40*/  IADD3 R3, R22, 0x67, RZ ;  /* 0x0000006716037810 */ /* 0x000fe20007ffe0ff */
[--C-:B------:R-:W-:Y:S01]  /*1a50*/  @!P4 IMAD.IADD R10, R10, 0x1, -R9.reuse ;  /* 0x000000010a0ac824 */ /* 0x100fe200078e0a09 */
[C---:B------:R-:W-:Y:S01]  /*1a60*/  ISETP.GT.U32.AND P4, PT, R9.reuse, R2, PT ;  /* 0x000000020900720c */ /* 0x040fe20003f84070 */
[--C-:B------:R-:W-:Y:S01]  /*1a70*/  @!P5 IMAD.IADD R8, R8, 0x1, -R9.reuse ;  /* 0x000000010808d824 */ /* 0x100fe200078e0a09 */
[----:B------:R-:W-:Y:S01]  /*1a80*/  ISETP.GT.U32.AND P5, PT, R9, R13, PT ;  /* 0x0000000d0900720c */ /* 0x000fe20003fa4070 */
[--C-:B------:R-:W-:Y:S01]  /*1a90*/  @!P1 IMAD.IADD R7, R7, 0x1, -R9.reuse ;  /* 0x0000000107079824 */ /* 0x100fe200078e0a09 */
[----:B------:R-:W-:Y:S01]  /*1aa0*/  ISETP.GE.AND P1, PT, R17, RZ, PT ;  /* 0x000000ff1100720c */ /* 0x000fe20003f26270 */
[----:B------:R-:W-:Y:S01]  /*1ab0*/  @!P6 IMAD.IADD R6, R6, 0x1, -R9 ;  /* 0x000000010606e824 */ /* 0x000fe200078e0a09 */
[----:B------:R-:W-:Y:S01]  /*1ac0*/  IABS R17, R3 ;  /* 0x0000000300117213 */ /* 0x000fe20000000000 */
[----:B0-----:R-:W-:Y:S01]  /*1ad0*/  IMAD.HI.U32 R12, R11, R16, RZ ;  /* 0x000000100b0c7227 */ /* 0x001fe200078e00ff */
[----:B------:R-:W-:-:S02]  /*1ae0*/  IABS R15, R4 ;  /* 0x00000004000f7213 */ /* 0x000fc40000000000 */
[----:B------:R-:W-:Y:S01]  /*1af0*/  ISETP.GE.AND P6, PT, R0, RZ, PT ;  /* 0x000000ff0000720c */ /* 0x000fe20003fc6270 */
[----:B------:R-:W-:Y:S02]  /*1b00*/  IMAD.MOV.U32 R19, RZ, RZ, R10 ;  /* 0x000000ffff137224 */ /* 0x000fe400078e000a */
[--C-:B------:R-:W-:Y:S01]  /*1b10*/  @!P4 IMAD.IADD R2, R2, 0x1, -R9.reuse ;  /* 0x000000010202c824 */ /* 0x100fe200078e0a09 */
[----:B------:R-:W-:Y:S01]  /*1b20*/  ISETP.GE.AND P4, PT, R14, RZ, PT ;  /* 0x000000ff0e00720c */ /* 0x000fe20003f86270 */
[----:B------:R-:W-:Y:S02]  /*1b30*/  @!P5 IMAD.IADD R13, R13, 0x1, -R9 ;  /* 0x000000010d0dd824 */ /* 0x000fe400078e0a09 */
[----:B------:R-:W-:Y:S02]  /*1b40*/  IMAD.MOV.U32 R14, RZ, RZ, R17 ;  /* 0x000000ffff0e7224 */ /* 0x000fe400078e0011 */
[----:B------:R-:W-:Y:S01]  /*1b50*/  IMAD.MOV R12, RZ, RZ, -R12 ;  /* 0x000000ffff0c7224 */ /* 0x000fe200078e0a0c */
[----:B------:R-:W-:Y:S01]  /*1b60*/  ISETP.GT.U32.AND P5, PT, R9, R13, PT ;  /* 0x0000000d0900720c */ /* 0x000fe20003fa4070 */
[----:B------:R-:W-:-:S04]  /*1b70*/  IMAD.HI.U32 R10, R11, R14, RZ ;  /* 0x0000000e0b0a7227 */ /* 0x000fc800078e00ff */
[----:B------:R-:W-:Y:S02]  /*1b80*/  IMAD.MOV.U32 R18, RZ, RZ, R6 ;  /* 0x000000ffff127224 */ /* 0x000fe400078e0006 */
[----:B------:R-:W-:Y:S01]  /*1b90*/  @!P2 IMAD.MOV R19, RZ, RZ, -R19 ;  /* 0x000000ffff13a224 */ /* 0x000fe200078e0a13 */
[C---:B------:R-:W-:Y:S01]  /*1ba0*/  ISETP.GT.U32.AND P2, PT, R9.reuse, R2, PT ;  /* 0x000000020900720c */ /* 0x040fe20003f44070 */
[----:B------:R-:W-:Y:S02]  /*1bb0*/  IMAD.MOV R6, RZ, RZ, -R10 ;  /* 0x000000ffff067224 */ /* 0x000fe400078e0a0a */
[C---:B------:R-:W-:Y:S01]  /*1bc0*/  IMAD R16, R9.reuse, R12, R16 ;  /* 0x0000000c09107224 */ /* 0x040fe200078e0210 */
[----:B------:R0:W-:Y:S01]  /*1bd0*/  STL [R1+0x174], R19 ;  /* 0x0001741301007387 */ /* 0x0001e20000100800 */
[----:B------:R-:W-:Y:S02]  /*1be0*/  IMAD R14, R9, R6, R14 ;  /* 0x00000006090e7224 */ /* 0x000fe400078e020e */
[----:B------:R-:W-:-:S04]  /*1bf0*/  IMAD.HI.U32 R0, R11, R15, RZ ;  /* 0x0000000f0b007227 */ /* 0x000fc800078e00ff */
[----:B------:R-:W-:Y:S01]  /*1c00*/  @!P3 IMAD.MOV R18, RZ, RZ, -R18 ;  /* 0x000000ffff12b224 */ /* 0x000fe200078e0a12 */
[----:B------:R-:W-:Y:S01]  /*1c10*/  ISETP.GT.U32.AND P3, PT, R9, R16, PT ;  /* 0x000000100900720c */ /* 0x000fe20003f64070 */
[--C-:B------:R-:W-:Y:S01]  /*1c20*/  @!P5 IMAD.IADD R13, R13, 0x1, -R9.reuse ;  /* 0x000000010d0dd824 */ /* 0x100fe200078e0a09 */
[C---:B------:R-:W-:Y:S01]  /*1c30*/  ISETP.GT.U32.AND P5, PT, R9.reuse, R14, PT ;  /* 0x0000000e0900720c */ /* 0x040fe20003fa4070 */
[----:B------:R-:W-:Y:S01]  /*1c40*/  IMAD.MOV R0, RZ, RZ, -R0 ;  /* 0x000000ffff007224 */ /* 0x000fe200078e0a00 */
[----:B------:R-:W-:Y:S01]  /*1c50*/  STL [R1+0x178], R18 ;  /* 0x0001781201007387 */ /* 0x000fe20000100800 */
[----:B------:R-:W-:Y:S01]  /*1c60*/  @!P2 IMAD.IADD R2, R2, 0x1, -R9 ;  /* 0x000000010202a824 */ /* 0x000fe200078e0a09 */
[----:B------:R-:W-:Y:S01]  /*1c70*/  ISETP.GE.AND P2, PT, R4, RZ, PT ;  /* 0x000000ff0400720c */ /* 0x000fe20003f46270 */
[----:B------:R-:W-:Y:S01]  /*1c80*/  IMAD R15, R9, R0, R15 ;  /* 0x00000000090f7224 */ /* 0x000fe200078e020f */
[C---:B------:R-:W-:Y:S01]  /*1c90*/  IADD3 R4, R22.reuse, 0x65, RZ ;  /* 0x0000006516047810 */ /* 0x040fe20007ffe0ff */
[----:B------:R-:W-:Y:S01]  /*1ca0*/  @!P0 IMAD.MOV R8, RZ, RZ, -R8 ;  /* 0x000000ffff088224 */ /* 0x000fe200078e0a08 */
[----:B------:R-:W-:Y:S01]  /*1cb0*/  ISETP.GE.AND P0, PT, R5, RZ, PT ;  /* 0x000000ff0500720c */ /* 0x000fe20003f06270 */
[----:B------:R-:W-:Y:S01]  /*1cc0*/  @!P6 IMAD.MOV R7, RZ, RZ, -R7 ;  /* 0x000000ffff07e224 */ /* 0x000fe200078e0a07 */
[----:B------:R-:W-:Y:S01]  /*1cd0*/  ISETP.GT.U32.AND P6, PT, R9, R15, PT ;  /* 0x0000000f0900720c */ /* 0x000fe20003fc4070 */
[----:B------:R-:W-:Y:S01]  /*1ce0*/  IMAD.MOV.U32 R5, RZ, RZ, R2 ;  /* 0x000000ffff057224 */ /* 0x000fe200078e0002 */
[----:B------:R-:W-:Y:S01]  /*1cf0*/  IADD3 R0, R22, 0x66, RZ ;  /* 0x0000006616007810 */ /* 0x000fe20007ffe0ff */
[----:B------:R-:W-:Y:S01]  /*1d00*/  @!P3 IMAD.IADD R16, R16, 0x1, -R9 ;  /* 0x000000011010b824 */ /* 0x000fe200078e0a09 */
[----:B------:R-:W-:Y:S01]  /*1d10*/  ISETP.GE.AND P3, PT, R3, RZ, PT ;  /* 0x000000ff0300720c */ /* 0x000fe20003f66270 */
[----:B------:R-:W-:Y:S01]  /*1d20*/  @!P1 IMAD.MOV R5, RZ, RZ, -R5 ;  /* 0x000000ffff059224 */ /* 0x000fe200078e0a05 */
[----:B------:R-:W-:Y:S01]  /*1d30*/  IABS R3, R4 ;  /* 0x0000000400037213 */ /* 0x000fe20000000000 */
[----:B------:R-:W-:Y:S01]  /*1d40*/  @!P5 IMAD.IADD R14, R14, 0x1, -R9 ;  /* 0x000000010e0ed824 */ /* 0x000fe200078e0a09 */
[----:B------:R-:W-:Y:S01]  /*1d50*/  STL [R1+0x17c], R8 ;  /* 0x00017c0801007387 */ /* 0x000fe20000100800 */
[----:B------:R-:W-:Y:S01]  /*1d60*/  IABS R10, R0 ;  /* 0x00000000000a7213 */ /* 0x000fe20000000000 */
[----:B0-----:R-:W-:Y:S01]  /*1d70*/  IMAD.MOV.U32 R19, RZ, RZ, R13 ;  /* 0x000000ffff137224 */ /* 0x001fe200078e000d */
[----:B------:R-:W-:Y:S01]  /*1d80*/  IADD3 R2, R22, 0x63, RZ ;  /* 0x0000006316027810 */ /* 0x000fe20007ffe0ff */
[----:B------:R0:W-:Y:S01]  /*1d90*/  STL [R1+0x184], R7 ;  /* 0x0001840701007387 */ /* 0x0001e20000100800 */
[----:B------:R-:W-:Y:S01]  /*1da0*/  ISETP.GT.U32.AND P5, PT, R9, R14, PT ;  /* 0x0000000e0900720c */ /* 0x000fe20003fa4070 */
[----:B------:R-:W-:Y:S01]  /*1db0*/  @!P6 IMAD.IADD R15, R15, 0x1, -R9 ;  /* 0x000000010f0fe824 */ /* 0x000fe200078e0a09 */
[----:B------:R-:W-:Y:S01]  /*1dc0*/  ISETP.GT.U32.AND P6, PT, R9, R16, PT ;  /* 0x000000100900720c */ /* 0x000fe20003fc4070 */
[----:B------:R1:W-:Y:S01]  /*1dd0*/  STL [R1+0x188], R5 ;  /* 0x0001880501007387 */ /* 0x0003e20000100800 */
[----:B------:R-:W-:-:S02]  /*1de0*/  IMAD.HI.U32 R6, R11, R10, RZ ;  /* 0x0000000a0b067227 */ /* 0x000fc400078e00ff */
[C---:B------:R-:W-:Y:S02]  /*1df0*/  ISETP.GT.U32.AND P1, PT, R9.reuse, R15, PT ;  /* 0x0000000f0900720c */ /* 0x040fe40003f24070 */
[----:B------:R-:W-:Y:S01]  /*1e00*/  IMAD.MOV R6, RZ, RZ, -R6 ;  /* 0x000000ffff067224 */ /* 0x000fe200078e0a06 */
[----:B0-----:R-:W-:Y:S01]  /*1e10*/  IADD3 R7, R22, 0x64, RZ ;  /* 0x0000006416077810 */ /* 0x001fe20007ffe0ff */
[----:B------:R-:W-:Y:S02]  /*1e20*/  @!P4 IMAD.MOV R19, RZ, RZ, -R19 ;  /* 0x000000ffff13c224 */ /* 0x000fe400078e0a13 */
[----:B------:R-:W-:Y:S01]  /*1e30*/  IMAD R10, R9, R6, R10 ;  /* 0x00000006090a7224 */ /* 0x000fe200078e020a */
[----:B------:R-:W-:Y:S01]  /*1e40*/  IABS R12, R7 ;  /* 0x00000007000c7213 */ /* 0x000fe20000000000 */
[----:B-1----:R-:W-:Y:S01]  /*1e50*/  IMAD.HI.U32 R5, R11, R3, RZ ;  /* 0x000000030b057227 */ /* 0x002fe200078e00ff */
[----:B------:R-:W-:Y:S01]  /*1e60*/  IABS R6, R2 ;  /* 0x0000000200067213 */ /* 0x000fe20000000000 */
[----:B------:R-:W-:Y:S02]  /*1e70*/  STL [R1+0xe4], R19 ;  /* 0x0000e41301007387 */ /* 0x000fe40000100800 */
[----:B------:R-:W-:-:S02]  /*1e80*/  IMAD.MOV R5, RZ, RZ, -R5 ;  /* 0x000000ffff057224 */ /* 0x000fc400078e0a05 */
[----:B------:R-:W-:Y:S02]  /*1e90*/  @!P5 IMAD.IADD R14, R14, 0x1, -R9 ;  /* 0x000000010e0ed824 */ /* 0x000fe400078e0a09 */
[C---:B------:R-:W-:Y:S01]  /*1ea0*/  IMAD R3, R9.reuse, R5, R3 ;  /* 0x0000000509037224 */ /* 0x040fe200078e0203 */
[----:B------:R-:W-:Y:S01]  /*1eb0*/  IADD3 R5, R22, 0x62, RZ ;  /* 0x0000006216057810 */ /* 0x000fe20007ffe0ff */
[--C-:B------:R-:W-:Y:S01]  /*1ec0*/  @!P6 IMAD.IADD R16, R16, 0x1, -R9.reuse ;  /* 0x000000011010e824 */ /* 0x100fe200078e0a09 */
[----:B------:R-:W-:Y:S01]  /*1ed0*/  ISETP.GT.U32.AND P6, PT, R9, R10, PT ;  /* 0x0000000a0900720c */ /* 0x000fe20003fc4070 */
[----:B------:R-:W-:Y:S01]  /*1ee0*/  @!P1 IMAD.IADD R15, R15, 0x1, -R9 ;  /* 0x000000010f0f9824 */ /* 0x000fe200078e0a09 */
[----:B------:R-:W-:Y:S01]  /*1ef0*/  ISETP.GT.U32.AND P5, PT, R9, R3, PT ;  /* 0x000000030900720c */ /* 0x000fe20003fa4070 */
[C---:B------:R-:W-:Y:S01]  /*1f00*/  IMAD.HI.U32 R17, R11.reuse, R12, RZ ;  /* 0x0000000c0b117227 */ /* 0x040fe200078e00ff */
[----:B------:R-:W-:Y:S02]  /*1f10*/  IABS R8, R5 ;  /* 0x0000000500087213 */ /* 0x000fe40000000000 */
[----:B------:R-:W-:Y:S01]  /*1f20*/  ISETP.GE.AND P1, PT, R0, RZ, PT ;  /* 0x000000ff0000720c */ /* 0x000fe20003f26270 */
[----:B------:R-:W-:-:S04]  /*1f30*/  IMAD.HI.U32 R0, R11, R6, RZ ;  /* 0x000000060b007227 */ /* 0x000fc800078e00ff */
[----:B------:R-:W-:-:S04]  /*1f40*/  IMAD.HI.U32 R13, R11, R8, RZ ;  /* 0x000000080b0d7227 */ /* 0x000fc800078e00ff */
[--C-:B------:R-:W-:Y:S02]  /*1f50*/  @!P5 IMAD.IADD R3, R3, 0x1, -R9.reuse ;  /* 0x000000010303d824 */ /* 0x100fe400078e0a09 */
[----:B------:R-:W-:Y:S01]  /*1f60*/  @!P6 IMAD.IADD R10, R10, 0x1, -R9 ;  /* 0x000000010a0ae824 */ /* 0x000fe200078e0a09 */
[----:B------:R-:W-:Y:S01]  /*1f70*/  ISETP.GE.AND P6, PT, R4, RZ, PT ;  /* 0x000000ff0400720c */ /* 0x000fe20003fc6270 */
[----:B------:R-:W-:Y:S01]  /*1f80*/  IMAD.MOV R13, RZ, RZ, -R13 ;  /* 0x000000ffff0d7224 */ /* 0x000fe200078e0a0d */
[C---:B------:R-:W-:Y:S01]  /*1f90*/  ISETP.GT.U32.AND P4, PT, R9.reuse, R3, PT ;  /* 0x000000030900720c */ /* 0x040fe20003f84070 */
[----:B------:R-:W-:Y:S01]  /*1fa0*/  IMAD.MOV R17, RZ, RZ, -R17 ;  /* 0x000000ffff117224 */ /* 0x000fe200078e0a11 */
[----:B------:R-:W-:Y:S01]  /*1fb0*/  ISETP.GT.U32.AND P5, PT, R9, R10, PT ;  /* 0x0000000a0900720c */ /* 0x000fe20003fa4070 */
[----:B------:R-:W-:Y:S01]  /*1fc0*/  @!P2 IMAD.MOV R15, RZ, RZ, -R15 ;  /* 0x000000ffff0fa224 */ /* 0x000fe200078e0a0f */
[----:B------:R-:W-:Y:S01]  /*1fd0*/  ISETP.GE.AND P2, PT, R7, RZ, PT ;  /* 0x000000ff0700720c */ /* 0x000fe20003f46270 */
[----:B------:R-:W-:Y:S01]  /*1fe0*/  IMAD R7, R9, R13, R8 ;  /* 0x0000000d09077224 */ /* 0x000fe200078e0208 */
[----:B------:R-:W-:Y:S01]  /*1ff0*/  IADD3 R4, R22, 0x61, RZ ;  /* 0x0000006116047810 */ /* 0x000fe20007ffe0ff */
[----:B------:R-:W-:-:S02]  /*2000*/  IMAD.MOV R0, RZ, RZ, -R0 ;  /* 0x000000ffff007224 */ /* 0x000fc400078e0a00 */
[----:B------:R-:W-:Y:S02]  /*2010*/  IMAD R12, R9, R17, R12 ;  /* 0x00000011090c7224 */ /* 0x000fe400078e020c */
[----:B------:R-:W-:Y:S02]  /*2020*/  IMAD.MOV.U32 R18, RZ, RZ, R16 ;  /* 0x000000ffff127224 */ /* 0x000fe400078e0010 */
[--C-:B------:R-:W-:Y:S01]  /*2030*/  @!P4 IMAD.IADD R3, R3, 0x1, -R9.reuse ;  /* 0x000000010303c824 */ /* 0x100fe200078e0a09 */
[C---:B------:R-:W-:Y:S01]  /*2040*/  ISETP.GT.U32.AND P4, PT, R9.reuse, R7, PT ;  /* 0x000000070900720c */ /* 0x040fe20003f84070 */
[C---:B------:R-:W-:Y:S01]  /*2050*/  IMAD R6, R9.reuse, R0, R6 ;  /* 0x0000000009067224 */ /* 0x040fe200078e0206 */
[----:B------:R-:W-:Y:S01]  /*2060*/  IABS R0, R4 ;  /* 0x0000000400007213 */ /* 0x000fe20000000000 */
[----:B------:R-:W-:Y:S01]  /*2070*/  @!P0 IMAD.MOV R18, RZ, RZ, -R18 ;  /* 0x000000ffff128224 */ /* 0x000fe200078e0a12 */
[C---:B------:R-:W-:Y:S01]  /*2080*/  ISETP.GT.U32.AND P0, PT, R9.reuse, R12, PT ;  /* 0x0000000c0900720c */ /* 0x040fe20003f04070 */
[----:B------:R-:W-:Y:S01]  /*2090*/  @!P5 IMAD.IADD R10, R10, 0x1, -R9 ;  /* 0x000000010a0ad824 */ /* 0x000fe200078e0a09 */
[----:B------:R-:W-:Y:S01]  /*20a0*/  ISETP.GE.AND P5, PT, R2, RZ, PT ;  /* 0x000000ff0200720c */ /* 0x000fe20003fa6270 */
[----:B------:R-:W-:Y:S01]  /*20b0*/  @!P3 IMAD.MOV R14, RZ, RZ, -R14 ;  /* 0x000000ffff0eb224 */ /* 0x000fe200078e0a0e */
[----:B------:R-:W-:Y:S01]  /*20c0*/  ISETP.GT.U32.AND P3, PT, R9, R6, PT ;  /* 0x000000060900720c */ /* 0x000fe20003f64070 */
[----:B------:R-:W-:Y:S01]  /*20d0*/  IMAD.MOV.U32 R13, RZ, RZ, R10 ;  /* 0x000000ffff0d7224 */ /* 0x000fe200078e000a */
[----:B------:R-:W-:Y:S01]  /*20e0*/  IADD3 R2, R22, 0x60, RZ ;  /* 0x0000006016027810 */ /* 0x000fe20007ffe0ff */
[----:B------:R-:W-:Y:S01]  /*20f0*/  STL [R1+0xe8], R18 ;  /* 0x0000e81201007387 */ /* 0x000fe20000100800 */
[----:B------:R-:W-:-:S02]  /*2100*/  IMAD.HI.U32 R8, R11, R0, RZ ;  /* 0x000000000b087227 */ /* 0x000fc400078e00ff */
[----:B------:R-:W-:Y:S01]  /*2110*/  IABS R10, R2 ;  /* 0x00000002000a7213 */ /* 0x000fe20000000000 */
[----:B------:R-:W-:Y:S01]  /*2120*/  STL [R1+0xf8], R15 ;  /* 0x0000f80f01007387 */ /* 0x000fe20000100800 */
[----:B------:R-:W-:Y:S02]  /*2130*/  @!P1 IMAD.MOV R13, RZ, RZ, -R13 ;  /* 0x000000ffff0d9224 */ /* 0x000fe400078e0a0d */
[--C-:B------:R-:W-:Y:S01]  /*2140*/  @!P4 IMAD.IADD R7, R7, 0x1, -R9.reuse ;  /* 0x000000010707c824 */ /* 0x100fe200078e0a09 */
[----:B------:R-:W-:Y:S01]  /*2150*/  STL [R1+0x164], R14 ;  /* 0x0001640e01007387 */ /* 0x000fe20000100800 */
[--C-:B------:R-:W-:Y:S01]  /*2160*/  @!P0 IMAD.IADD R12, R12, 0x1, -R9.reuse ;  /* 0x000000010c0c8824 */ /* 0x100fe200078e0a09 */
[----:B------:R-:W-:Y:S01]  /*2170*/  ISETP.GE.AND P0, PT, R5, RZ, PT ;  /* 0x000000ff0500720c */ /* 0x000fe20003f06270 */
[----:B------:R-:W-:Y:S01]  /*2180*/  @!P3 IMAD.IADD R6, R6, 0x1, -R9 ;  /* 0x000000010606b824 */ /* 0x000fe200078e0a09 */
[----:B------:R0:W-:Y:S01]  /*2190*/  STL [R1+0x168], R13 ;  /* 0x0001680d01007387 */ /* 0x0001e20000100800 */
[C---:B------:R-:W-:Y:S01]  /*21a0*/  ISETP.GT.U32.AND P4, PT, R9.reuse, R7, PT ;  /* 0x000000070900720c */ /* 0x040fe20003f84070 */
[----:B------:R-:W-:Y:S01]  /*21b0*/  IMAD.MOV R8, RZ, RZ, -R8 ;  /* 0x000000ffff087224 */ /* 0x000fe200078e0a08 */
[----:B------:R-:W-:-:S02]  /*21c0*/  ISETP.GT.U32.AND P3, PT, R9, R12, PT ;  /* 0x0000000c0900720c */ /* 0x000fc40003f64070 */
[C---:B------:R-:W-:Y:S01]  /*21d0*/  ISETP.GT.U32.AND P1, PT, R9.reuse, R6, PT ;  /* 0x000000060900720c */ /* 0x040fe20003f24070 */
[----:B------:R-:W-:Y:S01]  /*21e0*/  IMAD R0, R9, R8, R0 ;  /* 0x0000000809007224 */ /* 0x000fe200078e0200 */
[----:B------:R-:W-:Y:S01]  /*21f0*/  IADD3 R5, R22, 0x5f, RZ ;  /* 0x0000005f16057810 */ /* 0x000fe20007ffe0ff */
[----:B0-----:R-:W-:-:S03]  /*2200*/  IMAD.MOV.U32 R13, RZ, RZ, R3 ;  /* 0x000000ffff0d7224 */ /* 0x001fc600078e0003 */
[----:B------:R-:W-:Y:S01]  /*2210*/  IABS R8, R5 ;  /* 0x0000000500087213 */ /* 0x000fe20000000000 */
[----:B------:R-:W-:-:S04]  /*2220*/  IMAD.HI.U32 R3, R11, R10, RZ ;  /* 0x0000000a0b037227 */ /* 0x000fc800078e00ff */
[----:B------:R-:W-:Y:S02]  /*2230*/  IMAD.MOV R3, RZ, RZ, -R3 ;  /* 0x000000ffff037224 */ /* 0x000fe400078e0a03 */
[--C-:B------:R-:W-:Y:S02]  /*2240*/  @!P4 IMAD.IADD R7, R7, 0x1, -R9.reuse ;  /* 0x000000010707c824 */ /* 0x100fe400078e0a09 */
[C---:B------:R-:W-:Y:S01]  /*2250*/  IMAD R10, R9.reuse, R3, R10 ;  /* 0x00000003090a7224 */ /* 0x040fe200078e020a */
[----:B------:R-:W-:Y:S01]  /*2260*/  IADD3 R3, R22, 0x5d, RZ ;  /* 0x0000005d16037810 */ /* 0x000fe20007ffe0ff */
[--C-:B------:R-:W-:Y:S01]  /*2270*/  @!P3 IMAD.IADD R12, R12, 0x1, -R9.reuse ;  /* 0x000000010c0cb824 */ /* 0x100fe200078e0a09 */
[C---:B------:R-:W-:Y:S01]  /*2280*/  ISETP.GT.U32.AND P3, PT, R9.reuse, R0, PT ;  /* 0x000000000900720c */ /* 0x040fe20003f64070 */
[----:B------:R-:W-:Y:S01]  /*2290*/  @!P1 IMAD.IADD R6, R6, 0x1, -R9 ;  /* 0x0000000106069824 */ /* 0x000fe200078e0a09 */
[----:B------:R-:W-:Y:S01]  /*22a0*/  ISETP.GT.U32.AND P4, PT, R9, R10, PT ;  /* 0x0000000a0900720c */ /* 0x000fe20003f84070 */
[----:B------:R-:W-:Y:S01]  /*22b0*/  @!P6 IMAD.MOV R13, RZ, RZ, -R13 ;  /* 0x000000ffff0de224 */ /* 0x000fe200078e0a0d */
[----:B------:R-:W-:Y:S01]  /*22c0*/  ISETP.GE.AND P1, PT, R2, RZ, PT ;  /* 0x000000ff0200720c */ /* 0x000fe20003f26270 */
[----:B------:R-:W-:Y:S01]  /*22d0*/  IMAD.HI.U32 R14, R11, R8, RZ ;  /* 0x000000080b0e7227 */ /* 0x000fe200078e00ff */
[----:B------:R-:W-:-:S02]  /*22e0*/  IADD3 R2, R22, 0x5e, RZ ;  /* 0x0000005e16027810 */ /* 0x000fc40007ffe0ff */
[----:B------:R-:W-:Y:S01]  /*22f0*/  ISETP.GE.AND P6, PT, R4, RZ, PT ;  /* 0x000000ff0400720c */ /* 0x000fe20003fc6270 */
[----:B------:R-:W-:Y:S01]  /*2300*/  IMAD.MOV.U32 R15, RZ, RZ, R12 ;  /* 0x000000ffff0f7224 */ /* 0x000fe200078e000c */
[----:B------:R-:W-:Y:S01]  /*2310*/  IABS R4, R2 ;  /* 0x0000000200047213 */ /* 0x000fe20000000000 */
[----:B------:R-:W-:Y:S01]  /*2320*/  IMAD.MOV R14, RZ, RZ, -R14 ;  /* 0x000000ffff0e7224 */ /* 0x000fe200078e0a0e */
[----:B------:R0:W-:Y:S01]  /*2330*/  STL [R1+0x170], R13 ;  /* 0x0001700d01007387 */ /* 0x0001e20000100800 */
[--C-:B------:R-:W-:Y:S01]  /*2340*/  @!P3 IMAD.IADD R0, R0, 0x1, -R9.reuse ;  /* 0x000000010000b824 */ /* 0x100fe200078e0a09 */
[----:B------:R-:W-:Y:S01]  /*2350*/  ISETP.GE.AND P3, PT, R5, RZ, PT ;  /* 0x000000ff0500720c */ /* 0x000fe20003f66270 */
[----:B------:R-:W-:Y:S02]  /*2360*/  @!P4 IMAD.IADD R10, R10, 0x1, -R9 ;  /* 0x000000010a0ac824 */ /* 0x000fe400078e0a09 */
[----:B------:R-:W-:Y:S01]  /*2370*/  @!P2 IMAD.MOV R15, RZ, RZ, -R15 ;  /* 0x000000ffff0fa224 */ /* 0x000fe200078e0a0f */
[----:B------:R-:W-:Y:S01]  /*2380*/  ISETP.GT.U32.AND P2, PT, R9, R0, PT ;  /* 0x000000000900720c */ /* 0x000fe20003f44070 */
[----:B------:R-:W-:Y:S01]  /*2390*/  IMAD.HI.U32 R5, R11, R4, RZ ;  /* 0x000000040b057227 */ /* 0x000fe200078e00ff */
[----:B------:R-:W-:-:S02]  /*23a0*/  ISETP.GT.U32.AND P4, PT, R9, R10, PT ;  /* 0x0000000a0900720c */ /* 0x000fc40003f84070 */
[----:B0-----:R-:W-:Y:S01]  /*23b0*/  IABS R13, R3 ;  /* 0x00000003000d7213 */ /* 0x001fe20000000000 */
[C---:B------:R-:W-:Y:S01]  /*23c0*/  IMAD R8, R9.reuse, R14, R8 ;  /* 0x0000000e09087224 */ /* 0x040fe200078e0208 */
[----:B------:R-:W-:Y:S01]  /*23d0*/  STL [R1+0x16c], R15 ;  /* 0x00016c0f01007387 */ /* 0x000fe20000100800 */
[----:B------:R-:W-:Y:S02]  /*23e0*/  IMAD.MOV.U32 R12, RZ, RZ, R6 ;  /* 0x000000ffff0c7224 */ /* 0x000fe400078e0006 */
[----:B------:R-:W-:Y:S02]  /*23f0*/  IMAD.MOV R5, RZ, RZ, -R5 ;  /* 0x000000ffff057224 */ /* 0x000fe400078e0a05 */
[----:B------:R-:W-:Y:S01]  /*2400*/  @!P5 IMAD.MOV R12, RZ, RZ, -R12 ;  /* 0x000000ffff0cd224 */ /* 0x000fe200078e0a0c */
[C---:B------:R-:W-:Y:S01]  /*2410*/  ISETP.GT.U32.AND P5, PT, R9.reuse, R8, PT ;  /* 0x000000080900720c */ /* 0x040fe20003fa4070 */
[----:B------:R-:W-:Y:S02]  /*2420*/  IMAD R4, R9, R5, R4 ;  /* 0x0000000509047224 */ /* 0x000fe400078e0204 */
[----:B------:R-:W-:Y:S01]  /*2430*/  IMAD.HI.U32 R6, R11, R13, RZ ;  /* 0x0000000d0b067227 */ /* 0x000fe200078e00ff */
[----:B------:R0:W-:Y:S03]  /*2440*/  STL [R1+0x12c], R12 ;  /* 0x00012c0c01007387 */ /* 0x0001e60000100800 */
[----:B------:R-:W-:Y:S01]  /*2450*/  @!P4 IMAD.IADD R10, R10, 0x1, -R9 ;  /* 0x000000010a0ac824 */ /* 0x000fe200078e0a09 */
[----:B------:R-:W-:Y:S01]  /*2460*/  ISETP.GT.U32.AND P4, PT, R9, R4, PT ;  /* 0x000000040900720c */ /* 0x000fe20003f84070 */
[----:B------:R-:W-:-:S02]  /*2470*/  IMAD.MOV R6, RZ, RZ, -R6 ;  /* 0x000000ffff067224 */ /* 0x000fc400078e0a06 */
[----:B------:R-:W-:Y:S01]  /*2480*/  @!P2 IMAD.IADD R0, R0, 0x1, -R9 ;  /* 0x000000010000a824 */ /* 0x000fe200078e0a09 */
[----:B------:R-:W-:Y:S01]  /*2490*/  ISETP.GE.AND P2, PT, R3, RZ, PT ;  /* 0x000000ff0300720c */ /* 0x000fe20003f46270 */
[C---:B------:R-:W-:Y:S01]  /*24a0*/  IMAD R13, R9.reuse, R6, R13 ;  /* 0x00000006090d7224 */ /* 0x040fe200078e020d */
[----:B------:R-:W-:Y:S01]  /*24b0*/  IADD3 R6, R22, 0x5b, RZ ;  /* 0x0000005b16067810 */ /* 0x000fe20007ffe0ff */
[----:B------:R-:W-:Y:S02]  /*24c0*/  IMAD.MOV.U32 R14, RZ, RZ, R0 ;  /* 0x000000ffff0e7224 */ /* 0x000fe400078e0000 */
[----:B------:R-:W-:Y:S01]  /*24d0*/  @!P5 IMAD.IADD R8, R8, 0x1, -R9 ;  /* 0x000000010808d824 */ /* 0x000fe200078e0a09 */
[----:B------:R-:W-:Y:S01]  /*24e0*/  IABS R5, R6 ;  /* 0x0000000600057213 */ /* 0x000fe20000000000 */
[----:B------:R-:W-:Y:S01]  /*24f0*/  @!P6 IMAD.MOV R14, RZ, RZ, -R14 ;  /* 0x000000ffff0ee224 */ /* 0x000fe200078e0a0e */
[C---:B------:R-:W-:Y:S01]  /*2500*/  ISETP.GT.U32.AND P6, PT, R9.reuse, R13, PT ;  /* 0x0000000d0900720c */ /* 0x040fe20003fc4070 */
[----:B------:R-:W-:Y:S01]  /*2510*/  @!P0 IMAD.MOV R7, RZ, RZ, -R7 ;  /* 0x000000ffff078224 */ /* 0x000fe200078e0a07 */
[----:B------:R-:W-:Y:S01]  /*2520*/  ISETP.GT.U32.AND P5, PT, R9, R8, PT ;  /* 0x000000080900720c */ /* 0x000fe20003fa4070 */
[----:B------:R-:W-:Y:S01]  /*2530*/  @!P4 IMAD.IADD R4, R4, 0x1, -R9 ;  /* 0x000000010404c824 */ /* 0x000fe200078e0a09 */
[----:B------:R-:W-:Y:S01]  /*2540*/  ISETP.GE.AND P0, PT, R2, RZ, PT ;  /* 0x000000ff0200720c */ /* 0x000fe20003f06270 */
[----:B0-----:R-:W-:Y:S01]  /*2550*/  IMAD.MOV.U32 R12, RZ, RZ, R10 ;  /* 0x000000ffff0c7224 */ /* 0x001fe200078e000a */
[----:B------:R0:W-:Y:S01]  /*2560*/  STL [R1+0x130], R7 ;  /* 0x0001300701007387 */ /* 0x0001e20000100800 */
[----:B------:R-:W-:-:S02]  /*2570*/  IADD3 R2, R22, 0x5a, RZ ;  /* 0x0000005a16027810 */ /* 0x000fc40007ffe0ff */
[----:B------:R-:W-:Y:S01]  /*2580*/  ISETP.GT.U32.AND P4, PT, R9, R4, PT ;  /* 0x000000040900720c */ /* 0x000fe20003f84070 */
[----:B------:R-:W-:Y:S01]  /*2590*/  @!P1 IMAD.MOV R12, RZ, RZ, -R12 ;  /* 0x000000ffff0c9224 */ /* 0x000fe200078e0a0c */
[----:B------:R-:W-:Y:S01]  /*25a0*/  STL [R1+0x15c], R14 ;  /* 0x00015c0e01007387 */ /* 0x000fe20000100800 */
[----:B------:R-:W-:Y:S01]  /*25b0*/  IABS R0, R2 ;  /* 0x0000000200007213 */ /* 0x000fe20000000000 */
[--C-:B------:R-:W-:Y:S02]  /*25c0*/  @!P6 IMAD.IADD R13, R13, 0x1, -R9.reuse ;  /* 0x000000010d0de824 */ /* 0x100fe400078e0a09 */
[----:B------:R-:W-:Y:S01]  /*25d0*/  @!P5 IMAD.IADD R8, R8, 0x1, -R9 ;  /* 0x000000010808d824 */ /* 0x000fe200078e0a09 */
[----:B0-----:R-:W-:Y:S01]  /*25e0*/  IADD3 R7, R22, 0x5c, RZ ;  /* 0x0000005c16077810 */ /* 0x001fe20007ffe0ff */
[----:B------:R0:W-:Y:S01]  /*25f0*/  STL [R1+0x154], R12 ;  /* 0x0001540c01007387 */ /* 0x0001e20000100800 */
[----:B------:R-:W-:Y:S01]  /*2600*/  ISETP.GE.AND P5, PT, R6, RZ, PT ;  /* 0x000000ff0600720c */ /* 0x000fe20003fa6270 */
[----:B------:R-:W-:Y:S01]  /*2610*/  IMAD.HI.U32 R6, R11, R5, RZ ;  /* 0x000000050b067227 */ /* 0x000fe200078e00ff */
[----:B------:R-:W-:-:S02]  /*2620*/  IABS R3, R7 ;  /* 0x0000000700037213 */ /* 0x000fc40000000000 */
[----:B------:R-:W-:Y:S01]  /*2630*/  ISETP.GT.U32.AND P6, PT, R9, R13, PT ;  /* 0x0000000d0900720c */ /* 0x000fe20003fc4070 */
[----:B------:R-:W-:Y:S01]  /*2640*/  IMAD.MOV R6, RZ, RZ, -R6 ;  /* 0x000000ffff067224 */ /* 0x000fe200078e0a06 */
[----:B------:R-:W-:Y:S01]  /*2650*/  ISETP.GE.AND P1, PT, R7, RZ, PT ;  /* 0x000000ff0700720c */ /* 0x000fe20003f26270 */
[----:B------:R-:W-:-:S04]  /*2660*/  IMAD.HI.U32 R10, R11, R3, RZ ;  /* 0x000000030b0a7227 */ /* 0x000fc800078e00ff */
[----:B0-----:R-:W-:Y:S02]  /*2670*/  IMAD.MOV.U32 R12, RZ, RZ, R8 ;  /* 0x000000ffff0c7224 */ /* 0x001fe400078e0008 */
[----:B------:R-:W-:Y:S02]  /*2680*/  IMAD.MOV R10, RZ, RZ, -R10 ;  /* 0x000000ffff0a7224 */ /* 0x000fe400078e0a0a */
[----:B------:R-:W-:Y:S02]  /*2690*/  @!P4 IMAD.IADD R4, R4, 0x1, -R9 ;  /* 0x000000010404c824 */ /* 0x000fe400078e0a09 */
[----:B------:R-:W-:Y:S01]  /*26a0*/  @!P3 IMAD.MOV R12, RZ, RZ, -R12 ;  /* 0x000000ffff0cb224 */ /* 0x000fe200078e0a0c */
[----:B------:R-:W-:Y:S01]  /*26b0*/  ISETP.GE.AND P3, PT, R2, RZ, PT ;  /* 0x000000ff0200720c */ /* 0x000fe20003f66270 */
[C---:B------:R-:W-:Y:S02]  /*26c0*/  IMAD R3, R9.reuse, R10, R3 ;  /* 0x0000000a09037224 */ /* 0x040fe400078e0203 */
[C---:B------:R-:W-:Y:S01]  /*26d0*/  IMAD R2, R9.reuse, R6, R5 ;  /* 0x0000000609027224 */ /* 0x040fe200078e0205 */
[C---:B------:R-:W-:Y:S01]  /*26e0*/  IADD3 R6, R22.reuse, 0x56, RZ ;  /* 0x0000005616067810 */ /* 0x040fe20007ffe0ff */
[----:B------:R-:W-:Y:S01]  /*26f0*/  IMAD.MOV.U32 R8, RZ, RZ, R4 ;  /* 0x000000ffff087224 */ /* 0x000fe200078e0004 */
[----:B------:R-:W-:Y:S01]  /*2700*/  ISETP.GT.U32.AND P4, PT, R9, R3, PT ;  /* 0x000000030900720c */ /* 0x000fe20003f84070 */
[----:B------:R-:W-:Y:S01]  /*2710*/  IMAD.HI.U32 R7, R11, R0, RZ ;  /* 0x000000000b077227 */ /* 0x000fe200078e00ff */
[C---:B------:R-:W-:Y:S01]  /*2720*/  IADD3 R4, R22.reuse, 0x58, RZ ;  /* 0x0000005816047810 */ /* 0x040fe20007ffe0ff */
[----:B------:R0:W-:Y:S01]  /*2730*/  STL [R1+0x138], R12 ;  /* 0x0001380c01007387 */ /* 0x0001e20000100800 */
[C---:B------:R-:W-:Y:S01]  /*2740*/  IADD3 R5, R22.reuse, 0x57, RZ ;  /* 0x0000005716057810 */ /* 0x040fe20007ffe0ff */
[----:B------:R-:W-:Y:S01]  /*2750*/  @!P0 IMAD.MOV R8, RZ, RZ, -R8 ;  /* 0x000000ffff088224 */ /* 0x000fe200078e0a08 */
[----:B------:R-:W-:Y:S01]  /*2760*/  ISETP.GT.U32.AND P0, PT, R9, R2, PT ;  /* 0x000000020900720c */ /* 0x000fe20003f04070 */
[----:B------:R-:W-:Y:S01]  /*2770*/  IMAD.MOV R7, RZ, RZ, -R7 ;  /* 0x000000ffff077224 */ /* 0x000fe200078e0a07 */
[----:B------:R-:W-:Y:S01]  /*2780*/  IABS R10, R5 ;  /* 0x00000005000a7213 */ /* 0x000fe20000000000 */
[----:B------:R-:W-:Y:S01]  /*2790*/  @!P6 IMAD.IADD R13, R13, 0x1, -R9 ;  /* 0x000000010d0de824 */ /* 0x000fe200078e0a09 */
[----:B------:R1:W-:Y:S01]  /*27a0*/  STL [R1+0x13c], R8 ;  /* 0x00013c0801007387 */ /* 0x0003e20000100800 */
[----:B------:R-:W-:Y:S01]  /*27b0*/  IMAD R0, R9, R7, R0 ;  /* 0x0000000709007224 */ /* 0x000fe200078e0200 */
[----:B------:R-:W-:Y:S01]  /*27c0*/  IADD3 R7, R22, 0x59, RZ ;  /* 0x0000005916077810 */ /* 0x000fe20007ffe0ff */
[----:B------:R-:W-:Y:S01]  /*27d0*/  IMAD.MOV.U32 R15, RZ, RZ, R13 ;  /* 0x000000ffff0f7224 */ /* 0x000fe200078e000d */
[----:B0-----:R-:W-:Y:S01]  /*27e0*/  IABS R12, R6 ;  /* 0x00000006000c7213 */ /* 0x001fe20000000000 */
[----:B------:R-:W-:Y:S01]  /*27f0*/  @!P4 IMAD.IADD R3, R3, 0x1, -R9 ;  /* 0x000000010303c824 */ /* 0x000fe200078e0a09 */
[----:B------:R-:W-:Y:S01]  /*2800*/  ISETP.GE.AND P6, PT, R7, RZ, PT ;  /* 0x000000ff0700720c */ /* 0x000fe20003fc6270 */
[----:B------:R-:W-:Y:S01]  /*2810*/  @!P2 IMAD.MOV R15, RZ, RZ, -R15 ;  /* 0x000000ffff0fa224 */ /* 0x000fe200078e0a0f */
[C---:B------:R-:W-:Y:S01]  /*2820*/  ISETP.GT.U32.AND P2, PT, R9.reuse, R0, PT ;  /* 0x000000000900720c */ /* 0x040fe20003f44070 */
[----:B------:R-:W-:Y:S01]  /*2830*/  @!P0 IMAD.IADD R2, R2, 0x1, -R9 ;  /* 0x0000000102028824 */ /* 0x000fe200078e0a09 */
[----:B------:R-:W-:-:S02]  /*2840*/  ISETP.GT.U32.AND P4, PT, R9, R3, PT ;  /* 0x000000030900720c */ /* 0x000fc40003f84070 */
[----:B------:R-:W-:Y:S01]  /*2850*/  IABS R7, R7 ;  /* 0x0000000700077213 */ /* 0x000fe20000000000 */
[----:B------:R0:W-:Y:S01]  /*2860*/  STL [R1+0x134], R15 ;  /* 0x0001340f01007387 */ /* 0x0001e20000100800 */
[----:B------:R-:W-:Y:S02]  /*2870*/  ISETP.GT.U32.AND P0, PT, R9, R2, PT ;  /* 0x000000020900720c */ /* 0x000fe40003f04070 */
[----:B-1----:R-:W-:Y:S01]  /*2880*/  IABS R8, R4 ;  /* 0x0000000400087213 */ /* 0x002fe20000000000 */
[----:B------:R-:W-:-:S04]  /*2890*/  IMAD.HI.U32 R13, R11, R7, RZ ;  /* 0x000000070b0d7227 */ /* 0x000fc800078e00ff */
[----:B------:R-:W-:Y:S02]  /*28a0*/  @!P2 IMAD.IADD R0, R0, 0x1, -R9 ;  /* 0x000000010000a824 */ /* 0x000fe400078e0a09 */
[----:B------:R-:W-:Y:S02]  /*28b0*/  IMAD.MOV R13, RZ, RZ, -R13 ;  /* 0x000000ffff0d7224 */ /* 0x000fe400078e0a0d */
[----:B------:R-:W-:Y:S01]  /*28c0*/  @!P4 IMAD.IADD R3, R3, 0x1, -R9 ;  /* 0x000000010303c824 */ /* 0x000fe200078e0a09 */
[C---:B------:R-:W-:Y:S01]  /*28d0*/  ISETP.GT.U32.AND P2, PT, R9.reuse, R0, PT ;  /* 0x000000000900720c */ /* 0x040fe20003f44070 */
[C---:B------:R-:W-:Y:S01]  /*28e0*/  IMAD R7, R9.reuse, R13, R7 ;  /* 0x0000000d09077224 */ /* 0x040fe200078e0207 */
[----:B------:R-:W-:Y:S01]  /*28f0*/  ISETP.GE.AND P4, PT, R4, RZ, PT ;  /* 0x000000ff0400720c */ /* 0x000fe20003f86270 */
[----:B------:R-:W-:Y:S02]  /*2900*/  @!P0 IMAD.IADD R2, R2, 0x1, -R9 ;  /* 0x0000000102028824 */ /* 0x000fe400078e0a09 */
[----:B------:R-:W-:Y:S01]  /*2910*/  IMAD.MOV.U32 R17, RZ, RZ, R3 ;  /* 0x000000ffff117224 */ /* 0x000fe200078e0003 */
[----:B------:R-:W-:Y:S01]  /*2920*/  ISETP.GT.U32.AND P0, PT, R9, R7, PT ;  /* 0x000000070900720c */ /* 0x000fe20003f04070 */
[----:B------:R-:W-:Y:S01]  /*2930*/  IMAD.MOV.U32 R16, RZ, RZ, R2 ;  /* 0x000000ffff107224 */ /* 0x000fe200078e0002 */
[----:B------:R-:W-:Y:S01]  /*2940*/  IADD3 R3, R22, 0x55, RZ ;  /* 0x0000005516037810 */ /* 0x000fe20007ffe0ff */
[----:B------:R-:W-:-:S03]  /*2950*/  IMAD.HI.U32 R14, R11, R8, RZ ;  /* 0x000000080b0e7227 */ /* 0x000fc600078e00ff */
[----:B------:R-:W-:Y:S01]  /*2960*/  IABS R13, R3 ;  /* 0x00000003000d7213 */ /* 0x000fe20000000000 */
[----:B------:R-:W-:-:S04]  /*2970*/  IMAD.HI.U32 R4, R11, R12, RZ ;  /* 0x0000000c0b047227 */ /* 0x000fc800078e00ff */
[----:B------:R-:W-:Y:S02]  /*2980*/  @!P1 IMAD.MOV R17, RZ, RZ, -R17 ;  /* 0x000000ffff119224 */ /* 0x000fe400078e0a11 */
[----:B------:R-:W-:Y:S01]  /*2990*/  @!P5 IMAD.MOV R16, RZ, RZ, -R16 ;  /* 0x000000ffff10d224 */ /* 0x000fe200078e0a10 */
[----:B------:R-:W-:Y:S01]  /*29a0*/  ISETP.GE.AND P5, PT, R5, RZ, PT ;  /* 0x000000ff0500720c */ /* 0x000fe20003fa6270 */
[----:B------:R-:W-:Y:S01]  /*29b0*/  IMAD.MOV R14, RZ, RZ, -R14 ;  /* 0x000000ffff0e7224 */ /* 0x000fe200078e0a0e */
[----:B------:R1:W-:Y:S01]  /*29c0*/  STL [R1+0x128], R17 ;  /* 0x0001281101007387 */ /* 0x0003e20000100800 */
[----:B------:R-:W-:Y:S01]  /*29d0*/  IMAD.MOV R4, RZ, RZ, -R4 ;  /* 0x000000ffff047224 */ /* 0x000fe200078e0a04 */
[----:B------:R-:W-:Y:S01]  /*29e0*/  IADD3 R5, R22, 0x53, RZ ;  /* 0x0000005316057810 */ /* 0x000fe20007ffe0ff */
[----:B------:R-:W-:Y:S01]  /*29f0*/  @!P2 IMAD.IADD R0, R0, 0x1, -R9 ;  /* 0x000000010000a824 */ /* 0x000fe200078e0a09 */
[----:B------:R2:W-:Y:S01]  /*2a00*/  STL [R1+0x124], R16 ;  /* 0x0001241001007387 */ /* 0x0005e20000100800 */
[----:B0-----:R-:W-:-:S04]  /*2a10*/  IMAD.HI.U32 R15, R11, R10, RZ ;  /* 0x0000000a0b0f7227 */ /* 0x001fc800078e00ff */
[C---:B------:R-:W-:Y:S01]  /*2a20*/  IMAD R8, R9.reuse, R14, R8 ;  /* 0x0000000e09087224 */ /* 0x040fe200078e0208 */
[C---:B-1----:R-:W-:Y:S01]  /*2a30*/  IADD3 R17, R22.reuse, 0x4c, RZ ;  /* 0x0000004c16117810 */ /* 0x042fe20007ffe0ff */
[C---:B------:R-:W-:Y:S01]  /*2a40*/  IMAD R12, R9.reuse, R4, R12 ;  /* 0x00000004090c7224 */ /* 0x040fe200078e020c */
[----:B------:R-:W-:Y:S01]  /*2a50*/  IADD3 R4, R22, 0x54, RZ ;  /* 0x0000005416047810 */ /* 0x000fe20007ffe0ff */
[----:B------:R-:W-:Y:S01]  /*2a60*/  IMAD.MOV R15, RZ, RZ, -R15 ;  /* 0x000000ffff0f7224 */ /* 0x000fe200078e0a0f */
[----:B------:R-:W-:Y:S01]  /*2a70*/  ISETP.GT.U32.AND P1, PT, R9, R8, PT ;  /* 0x000000080900720c */ /* 0x000fe20003f24070 */
[----:B--2---:R-:W-:Y:S01]  /*2a80*/  IMAD.MOV.U32 R16, RZ, RZ, R0 ;  /* 0x000000ffff107224 */ /* 0x004fe200078e0000 */
[----:B------:R-:W-:Y:S01]  /*2a90*/  IABS R0, R5 ;  /* 0x0000000500007213 */ /* 0x000fe20000000000 */
[--C-:B------:R-:W-:Y:S01]  /*2aa0*/  @!P0 IMAD.IADD R7, R7, 0x1, -R9.reuse ;  /* 0x0000000107078824 */ /* 0x100fe200078e0a09 */
[----:B------:R-:W-:Y:S01]  /*2ab0*/  IABS R18, R17 ;  /* 0x0000001100127213 */ /* 0x000fe20000000000 */
[----:B------:R-:W-:Y:S01]  /*2ac0*/  @!P3 IMAD.MOV R16, RZ, RZ, -R16 ;  /* 0x000000ffff10b224 */ /* 0x000fe200078e0a10 */
[C---:B------:R-:W-:Y:S01]  /*2ad0*/  ISETP.GT.U32.AND P3, PT, R9.reuse, R12, PT ;  /* 0x0000000c0900720c */ /* 0x040fe20003f64070 */
[C---:B------:R-:W-:Y:S01]  /*2ae0*/  IMAD R2, R9.reuse, R15, R10 ;  /* 0x0000000f09027224 */ /* 0x040fe200078e020a */
[----:B------:R-:W-:Y:S01]  /*2af0*/  ISETP.GT.U32.AND P0, PT, R9, R7, PT ;  /* 0x000000070900720c */ /* 0x000fe20003f04070 */
[----:B------:R-:W-:Y:S01]  /*2b00*/  IMAD.HI.U32 R14, R11, R13, RZ ;  /* 0x0000000d0b0e7227 */ /* 0x000fe200078e00ff */
[----:B------:R-:W-:Y:S01]  /*2b10*/  IABS R10, R4 ;  /* 0x00000004000a7213 */ /* 0x000fe20000000000 */
[----:B------:R0:W-:Y:S01]  /*2b20*/  STL [R1+0x120], R16 ;  /* 0x0001201001007387 */ /* 0x0001e20000100800 */
[----:B------:R-:W-:Y:S01]  /*2b30*/  ISETP.GT.U32.AND P2, PT, R9, R2, PT ;  /* 0x000000020900720c */ /* 0x000fe20003f44070 */
[----:B------:R-:W-:-:S02]  /*2b40*/  @!P1 IMAD.IADD R8, R8, 0x1, -R9 ;  /* 0x0000000108089824 */ /* 0x000fc400078e0a09 */
[----:B------:R-:W-:Y:S02]  /*2b50*/  IMAD.MOV R14, RZ, RZ, -R14 ;  /* 0x000000ffff0e7224 */ /* 0x000fe400078e0a0e */
[----:B------:R-:W-:Y:S01]  /*2b60*/  IMAD.HI.U32 R21, R11, R18, RZ ;  /* 0x000000120b157227 */ /* 0x000fe200078e00ff */
[----:B------:R-:W-:-:S03]  /*2b70*/  ISETP.GT.U32.AND P1, PT, R9, R8, PT ;  /* 0x000000080900720c */ /* 0x000fc60003f24070 */
[--C-:B------:R-:W-:Y:S02]  /*2b80*/  @!P3 IMAD.IADD R12, R12, 0x1, -R9.reuse ;  /* 0x000000010c0cb824 */ /* 0x100fe400078e0a09 */
[--C-:B------:R-:W-:Y:S01]  /*2b90*/  @!P0 IMAD.IADD R7, R7, 0x1, -R9.reuse ;  /* 0x0000000107078824 */ /* 0x100fe200078e0a09 */
[----:B------:R-:W-:Y:S01]  /*2ba0*/  ISETP.GE.AND P0, PT, R6, RZ, PT ;  /* 0x000000ff0600720c */ /* 0x000fe20003f06270 */
[----:B------:R-:W-:Y:S01]  /*2bb0*/  @!P2 IMAD.IADD R2, R2, 0x1, -R9 ;  /* 0x000000010202a824 */ /* 0x000fe200078e0a09 */
[----:B------:R-:W-:Y:S01]  /*2bc0*/  ISETP.GT.U32.AND P3, PT, R9, R12, PT ;  /* 0x0000000c0900720c */ /* 0x000fe20003f64070 */
[----:B------:R-:W-:-:S03]  /*2bd0*/  IMAD.HI.U32 R6, R11, R10, RZ ;  /* 0x0000000a0b067227 */ /* 0x000fc600078e00ff */
[C---:B------:R-:W-:Y:S01]  /*2be0*/  ISETP.GT.U32.AND P2, PT, R9.reuse, R2, PT ;  /* 0x000000020900720c */ /* 0x040fe20003f44070 */
[----:B------:R-:W-:Y:S02]  /*2bf0*/  IMAD.MOV R6, RZ, RZ, -R6 ;  /* 0x000000ffff067224 */ /* 0x000fe400078e0a06 */
[----:B------:R-:W-:Y:S02]  /*2c00*/  @!P1 IMAD.IADD R8, R8, 0x1, -R9 ;  /* 0x0000000108089824 */ /* 0x000fe400078e0a09 */
[C---:B------:R-:W-:Y:S02]  /*2c10*/  IMAD R10, R9.reuse, R6, R10 ;  /* 0x00000006090a7224 */ /* 0x040fe400078e020a */
[----:B0-----:R-:W-:Y:S02]  /*2c20*/  IMAD.MOV.U32 R16, RZ, RZ, R7 ;  /* 0x000000ffff107224 */ /* 0x001fe400078e0007 */
[----:B------:R-:W-:Y:S01]  /*2c30*/  @!P3 IMAD.IADD R12, R12, 0x1, -R9 ;  /* 0x000000010c0cb824 */ /* 0x000fe200078e0a09 */
[C---:B------:R-:W-:Y:S01]  /*2c40*/  ISETP.GT.U32.AND P3, PT, R9.reuse, R10, PT ;  /* 0x0000000a0900720c */ /* 0x040fe20003f64070 */
[----:B------:R-:W-:-:S02]  /*2c50*/  IMAD R13, R9, R14, R13 ;  /* 0x0000000e090d7224 */ /* 0x000fc400078e020d */
[----:B------:R-:W-:-:S03]  /*2c60*/  IMAD.HI.U32 R7, R11, R0, RZ ;  /* 0x000000000b077227 */ /* 0x000fc600078e00ff */
[----:B------:R-:W-:Y:S01]  /*2c70*/  ISETP.GT.U32.AND P1, PT, R9, R13, PT ;  /* 0x0000000d0900720c */ /* 0x000fe20003f24070 */
[----:B------:R-:W-:Y:S02]  /*2c80*/  IMAD.MOV.U32 R15, RZ, RZ, R8 ;  /* 0x000000ffff0f7224 */ /* 0x000fe400078e0008 */
[----:B------:R-:W-:Y:S02]  /*2c90*/  IMAD.MOV R7, RZ, RZ, -R7 ;  /* 0x000000ffff077224 */ /* 0x000fe400078e0a07 */
[----:B------:R-:W-:Y:S01]  /*2ca0*/  @!P2 IMAD.IADD R2, R2, 0x1, -R9 ;  /* 0x000000010202a824 */ /* 0x000fe200078e0a09 */
[----:B------:R-:W-:Y:S01]  /*2cb0*/  ISETP.GE.AND P2, PT, R5, RZ, PT ;  /* 0x000000ff0500720c */ /* 0x000fe20003f46270 */
[----:B------:R-:W-:Y:S01]  /*2cc0*/  @!P4 IMAD.MOV R15, RZ, RZ, -R15 ;  /* 0x000000ffff0fc224 */ /* 0x000fe200078e0a0f */
[----:B------:R-:W-:Y:S01]  /*2cd0*/  ISETP.GE.AND P4, PT, R4, RZ, PT ;  /* 0x000000ff0400720c */ /* 0x000fe20003f86270 */
[----:B------:R-:W-:Y:S01]  /*2ce0*/  IMAD R4, R9, R7, R0 ;  /* 0x0000000709047224 */ /* 0x000fe200078e0200 */
[C---:B------:R-:W-:Y:S01]  /*2cf0*/  IADD3 R0, R22.reuse, 0x52, RZ ;  /* 0x0000005216007810 */ /* 0x040fe20007ffe0ff */
[----:B------:R-:W-:Y:S01]  /*2d00*/  IMAD.MOV.U32 R8, RZ, RZ, R2 ;  /* 0x000000ffff087224 */ /* 0x000fe200078e0002 */
[----:B------:R-:W-:Y:S01]  /*2d10*/  IADD3 R2, R22, 0x51, RZ ;  /* 0x0000005116027810 */ /* 0x000fe20007ffe0ff */
[----:B------:R-:W-:Y:S01]  /*2d20*/  @!P6 IMAD.MOV R16, RZ, RZ, -R16 ;  /* 0x000000ffff10e224 */ /* 0x000fe200078e0a10 */
[----:B------:R-:W-:Y:S01]  /*2d30*/  IABS R6, R0 ;  /* 0x0000000000067213 */ /* 0x000fe20000000000 */
[----:B------:R-:W-:Y:S01]  /*2d40*/  @!P5 IMAD.MOV R8, RZ, RZ, -R8 ;  /* 0x000000ffff08d224 */ /* 0x000fe200078e0a08 */
[----:B------:R-:W-:Y:S01]  /*2d50*/  ISETP.GE.AND P6, PT, R3, RZ, PT ;  /* 0x000000ff0300720c */ /* 0x000fe20003fc6270 */
[--C-:B------:R-:W-:Y:S01]  /*2d60*/  @!P3 IMAD.IADD R10, R10, 0x1, -R9.reuse ;  /* 0x000000010a0ab824 */ /* 0x100fe200078e0a09 */
[----:B------:R-:W-:Y:S01]  /*2d70*/  STL [R1+0x118], R16 ;  /* 0x0001181001007387 */ /* 0x000fe20000100800 */
[----:B------:R-:W-:Y:S01]  /*2d80*/  @!P1 IMAD.IADD R13, R13, 0x1, -R9 ;  /* 0x000000010d0d9824 */ /* 0x000fe200078e0a09 */
[----:B------:R-:W-:Y:S01]  /*2d90*/  ISETP.GE.AND P5, PT, R0, RZ, PT ;  /* 0x000000ff0000720c */ /* 0x000fe20003fa6270 */
[----:B------:R-:W-:Y:S01]  /*2da0*/  IMAD.MOV.U32 R3, RZ, RZ, R12 ;  /* 0x000000ffff037224 */ /* 0x000fe200078e000c */
[----:B------:R-:W-:Y:S01]  /*2db0*/  STL [R1+0xfc], R15 ;  /* 0x0000fc0f01007387 */ /* 0x000fe20000100800 */
[C---:B------:R-:W-:Y:S01]  /*2dc0*/  ISETP.GT.U32.AND P3, PT, R9.reuse, R10, PT ;  /* 0x0000000a0900720c */ /* 0x040fe20003f64070 */
[----:B------:R-:W-:Y:S01]  /*2dd0*/  IMAD.MOV R21, RZ, RZ, -R21 ;  /* 0x000000ffff157224 */ /* 0x000fe200078e0a15 */
[C---:B------:R-:W-:Y:S01]  /*2de0*/  ISETP.GT.U32.AND P1, PT, R9.reuse, R13, PT ;  /* 0x0000000d0900720c */ /* 0x040fe20003f24070 */
[----:B------:R0:W-:Y:S01]  /*2df0*/  STL [R1+0x110], R8 ;  /* 0x0001100801007387 */ /* 0x0001e20000100800 */
[----:B------:R-:W-:Y:S01]  /*2e00*/  @!P0 IMAD.MOV R3, RZ, RZ, -R3 ;  /* 0x000000ffff038224 */ /* 0x000fe200078e0a03 */
[----:B------:R-:W-:Y:S01]  /*2e10*/  IABS R12, R2 ;  /* 0x00000002000c7213 */ /* 0x000fe20000000000 */
[----:B------:R-:W-:Y:S01]  /*2e20*/  IMAD R18, R9, R21, R18 ;  /* 0x0000001509127224 */ /* 0x000fe200078e0212 */
[----:B------:R-:W-:-:S02]  /*2e30*/  IADD3 R0, R22, 0x50, RZ ;  /* 0x0000005016007810 */ /* 0x000fc40007ffe0ff */
[----:B------:R1:W-:Y:S01]  /*2e40*/  STL [R1+0x114], R3 ;  /* 0x0001140301007387 */ /* 0x0003e20000100800 */
[----:B------:R-:W-:Y:S02]  /*2e50*/  IADD3 R7, R22, 0x4f, RZ ;  /* 0x0000004f16077810 */ /* 0x000fe40007ffe0ff */
[----:B------:R-:W-:Y:S01]  /*2e60*/  IABS R5, R0 ;  /* 0x0000000000057213 */ /* 0x000fe20000000000 */
[----:B0-----:R-:W-:Y:S01]  /*2e70*/  IMAD.HI.U32 R8, R11, R6, RZ ;  /* 0x000000060b087227 */ /* 0x001fe200078e00ff */
[----:B------:R-:W-:Y:S02]  /*2e80*/  ISETP.GE.AND P0, PT, R2, RZ, PT ;  /* 0x000000ff0200720c */ /* 0x000fe40003f06270 */
[----:B------:R-:W-:Y:S01]  /*2e90*/  IABS R2, R7 ;  /* 0x0000000700027213 */ /* 0x000fe20000000000 */
[----:B------:R-:W-:Y:S02]  /*2ea0*/  IMAD.MOV R8, RZ, RZ, -R8 ;  /* 0x000000ffff087224 */ /* 0x000fe400078e0a08 */
[----:B------:R-:W-:-:S02]  /*2eb0*/  @!P3 IMAD.IADD R10, R10, 0x1, -R9 ;  /* 0x000000010a0ab824 */ /* 0x000fc400078e0a09 */
[----:B------:R-:W-:Y:S02]  /*2ec0*/  IMAD R6, R9, R8, R6 ;  /* 0x0000000809067224 */ /* 0x000fe400078e0206 */
[----:B-1----:R-:W-:-:S03]  /*2ed0*/  IMAD.HI.U32 R3, R11, R12, RZ ;  /* 0x0000000c0b037227 */ /* 0x002fc600078e00ff */
[----:B------:R-:W-:Y:S01]  /*2ee0*/  ISETP.GT.U32.AND P3, PT, R9, R6, PT ;  /* 0x000000060900720c */ /* 0x000fe20003f64070 */
[----:B------:R-:W-:Y:S01]  /*2ef0*/  @!P1 IMAD.IADD R13, R13, 0x1, -R9 ;  /* 0x000000010d0d9824 */ /* 0x000fe200078e0a09 */
[C---:B------:R-:W-:Y:S01]  /*2f00*/  ISETP.GT.U32.AND P1, PT, R9.reuse, R4, PT ;  /* 0x000000040900720c */ /* 0x040fe20003f24070 */
[----:B------:R-:W-:Y:S02]  /*2f10*/  IMAD.MOV R3, RZ, RZ, -R3 ;  /* 0x000000ffff037224 */ /* 0x000fe400078e0a03 */
[----:B------:R-:W-:Y:S01]  /*2f20*/  IMAD.MOV.U32 R15, RZ, RZ, R13 ;  /* 0x000000ffff0f7224 */ /* 0x000fe200078e000d */
[----:B------:R-:W-:Y:S01]  /*2f30*/  IADD3 R13, R22, 0x4a, RZ ;  /* 0x0000004a160d7810 */ /* 0x000fe20007ffe0ff */
[----:B------:R-:W-:Y:S02]  /*2f40*/  IMAD R12, R9, R3, R12 ;  /* 0x00000003090c7224 */ /* 0x000fe400078e020c */
[----:B------:R-:W-:Y:S02]  /*2f50*/  @!P6 IMAD.MOV R15, RZ, RZ, -R15 ;  /* 0x000000ffff0fe224 */ /* 0x000fe400078e0a0f */
[----:B------:R-:W-:Y:S01]  /*2f60*/  IMAD.HI.U32 R8, R11, R5, RZ ;  /* 0x000000050b087227 */ /* 0x000fe200078e00ff */
[----:B------:R-:W-:-:S02]  /*2f70*/  ISETP.GT.U32.AND P6, PT, R9, R12, PT ;  /* 0x0000000c0900720c */ /* 0x000fc40003fc4070 */
[----:B------:R0:W-:Y:S01]  /*2f80*/  STL [R1+0x100], R15 ;  /* 0x0001000f01007387 */ /* 0x0001e20000100800 */
[----:B------:R-:W-:Y:S02]  /*2f90*/  @!P3 IMAD.IADD R6, R6, 0x1, -R9 ;  /* 0x000000010606b824 */ /* 0x000fe400078e0a09 */
[----:B------:R-:W-:Y:S01]  /*2fa0*/  IMAD.MOV.U32 R14, RZ, RZ, R10 ;  /* 0x000000ffff0e7224 */ /* 0x000fe200078e000a */
[----:B------:R-:W-:Y:S01]  /*2fb0*/  IADD3 R10, R22, 0x4d, RZ ;  /* 0x0000004d160a7810 */ /* 0x000fe20007ffe0ff */
[----:B------:R-:W-:Y:S01]  /*2fc0*/  IMAD.MOV R8, RZ, RZ, -R8 ;  /* 0x000000ffff087224 */ /* 0x000fe200078e0a08 */
[C---:B------:R-:W-:Y:S01]  /*2fd0*/  ISETP.GT.U32.AND P3, PT, R9.reuse, R6, PT ;  /* 0x000000060900720c */ /* 0x040fe20003f64070 */
[----:B------:R-:W-:Y:S01]  /*2fe0*/  @!P4 IMAD.MOV R14, RZ, RZ, -R14 ;  /* 0x000000ffff0ec224 */ /* 0x000fe200078e0a0e */
[----:B------:R-:W-:Y:S01]  /*2ff0*/  ISETP.GE.AND P4, PT, R0, RZ, PT ;  /* 0x000000ff0000720c */ /* 0x000fe20003f86270 */
[----:B------:R-:W-:Y:S01]  /*3000*/  IMAD R0, R9, R8, R5 ;  /* 0x0000000809007224 */ /* 0x000fe200078e0205 */
[----:B------:R-:W-:Y:S01]  /*3010*/  IADD3 R5, R22, 0x4e, RZ ;  /* 0x0000004e16057810 */ /* 0x000fe20007ffe0ff */
[----:B------:R-:W-:Y:S01]  /*3020*/  IMAD.HI.U32 R3, R11, R2, RZ ;  /* 0x000000020b037227 */ /* 0x000fe200078e00ff */
[----:B------:R-:W-:Y:S01]  /*3030*/  IABS R20, R10 ;  /* 0x0000000a00147213 */ /* 0x000fe20000000000 */
[----:B------:R1:W-:Y:S01]  /*3040*/  STL [R1+0x104], R14 ;  /* 0x0001040e01007387 */ /* 0x0003e20000100800 */
[----:B0-----:R-:W-:Y:S01]  /*3050*/  IABS R15, R5 ;  /* 0x00000005000f7213 */ /* 0x001fe20000000000 */
[----:B------:R-:W-:Y:S01]  /*3060*/  @!P6 IMAD.IADD R12, R12, 0x1, -R9 ;  /* 0x000000010c0ce824 */ /* 0x000fe200078e0a09 */
[----:B------:R-:W-:Y:S01]  /*3070*/  IABS R8, R13 ;  /* 0x0000000d00087213 */ /* 0x000fe20000000000 */
[----:B------:R-:W-:-:S02]  /*3080*/  IMAD.MOV R3, RZ, RZ, -R3 ;  /* 0x000000ffff037224 */ /* 0x000fc400078e0a03 */
[--C-:B------:R-:W-:Y:S01]  /*3090*/  @!P3 IMAD.IADD R6, R6, 0x1, -R9.reuse ;  /* 0x000000010606b824 */ /* 0x100fe200078e0a09 */
[C---:B------:R-:W-:Y:S01]  /*30a0*/  ISETP.GT.U32.AND P6, PT, R9.reuse, R12, PT ;  /* 0x0000000c0900720c */ /* 0x040fe20003fc4070 */
[----:B------:R-:W-:Y:S01]  /*30b0*/  @!P1 IMAD.IADD R4, R4, 0x1, -R9 ;  /* 0x0000000104049824 */ /* 0x000fe200078e0a09 */
[C---:B------:R-:W-:Y:S01]  /*30c0*/  ISETP.GT.U32.AND P3, PT, R9.reuse, R0, PT ;  /* 0x000000000900720c */ /* 0x040fe20003f64070 */
[----:B------:R-:W-:Y:S02]  /*30d0*/  IMAD R2, R9, R3, R2 ;  /* 0x0000000309027224 */ /* 0x000fe400078e0202 */
[----:B------:R-:W-:Y:S01]  /*30e0*/  IMAD.HI.U32 R3, R11, R15, RZ ;  /* 0x0000000f0b037227 */ /* 0x000fe200078e00ff */
[----:B------:R-:W-:-:S03]  /*30f0*/  ISETP.GT.U32.AND P1, PT, R9, R4, PT ;  /* 0x000000040900720c */ /* 0x000fc60003f24070 */
[----:B------:R-:W-:Y:S02]  /*3100*/  IMAD.MOV R3, RZ, RZ, -R3 ;  /* 0x000000ffff037224 */ /* 0x000fe400078e0a03 */
[----:B------:R-:W-:-:S04]  /*3110*/  IMAD.HI.U32 R19, R11, R20, RZ ;  /* 0x000000140b137227 */ /* 0x000fc800078e00ff */
[C---:B------:R-:W-:Y:S02]  /*3120*/  IMAD R15, R9.reuse, R3, R15 ;  /* 0x00000003090f7224 */ /* 0x040fe400078e020f */
[--C-:B------:R-:W-:Y:S01]  /*3130*/  @!P6 IMAD.IADD R12, R12, 0x1, -R9.reuse ;  /* 0x000000010c0ce824 */ /* 0x100fe200078e0a09 */
[C---:B------:R-:W-:Y:S01]  /*3140*/  ISETP.GT.U32.AND P6, PT, R9.reuse, R2, PT ;  /* 0x000000020900720c */ /* 0x040fe20003fc4070 */
[--C-:B------:R-:W-:Y:S01]  /*3150*/  @!P3 IMAD.IADD R0, R0, 0x1, -R9.reuse ;  /* 0x000000010000b824 */ /* 0x100fe200078e0a09 */
[----:B------:R-:W-:Y:S01]  /*3160*/  ISETP.GT.U32.AND P3, PT, R9, R15, PT ;  /* 0x0000000f0900720c */ /* 0x000fe20003f64070 */
[----:B------:R-:W-:Y:S01]  /*3170*/  @!P1 IMAD.IADD R4, R4, 0x1, -R9 ;  /* 0x0000000104049824 */ /* 0x000fe200078e0a09 */
[----:B------:R-:W-:Y:S01]  /*3180*/  ISETP.GE.AND P1, PT, R7, RZ, PT ;  /* 0x000000ff0700720c */ /* 0x000fe20003f26270 */
[----:B------:R-:W-:Y:S01]  /*3190*/  IMAD.MOV R19, RZ, RZ, -R19 ;  /* 0x000000ffff137224 */ /* 0x000fe200078e0a13 */
[----:B------:R-:W-:Y:S01]  /*31a0*/  IADD3 R7, R22, 0x4b, RZ ;  /* 0x0000004b16077810 */ /* 0x000fe20007ffe0ff */
[----:B------:R-:W-:-:S02]  /*31b0*/  IMAD.MOV.U32 R23, RZ, RZ, R4 ;  /* 0x000000ffff177224 */ /* 0x000fc400078e0004 */
[C---:B------:R-:W-:Y:S01]  /*31c0*/  IMAD R19, R9.reuse, R19, R20 ;  /* 0x0000001309137224 */ /* 0x040fe200078e0214 */
[----:B-1----:R-:W-:Y:S01]  /*31d0*/  IABS R14, R7 ;  /* 0x00000007000e7213 */ /* 0x002fe20000000000 */
[----:B------:R-:W-:Y:S01]  /*31e0*/  @!P2 IMAD.MOV R23, RZ, RZ, -R23 ;  /* 0x000000ffff17a224 */ /* 0x000fe200078e0a17 */
[C---:B------:R-:W-:Y:S01]  /*31f0*/  ISETP.GT.U32.AND P2, PT, R9.reuse, R0, PT ;  /* 0x000000000900720c */ /* 0x040fe20003f44070 */
[--C-:B------:R-:W-:Y:S01]  /*3200*/  @!P6 IMAD.IADD R2, R2, 0x1, -R9.reuse ;  /* 0x000000010202e824 */ /* 0x100fe200078e0a09 */
[----:B------:R-:W-:Y:S01]  /*3210*/  ISETP.GT.U32.AND P6, PT, R9, R19, PT ;  /* 0x000000130900720c */ /* 0x000fe20003fc4070 */
[----:B------:R-:W-:Y:S01]  /*3220*/  @!P3 IMAD.IADD R15, R15, 0x1, -R9 ;  /* 0x000000010f0fb824 */ /* 0x000fe200078e0a09 */
[----:B------:R0:W-:Y:S01]  /*3230*/  STL [R1+0xf4], R23 ;  /* 0x0000f41701007387 */ /* 0x0001e20000100800 */
[----:B------:R-:W-:Y:S01]  /*3240*/  IMAD.MOV.U32 R20, RZ, RZ, R6 ;  /* 0x000000ffff147224 */ /* 0x000fe200078e0006 */
[----:B------:R-:W-:Y:S01]  /*3250*/  ISETP.GT.U32.AND P3, PT, R9, R2, PT ;  /* 0x000000020900720c */ /* 0x000fe20003f64070 */
[----:B------:R-:W-:-:S04]  /*3260*/  IMAD.HI.U32 R16, R11, R14, RZ ;  /* 0x0000000e0b107227 */ /* 0x000fc800078e00ff */
[----:B------:R-:W-:Y:S01]  /*3270*/  @!P5 IMAD.MOV R20, RZ, RZ, -R20 ;  /* 0x000000ffff14d224 */ /* 0x000fe200078e0a14 */
[----:B------:R-:W-:Y:S01]  /*3280*/  ISETP.GT.U32.AND P5, PT, R9, R15, PT ;  /* 0x0000000f0900720c */ /* 0x000fe20003fa4070 */
[----:B------:R-:W-:Y:S01]  /*3290*/  IMAD.HI.U32 R3, R11, R8, RZ ;  /* 0x000000080b037227 */ /* 0x000fe200078e00ff */
[C---:B0-----:R-:W-:Y:S02]  /*32a0*/  IADD3 R23, R22.reuse, 0x7, RZ ;  /* 0x0000000716177810 */ /* 0x041fe40007ffe0ff */
[----:B------:R-:W-:Y:S01]  /*32b0*/  STL [R1+0xf0], R20 ;  /* 0x0000f01401007387 */ /* 0x000fe20000100800 */
[----:B------:R-:W-:Y:S02]  /*32c0*/  IMAD.MOV R16, RZ, RZ, -R16 ;  /* 0x000000ffff107224 */ /* 0x000fe400078e0a10 */
[----:B------:R-:W-:Y:S02]  /*32d0*/  IMAD.MOV R3, RZ, RZ, -R3 ;  /* 0x000000ffff037224 */ /* 0x000fe400078e0a03 */
[C---:B------:R-:W-:Y:S01]  /*32e0*/  IMAD R14, R9.reuse, R16, R14 ;  /* 0x00000010090e7224 */ /* 0x040fe200078e020e */
[C---:B------:R-:W-:Y:S01]  /*32f0*/  IADD3 R16, R22.reuse, 0x49, RZ ;  /* 0x0000004916107810 */ /* 0x040fe20007ffe0ff */
[----:B------:R-:W-:Y:S01]  /*3300*/  @!P0 IMAD.MOV R12, RZ, RZ, -R12 ;  /* 0x000000ffff0c8224 */ /* 0x000fe200078e0a0c */
[C---:B------:R-:W-:Y:S01]  /*3310*/  ISETP.GT.U32.AND P0, PT, R9.reuse, R18, PT ;  /* 0x000000120900720c */ /* 0x040fe20003f04070 */
[----:B------:R-:W-:Y:S01]  /*3320*/  IMAD R3, R9, R3, R8 ;  /* 0x0000000309037224 */ /* 0x000fe200078e0208 */
[----:B------:R-:W-:Y:S01]  /*3330*/  IABS R4, R16 ;  /* 0x0000001000047213 */ /* 0x000fe20000000000 */
[--C-:B------:R-:W-:Y:S01]  /*3340*/  @!P6 IMAD.IADD R19, R19, 0x1, -R9.reuse ;  /* 0x000000011313e824 */ /* 0x100fe200078e0a09 */
[----:B------:R-:W-:Y:S01]  /*3350*/  IADD3 R8, R22, 0x48, RZ ;  /* 0x0000004816087810 */ /* 0x000fe20007ffe0ff */
[--C-:B------:R-:W-:Y:S01]  /*3360*/  @!P2 IMAD.IADD R0, R0, 0x1, -R9.reuse ;  /* 0x000000010000a824 */ /* 0x100fe200078e0a09 */
[----:B------:R-:W-:Y:S01]  /*3370*/  ISETP.GT.U32.AND P2, PT, R9, R14, PT ;  /* 0x0000000e0900720c */ /* 0x000fe20003f44070 */
[--C-:B------:R-:W-:Y:S01]  /*3380*/  @!P5 IMAD.IADD R15, R15, 0x1, -R9.reuse ;  /* 0x000000010f0fd824 */ /* 0x100fe200078e0a09 */
[C---:B------:R-:W-:Y:S01]  /*3390*/  ISETP.GT.U32.AND P6, PT, R9.reuse, R19, PT ;  /* 0x000000130900720c */ /* 0x040fe20003fc4070 */
[--C-:B------:R-:W-:Y:S01]  /*33a0*/  @!P3 IMAD.IADD R2, R2, 0x1, -R9.reuse ;  /* 0x000000010202b824 */ /* 0x100fe200078e0a09 */
[----:B------:R-:W-:Y:S01]  /*33b0*/  ISETP.GT.U32.AND P5, PT, R9, R3, PT ;  /* 0x000000030900720c */ /* 0x000fe20003fa4070 */
[----:B------:R-:W-:Y:S01]  /*33c0*/  IMAD.MOV.U32 R21, RZ, RZ, R0 ;  /* 0x000000ffff157224 */ /* 0x000fe200078e0000 */
[----:B------:R-:W-:Y:S01]  /*33d0*/  ISETP.GE.AND P3, PT, R5, RZ, PT ;  /* 0x000000ff0500720c */ /* 0x000fe20003f66270 */
[----:B------:R-:W-:Y:S01]  /*33e0*/  IMAD.HI.U32 R5, R11, R4, RZ ;  /* 0x000000040b057227 */ /* 0x000fe200078e00ff */
[----:B------:R-:W-:Y:S01]  /*33f0*/  IABS R6, R8 ;  /* 0x0000000800067213 */ /* 0x000fe20000000000 */
[----:B------:R0:W-:Y:S01]  /*3400*/  STL [R1+0xec], R12 ;  /* 0x0000ec0c01007387 */ /* 0x0001e20000100800 */
[----:B------:R-:W-:Y:S01]  /*3410*/  IADD3 R0, R22, 0x47, RZ ;  /* 0x0000004716007810 */ /* 0x000fe20007ffe0ff */
[--C-:B------:R-:W-:Y:S01]  /*3420*/  @!P0 IMAD.IADD R18, R18, 0x1, -R9.reuse ;  /* 0x0000000112128824 */ /* 0x100fe200078e0a09 */
[----:B------:R-:W-:Y:S01]  /*3430*/  ISETP.GE.AND P0, PT, R17, RZ, PT ;  /* 0x000000ff1100720c */ /* 0x000fe20003f06270 */
[----:B------:R-:W-:Y:S01]  /*3440*/  @!P2 IMAD.IADD R14, R14, 0x1, -R9 ;  /* 0x000000010e0ea824 */ /* 0x000fe200078e0a09 */
[----:B------:R-:W-:Y:S01]  /*3450*/  ISETP.GE.AND P2, PT, R7, RZ, PT ;  /* 0x000000ff0700720c */ /* 0x000fe20003f46270 */
[----:B------:R-:W-:-:S02]  /*3460*/  IMAD.MOV R5, RZ, RZ, -R5 ;  /* 0x000000ffff057224 */ /* 0x000fc400078e0a05 */
[----:B------:R-:W-:Y:S01]  /*3470*/  @!P4 IMAD.MOV R21, RZ, RZ, -R21 ;  /* 0x000000ffff15c224 */ /* 0x000fe200078e0a15 */
[----:B------:R-:W-:Y:S01]  /*3480*/  ISETP.GT.U32.AND P4, PT, R9, R18, PT ;  /* 0x000000120900720c */ /* 0x000fe20003f84070 */
[--C-:B------:R-:W-:Y:S01]  /*3490*/  @!P6 IMAD.IADD R19, R19, 0x1, -R9.reuse ;  /* 0x000000011313e824 */ /* 0x100fe200078e0a09 */
[----:B------:R-:W-:Y:S01]  /*34a0*/  ISETP.GE.AND P6, PT, R10, RZ, PT ;  /* 0x000000ff0a00720c */ /* 0x000fe20003fc6270 */
[----:B------:R-:W-:Y:S01]  /*34b0*/  @!P5 IMAD.IADD R3, R3, 0x1, -R9 ;  /* 0x000000010303d824 */ /* 0x000fe200078e0a09 */
[C---:B------:R-:W-:Y:S01]  /*34c0*/  ISETP.GT.U32.AND P5, PT, R9.reuse, R14, PT ;  /* 0x0000000e0900720c */ /* 0x040fe20003fa4070 */
[----:B------:R-:W-:Y:S01]  /*34d0*/  IMAD R4, R9, R5, R4 ;  /* 0x0000000509047224 */ /* 0x000fe200078e0204 */
[----:B------:R1:W-:Y:S01]  /*34e0*/  STL [R1+0xe0], R21 ;  /* 0x0000e01501007387 */ /* 0x0003e20000100800 */
[----:B------:R-:W-:Y:S02]  /*34f0*/  IMAD.MOV.U32 R7, RZ, RZ, R15 ;  /* 0x000000ffff077224 */ /* 0x000fe400078e000f */
[----:B0-----:R-:W-:-:S04]  /*3500*/  IMAD.HI.U32 R12, R11, R6, RZ ;  /* 0x000000060b0c7227 */ /* 0x001fc800078e00ff */
[----:B------:R-:W-:Y:S01]  /*3510*/  IMAD.MOV.U32 R20, RZ, RZ, R2 ;  /* 0x000000ffff147224 */ /* 0x000fe200078e0002 */
[C---:B------:R-:W-:Y:S01]  /*3520*/  IADD3 R2, R22.reuse, 0x46, RZ ;  /* 0x0000004616027810 */ /* 0x040fe20007ffe0ff */
[----:B------:R-:W-:Y:S01]  /*3530*/  @!P3 IMAD.MOV R7, RZ, RZ, -R7 ;  /* 0x000000ffff07b224 */ /* 0x000fe200078e0a07 */
[C---:B------:R-:W-:Y:S01]  /*3540*/  ISETP.GT.U32.AND P3, PT, R9.reuse, R4, PT ;  /* 0x000000040900720c */ /* 0x040fe20003f64070 */
[----:B------:R-:W-:Y:S01]  /*3550*/  IMAD.MOV R12, RZ, RZ, -R12 ;  /* 0x000000ffff0c7224 */ /* 0x000fe200078e0a0c */
[----:B------:R-:W-:Y:S01]  /*3560*/  IABS R15, R2 ;  /* 0x00000002000f7213 */ /* 0x000fe20000000000 */
[----:B------:R-:W-:Y:S01]  /*3570*/  @!P1 IMAD.MOV R20, RZ, RZ, -R20 ;  /* 0x000000ffff149224 */ /* 0x000fe200078e0a14 */
[C---:B------:R-:W-:Y:S01]  /*3580*/  ISETP.GT.U32.AND P1, PT, R9.reuse, R3, PT ;  /* 0x000000030900720c */ /* 0x040fe20003f24070 */
[----:B------:R-:W-:Y:S01]  /*3590*/  IMAD.MOV.U32 R5, RZ, RZ, R19 ;  /* 0x000000ffff057224 */ /* 0x000fe200078e0013 */
[----:B-1----:R-:W-:Y:S01]  /*35a0*/  IADD3 R21, R22, 0x6, RZ ;  /* 0x0000000616157810 */ /* 0x002fe20007ffe0ff */
[C---:B------:R-:W-:Y:S01]  /*35b0*/  IMAD R6, R9.reuse, R12, R6 ;  /* 0x0000000c09067224 */ /* 0x040fe200078e0206 */
[----:B------:R-:W-:Y:S01]  /*35c0*/  IABS R12, R0 ;  /* 0x00000000000c7213 */ /* 0x000fe20000000000 */
[----:B------:R-:W-:Y:S01]  /*35d0*/  @!P4 IMAD.IADD R18, R18, 0x1, -R9 ;  /* 0x000000011212c824 */ /* 0x000fe200078e0a09 */
[----:B------:R-:W-:Y:S01]  /*35e0*/  STL [R1+0xd8], R20 ;  /* 0x0000d81401007387 */ /* 0x000fe20000100800 */
[----:B------:R-:W-:Y:S01]  /*35f0*/  @!P6 IMAD.MOV R5, RZ, RZ, -R5 ;  /* 0x000000ffff05e224 */ /* 0x000fe200078e0a05 */
[----:B------:R-:W-:Y:S01]  /*3600*/  ISETP.GT.U32.AND P4, PT, R9, R6, PT ;  /* 0x000000060900720c */ /* 0x000fe20003f84070 */
[--C-:B------:R-:W-:Y:S01]  /*3610*/  @!P5 IMAD.IADD R14, R14, 0x1, -R9.reuse ;  /* 0x000000010e0ed824 */ /* 0x100fe200078e0a09 */
[----:B------:R0:W-:Y:S01]  /*3620*/  STL [R1+0xd4], R7 ;  /* 0x0000d40701007387 */ /* 0x0001e20000100800 */
[----:B------:R-:W-:Y:S01]  /*3630*/  IMAD.MOV.U32 R10, RZ, RZ, R18 ;  /* 0x000000ffff0a7224 */ /* 0x000fe200078e0012 */
[----:B------:R-:W-:Y:S01]  /*3640*/  ISETP.GE.AND P6, PT, R13, RZ, PT ;  /* 0x000000ff0d00720c */ /* 0x000fe20003fc6270 */
[--C-:B------:R-:W-:Y:S01]  /*3650*/  @!P3 IMAD.IADD R4, R4, 0x1, -R9.reuse ;  /* 0x000000010404b824 */ /* 0x100fe200078e0a09 */
[----:B------:R1:W-:Y:S01]  /*3660*/  STL [R1+0xd0], R5 ;  /* 0x0000d00501007387 */ /* 0x0003e20000100800 */
[----:B------:R-:W-:Y:S01]  /*3670*/  @!P0 IMAD.MOV R10, RZ, RZ, -R10 ;  /* 0x000000ffff0a8224 */ /* 0x000fe200078e0a0a */
[----:B------:R-:W-:Y:S01]  /*3680*/  ISETP.GE.AND P5, PT, R16, RZ, PT ;  /* 0x000000ff1000720c */ /* 0x000fe20003fa6270 */
[--C-:B------:R-:W-:Y:S01]  /*3690*/  @!P1 IMAD.IADD R3, R3, 0x1, -R9.reuse ;  /* 0x0000000103039824 */ /* 0x100fe200078e0a09 */
[----:B------:R-:W-:Y:S01]  /*36a0*/  ISETP.GT.U32.AND P0, PT, R9, R4, PT ;  /* 0x000000040900720c */ /* 0x000fe20003f04070 */
[----:B0-----:R-:W-:Y:S01]  /*36b0*/  IMAD.MOV.U32 R7, RZ, RZ, R14 ;  /* 0x000000ffff077224 */ /* 0x001fe200078e000e */
[----:B------:R-:W-:Y:S01]  /*36c0*/  STL [R1+0xcc], R10 ;  /* 0x0000cc0a01007387 */ /* 0x000fe20000100800 */
[----:B------:R-:W-:Y:S01]  /*36d0*/  @!P4 IMAD.IADD R6, R6, 0x1, -R9 ;  /* 0x000000010606c824 */ /* 0x000fe200078e0a09 */
[----:B------:R-:W-:Y:S01]  /*36e0*/  ISETP.GE.AND P3, PT, R0, RZ, PT ;  /* 0x000000ff0000720c */ /* 0x000fe20003f66270 */
[----:B-1----:R-:W-:Y:S01]  /*36f0*/  IMAD.HI.U32 R5, R11, R12, RZ ;  /* 0x0000000c0b057227 */ /* 0x002fe200078e00ff */
[----:B------:R-:W-:-:S02]  /*3700*/  IADD3 R13, R22, 0x45, RZ ;  /* 0x00000045160d7810 */ /* 0x000fc40007ffe0ff */
[----:B------:R-:W-:Y:S01]  /*3710*/  ISETP.GE.AND P1, PT, R8, RZ, PT ;  /* 0x000000ff0800720c */ /* 0x000fe20003f26270 */
[----:B------:R-:W-:Y:S01]  /*3720*/  @!P2 IMAD.MOV R7, RZ, RZ, -R7 ;  /* 0x000000ffff07a224 */ /* 0x000fe200078e0a07 */
[----:B------:R-:W-:Y:S01]  /*3730*/  ISETP.GT.U32.AND P2, PT, R9, R6, PT ;  /* 0x000000060900720c */ /* 0x000fe20003f44070 */
[----:B------:R-:W-:Y:S01]  /*3740*/  IMAD.MOV R5, RZ, RZ, -R5 ;  /* 0x000000ffff057224 */ /* 0x000fe200078e0a05 */
[----:B------:R-:W-:Y:S01]  /*3750*/  ISETP.GE.AND P4, PT, R2, RZ, PT ;  /* 0x000000ff0200720c */ /* 0x000fe20003f86270 */
[----:B------:R-:W-:Y:S01]  /*3760*/  IMAD.HI.U32 R0, R11, R15, RZ ;  /* 0x0000000f0b007227 */ /* 0x000fe200078e00ff */
[----:B------:R0:W-:Y:S01]  /*3770*/  STL [R1+0xc8], R7 ;  /* 0x0000c80701007387 */ /* 0x0001e20000100800 */
[----:B------:R-:W-:Y:S02]  /*3780*/  IADD3 R8, R22, 0x41, RZ ;  /* 0x0000004116087810 */ /* 0x000fe40007ffe0ff */
[----:B------:R-:W-:Y:S02]  /*3790*/  IMAD R12, R9, R5, R12 ;  /* 0x00000005090c7224 */ /* 0x000fe400078e020c */
[----:B------:R-:W-:Y:S01]  /*37a0*/  @!P0 IMAD.IADD R4, R4, 0x1, -R9 ;  /* 0x0000000104048824 */ /* 0x000fe200078e0a09 */
[----:B------:R-:W-:Y:S01]  /*37b0*/  ISETP.GE.AND P0, PT, R13, RZ, PT ;  /* 0x000000ff0d00720c */ /* 0x000fe20003f06270 */
[----:B------:R-:W-:Y:S01]  /*37c0*/  IMAD.MOV R0, RZ, RZ, -R0 ;  /* 0x000000ffff007224 */ /* 0x000fe200078e0a00 */
[----:B------:R-:W-:Y:S01]  /*37d0*/  IABS R13, R13 ;  /* 0x0000000d000d7213 */ /* 0x000fe20000000000 */
[----:B------:R-:W-:Y:S01]  /*37e0*/  IMAD.MOV.U32 R5, RZ, RZ, R4 ;  /* 0x000000ffff057224 */ /* 0x000fe200078e0004 */
[----:B------:R-:W-:Y:S01]  /*37f0*/  IABS R14, R8 ;  /* 0x00000008000e7213 */ /* 0x000fe20000000000 */
[----:B0-----:R-:W-:Y:S01]  /*3800*/  IMAD.MOV.U32 R7, RZ, RZ, R3 ;  /* 0x000000ffff077224 */ /* 0x001fe200078e0003 */
[C---:B------:R-:W-:Y:S01]  /*3810*/  IADD3 R3, R22.reuse, 0x44, RZ ;  /* 0x0000004416037810 */ /* 0x040fe20007ffe0ff */
[C---:B------:R-:W-:Y:S01]  /*3820*/  IMAD R15, R9.reuse, R0, R15 ;  /* 0x00000000090f7224 */ /* 0x040fe200078e020f */
[----:B------:R-:W-:Y:S01]  /*3830*/  IADD3 R0, R22, 0x43, RZ ;  /* 0x0000004316007810 */ /* 0x000fe20007ffe0ff */
[----:B------:R-:W-:Y:S01]  /*3840*/  @!P6 IMAD.MOV R7, RZ, RZ, -R7 ;  /* 0x000000ffff07e224 */ /* 0x000fe200078e0a07 */
[C---:B------:R-:W-:Y:S01]  /*3850*/  ISETP.GT.U32.AND P6, PT, R9.reuse, R12, PT ;  /* 0x0000000c0900720c */ /* 0x040fe20003fc4070 */
[----:B------:R-:W-:Y:S01]  /*3860*/  @!P5 IMAD.MOV R5, RZ, RZ, -R5 ;  /* 0x000000ffff05d224 */ /* 0x000fe200078e0a05 */
[----:B------:R-:W-:Y:S01]  /*3870*/  IABS R2, R0 ;  /* 0x0000000000027213 */ /* 0x000fe20000000000 */
[----:B------:R-:W-:Y:S01]  /*3880*/  @!P2 IMAD.IADD R6, R6, 0x1, -R9 ;  /* 0x000000010606a824 */ /* 0x000fe200078e0a09 */
[----:B------:R-:W-:Y:S01]  /*3890*/  ISETP.GT.U32.AND P2, PT, R9, R15, PT ;  /* 0x0000000f0900720c */ /* 0x000fe20003f44070 */
[----:B------:R0:W-:Y:S01]  /*38a0*/  STL [R1+0xc4], R7 ;  /* 0x0000c40701007387 */ /* 0x0001e20000100800 */
[----:B------:R-:W-:Y:S01]  /*38b0*/  ISETP.GE.AND P5, PT, R3, RZ, PT ;  /* 0x000000ff0300720c */ /* 0x000fe20003fa6270 */
[----:B------:R-:W-:Y:S01]  /*38c0*/  @!P1 IMAD.MOV R6, RZ, RZ, -R6 ;  /* 0x000000ffff069224 */ /* 0x000fe200078e0a06 */
[----:B------:R-:W-:Y:S01]  /*38d0*/  ISETP.GE.AND P1, PT, R0, RZ, PT ;  /* 0x000000ff0000720c */ /* 0x000fe20003f26270 */
[----:B------:R1:W-:Y:S01]  /*38e0*/  STL [R1+0x70], R5 ;  /* 0x0000700501007387 */ /* 0x0003e20000100800 */
[----:B------:R-:W-:-:S03]  /*38f0*/  IADD3 R0, R22, 0x42, RZ ;  /* 0x0000004216007810 */ /* 0x000fc60007ffe0ff */
[----:B------:R-:W-:Y:S01]  /*3900*/  @!P6 IMAD.IADD R12, R12, 0x1, -R9 ;  /* 0x000000010c0ce824 */ /* 0x000fe200078e0a09 */
[----:B------:R2:W-:Y:S01]  /*3910*/  STL [R1+0xc0], R6 ;  /* 0x0000c00601007387 */ /* 0x0005e20000100800 */
[----:B0-----:R-:W-:Y:S01]  /*3920*/  IABS R7, R3 ;  /* 0x0000000300077213 */ /* 0x001fe20000000000 */
[----:B------:R-:W-:Y:S02]  /*3930*/  IMAD.HI.U32 R3, R11, R2, RZ ;  /* 0x000000020b037227 */ /* 0x000fe400078e00ff */
[----:B------:R-:W-:Y:S02]  /*3940*/  ISETP.GT.U32.AND P6, PT, R9, R12, PT ;  /* 0x0000000c0900720c */ /* 0x000fe40003fc4070 */
[----:B-1----:R-:W-:-:S04]  /*3950*/  IMAD.HI.U32 R5, R11, R13, RZ ;  /* 0x0000000d0b057227 */ /* 0x002fc800078e00ff */
[----:B------:R-:W-:Y:S02]  /*3960*/  IMAD.MOV R5, RZ, RZ, -R5 ;  /* 0x000000ffff057224 */ /* 0x000fe400078e0a05 */
[----:B------:R-:W-:Y:S02]  /*3970*/  @!P2 IMAD.IADD R15, R15, 0x1, -R9 ;  /* 0x000000010f0fa824 */ /* 0x000fe400078e0a09 */
[----:B------:R-:W-:Y:S01]  /*3980*/  IMAD R13, R9, R5, R13 ;  /* 0x00000005090d7224 */ /* 0x000fe200078e020d */
[----:B------:R-:W-:Y:S01]  /*3990*/  IABS R5, R0 ;  /* 0x0000000000057213 */ /* 0x000fe20000000000 */
[----:B------:R-:W-:Y:S01]  /*39a0*/  IMAD.HI.U32 R4, R11, R7, RZ ;  /* 0x000000070b047227 */ /* 0x000fe200078e00ff */
[----:B------:R-:W-:-:S03]  /*39b0*/  ISETP.GT.U32.AND P2, PT, R9, R15, PT ;  /* 0x0000000f0900720c */ /* 0x000fc60003f44070 */
[----:B------:R-:W-:Y:S01]  /*39c0*/  @!P6 IMAD.IADD R12, R12, 0x1, -R9 ;  /* 0x000000010c0ce824 */ /* 0x000fe200078e0a09 */
[C---:B------:R-:W-:Y:S01]  /*39d0*/  ISETP.GT.U32.AND P6, PT, R9.reuse, R13, PT ;  /* 0x0000000d0900720c */ /* 0x040fe20003fc4070 */
[----:B------:R-:W-:Y:S02]  /*39e0*/  IMAD.MOV R3, RZ, RZ, -R3 ;  /* 0x000000ffff037224 */ /* 0x000fe400078e0a03 */
[----:B------:R-:W-:Y:S02]  /*39f0*/  IMAD.MOV R4, RZ, RZ, -R4 ;  /* 0x000000ffff047224 */ /* 0x000fe400078e0a04 */
[C---:B--2---:R-:W-:Y:S01]  /*3a00*/  IMAD R6, R9.reuse, R3, R2 ;  /* 0x0000000309067224 */ /* 0x044fe200078e0202 */
[C---:B------:R-:W-:Y:S01]  /*3a10*/  IADD3 R2, R22.reuse, 0x3f, RZ ;  /* 0x0000003f16027810 */ /* 0x040fe20007ffe0ff */
[----:B------:R-:W-:Y:S01]  /*3a20*/  IMAD R7, R9, R4, R7 ;  /* 0x0000000409077224 */ /* 0x000fe200078e0207 */
[----:B------:R-:W-:Y:S01]  /*3a30*/  IADD3 R3, R22, 0x40, RZ ;  /* 0x0000004016037810 */ /* 0x000fe20007ffe0ff */
[--C-:B------:R-:W-:Y:S01]  /*3a40*/  @!P2 IMAD.IADD R15, R15, 0x1, -R9.reuse ;  /* 0x000000010f0fa824 */ /* 0x100fe200078e0a09 */
[----:B------:R-:W-:Y:S01]  /*3a50*/  IABS R4, R2 ;  /* 0x0000000200047213 */ /* 0x000fe20000000000 */
[----:B------:R-:W-:Y:S01]  /*3a60*/  IMAD.MOV.U32 R16, RZ, RZ, R12 ;  /* 0x000000ffff107224 */ /* 0x000fe200078e000c */
[----:B------:R-:W-:Y:S01]  /*3a70*/  ISETP.GT.U32.AND P2, PT, R9, R7, PT ;  /* 0x000000070900720c */ /* 0x000fe20003f44070 */
[----:B------:R-:W-:Y:S01]  /*3a80*/  @!P6 IMAD.IADD R13, R13, 0x1, -R9 ;  /* 0x000000010d0de824 */ /* 0x000fe200078e0a09 */
[----:B------:R-:W-:Y:S01]  /*3a90*/  ISETP.GT.U32.AND P6, PT, R9, R6, PT ;  /* 0x000000060900720c */ /* 0x000fe20003fc4070 */
[----:B------:R-:W-:Y:S01]  /*3aa0*/  @!P3 IMAD.MOV R16, RZ, RZ, -R16 ;  /* 0x000000ffff10b224 */ /* 0x000fe200078e0a10 */
[----:B------:R-:W-:Y:S01]  /*3ab0*/  IABS R10, R3 ;  /* 0x00000003000a7213 */ /* 0x000fe20000000000 */
[----:B------:R-:W-:Y:S01]  /*3ac0*/  IMAD.HI.U32 R12, R11, R5, RZ ;  /* 0x000000050b0c7227 */ /* 0x000fe200078e00ff */
[----:B------:R-:W-:-:S02]  /*3ad0*/  ISETP.GT.U32.AND P3, PT, R9, R13, PT ;  /* 0x0000000d0900720c */ /* 0x000fc40003f64070 */
[----:B------:R-:W-:Y:S01]  /*3ae0*/  STL [R1+0x88], R16 ;  /* 0x0000881001007387 */ /* 0x000fe20000100800 */
[----:B------:R-:W-:Y:S02]  /*3af0*/  IMAD.MOV R12, RZ, RZ, -R12 ;  /* 0x000000ffff0c7224 */ /* 0x000fe400078e0a0c */
[----:B------:R-:W-:Y:S01]  /*3b00*/  @!P4 IMAD.MOV R15, RZ, RZ, -R15 ;  /* 0x000000ffff0fc224 */ /* 0x000fe200078e0a0f */
[----:B------:R-:W-:Y:S01]  /*3b10*/  ISETP.GE.AND P4, PT, R0, RZ, PT ;  /* 0x000000ff0000720c */ /* 0x000fe20003f86270 */
[--C-:B------:R-:W-:Y:S02]  /*3b20*/  @!P2 IMAD.IADD R7, R7, 0x1, -R9.reuse ;  /* 0x000000010707a824 */ /* 0x100fe400078e0a09 */
[----:B------:R-:W-:Y:S01]  /*3b30*/  @!P6 IMAD.IADD R6, R6, 0x1, -R9 ;  /* 0x000000010606e824 */ /* 0x000fe200078e0a09 */
[----:B------:R0:W-:Y:S01]  /*3b40*/  STL [R1+0xbc], R15 ;  /* 0x0000bc0f01007387 */ /* 0x0001e20000100800 */
[C---:B------:R-:W-:Y:S01]  /*3b50*/  IMAD R0, R9.reuse, R12, R5 ;  /* 0x0000000c09007224 */ /* 0x040fe200078e0205 */
[----:B------:R-:W-:Y:S01]  /*3b60*/  ISETP.GT.U32.AND P2, PT, R9, R7, PT ;  /* 0x000000070900720c */ /* 0x000fe20003f44070 */
[----:B------:R-:W-:Y:S01]  /*3b70*/  @!P3 IMAD.IADD R13, R13, 0x1, -R9 ;  /* 0x000000010d0db824 */ /* 0x000fe200078e0a09 */
[----:B------:R-:W-:Y:S01]  /*3b80*/  ISETP.GT.U32.AND P6, PT, R9, R6, PT ;  /* 0x000000060900720c */ /* 0x000fe20003fc4070 */
[----:B------:R-:W-:Y:S01]  /*3b90*/  IMAD.HI.U32 R12, R11, R4, RZ ;  /* 0x000000040b0c7227 */ /* 0x000fe200078e00ff */
[----:B------:R-:W-:-:S03]  /*3ba0*/  ISETP.GT.U32.AND P3, PT, R9, R0, PT ;  /* 0x000000000900720c */ /* 0x000fc60003f64070 */
[----:B------:R-:W-:-:S04]  /*3bb0*/  IMAD.HI.U32 R5, R11, R10, RZ ;  /* 0x0000000a0b057227 */ /* 0x000fc800078e00ff */
[----:B0-----:R-:W-:-:S04]  /*3bc0*/  IMAD.HI.U32 R15, R11, R14, RZ ;  /* 0x0000000e0b0f7227 */ /* 0x001fc800078e00ff */
[----:B------:R-:W-:Y:S02]  /*3bd0*/  IMAD.MOV R15, RZ, RZ, -R15 ;  /* 0x000000ffff0f7224 */ /* 0x000fe400078e0a0f */
[----:B------:R-:W-:Y:S02]  /*3be0*/  IMAD.MOV R12, RZ, RZ, -R12 ;  /* 0x000000ffff0c7224 */ /* 0x000fe400078e0a0c */
[--C-:B------:R-:W-:Y:S02]  /*3bf0*/  @!P6 IMAD.IADD R6, R6, 0x1, -R9.reuse ;  /* 0x000000010606e824 */ /* 0x100fe400078e0a09 */
[----:B------:R-:W-:Y:S01]  /*3c00*/  @!P2 IMAD.IADD R7, R7, 0x1, -R9 ;  /* 0x000000010707a824 */ /* 0x000fe200078e0a09 */
[----:B------:R-:W-:Y:S01]  /*3c10*/  ISETP.GE.AND P2, PT, R8, RZ, PT ;  /* 0x000000ff0800720c */ /* 0x000fe20003f46270 */
[----:B------:R-:W-:Y:S02]  /*3c20*/  IMAD.MOV.U32 R16, RZ, RZ, R13 ;  /* 0x000000ffff107224 */ /* 0x000fe400078e000d */
[----:B------:R-:W-:-:S02]  /*3c30*/  IMAD.MOV R5, RZ, RZ, -R5 ;  /* 0x000000ffff057224 */ /* 0x000fc400078e0a05 */
[C---:B------:R-:W-:Y:S02]  /*3c40*/  IMAD R8, R9.reuse, R15, R14 ;  /* 0x0000000f09087224 */ /* 0x040fe400078e020e */
[----:B------:R-:W-:Y:S02]  /*3c50*/  @!P3 IMAD.IADD R0, R0, 0x1, -R9 ;  /* 0x000000010000b824 */ /* 0x000fe400078e0a09 */
[C---:B------:R-:W-:Y:S01]  /*3c60*/  IMAD R4, R9.reuse, R12, R4 ;  /* 0x0000000c09047224 */ /* 0x040fe200078e0204 */
[C---:B------:R-:W-:Y:S01]  /*3c70*/  ISETP.GT.U32.AND P3, PT, R9.reuse, R8, PT ;  /* 0x000000080900720c */ /* 0x040fe20003f64070 */
[----:B------:R-:W-:Y:S02]  /*3c80*/  IMAD.MOV.U32 R13, RZ, RZ, R6 ;  /* 0x000000ffff0d7224 */ /* 0x000fe400078e0006 */
[C---:B------:R-:W-:Y:S01]  /*3c90*/  IMAD R10, R9.reuse, R5, R10 ;  /* 0x00000005090a7224 */ /* 0x040fe200078e020a */
[----:B------:R-:W-:Y:S01]  /*3ca0*/  IADD3 R5, R22, 0x3e, RZ ;  /* 0x0000003e16057810 */ /* 0x000fe20007ffe0ff */
[----:B------:R-:W-:Y:S01]  /*3cb0*/  @!P0 IMAD.MOV R16, RZ, RZ, -R16 ;  /* 0x000000ffff108224 */ /* 0x000fe200078e0a10 */
[C---:B------:R-:W-:Y:S01]  /*3cc0*/  ISETP.GT.U32.AND P0, PT, R9.reuse, R0, PT ;  /* 0x000000000900720c */ /* 0x040fe20003f04070 */
[----:B------:R-:W-:Y:S01]  /*3cd0*/  @!P1 IMAD.MOV R13, RZ, RZ, -R13 ;  /* 0x000000ffff0d9224 */ /* 0x000fe200078e0a0d */
[C---:B------:R-:W-:Y:S01]  /*3ce0*/  ISETP.GT.U32.AND P1, PT, R9.reuse, R4, PT ;  /* 0x000000040900720c */ /* 0x040fe20003f24070 */
[----:B------:R-:W-:Y:S01]  /*3cf0*/  IMAD.MOV.U32 R14, RZ, RZ, R7 ;  /* 0x000000ffff0e7224 */ /* 0x000fe200078e0007 */
[----:B------:R-:W-:Y:S01]  /*3d00*/  ISETP.GT.U32.AND P6, PT, R9, R10, PT ;  /* 0x0000000a0900720c */ /* 0x000fe20003fc4070 */
[----:B------:R-:W-:Y:S01]  /*3d10*/  STL [R1+0xa8], R16 ;  /* 0x0000a81001007387 */ /* 0x000fe20000100800 */
[----:B------:R-:W-:Y:S01]  /*3d20*/  IABS R12, R5 ;  /* 0x00000005000c7213 */ /* 0x000fe20000000000 */
[----:B------:R-:W-:Y:S01]  /*3d30*/  @!P5 IMAD.MOV R14, RZ, RZ, -R14 ;  /* 0x000000ffff0ed224 */ /* 0x000fe200078e0a0e */
[----:B------:R-:W-:Y:S01]  /*3d40*/  ISETP.GE.AND P5, PT, R3, RZ, PT ;  /* 0x000000ff0300720c */ /* 0x000fe20003fa6270 */
[--C-:B------:R-:W-:Y:S01]  /*3d50*/  @!P3 IMAD.IADD R8, R8, 0x1, -R9.reuse ;  /* 0x000000010808b824 */ /* 0x100fe200078e0a09 */
[----:B------:R-:W-:Y:S01]  /*3d60*/  IADD3 R3, R22, 0x3d, RZ ;  /* 0x0000003d16037810 */ /* 0x000fe20007ffe0ff */
[----:B------:R-:W-:Y:S01]  /*3d70*/  IMAD.MOV.U32 R7, RZ, RZ, R12 ;  /* 0x000000ffff077224 */ /* 0x000fe200078e000c */
[----:B------:R-:W-:Y:S01]  /*3d80*/  STL [R1+0xb0], R14 ;  /* 0x0000b00e01007387 */ /* 0x000fe20000100800 */
[--C-:B------:R-:W-:Y:S01]  /*3d90*/  @!P0 IMAD.IADD R0, R0, 0x1, -R9.reuse ;  /* 0x0000000100008824 */ /* 0x100fe200078e0a09 */
[----:B------:R-:W-:Y:S01]  /*3da0*/  IABS R12, R3 ;  /* 0x00000003000c7213 */ /* 0x000fe20000000000 */
[----:B------:R-:W-:Y:S01]  /*3db0*/  @!P1 IMAD.IADD R4, R4, 0x1, -R9 ;  /* 0x0000000104049824 */ /* 0x000fe200078e0a09 */
[----:B------:R0:W-:Y:S01]  /*3dc0*/  STL [R1+0xb4], R13 ;  /* 0x0000b40d01007387 */ /* 0x0001e20000100800 */
[----:B------:R-:W-:Y:S01]  /*3dd0*/  IMAD.HI.U32 R6, R11, R7, RZ ;  /* 0x000000070b067227 */ /* 0x000fe200078e00ff */
[----:B------:R-:W-:-:S02]  /*3de0*/  ISETP.GE.AND P3, PT, R5, RZ, PT ;  /* 0x000000ff0500720c */ /* 0x000fc40003f66270 */
[C---:B------:R-:W-:Y:S01]  /*3df0*/  ISETP.GT.U32.AND P1, PT, R9.reuse, R4, PT ;  /* 0x000000040900720c */ /* 0x040fe20003f24070 */
[----:B------:R-:W-:Y:S01]  /*3e00*/  @!P6 IMAD.IADD R10, R10, 0x1, -R9 ;  /* 0x000000010a0ae824 */ /* 0x000fe200078e0a09 */
[C---:B------:R-:W-:Y:S01]  /*3e10*/  ISETP.GT.U32.AND P6, PT, R9.reuse, R8, PT ;  /* 0x000000080900720c */ /* 0x040fe20003fc4070 */
[----:B------:R-:W-:Y:S01]  /*3e20*/  IMAD.MOV R6, RZ, RZ, -R6 ;  /* 0x000000ffff067224 */ /* 0x000fe200078e0a06 */
[----:B------:R-:W-:Y:S01]  /*3e30*/  ISETP.GE.AND P0, PT, R2, RZ, PT ;  /* 0x000000ff0200720c */ /* 0x000fe20003f06270 */
[----:B0-----:R-:W-:Y:S01]  /*3e40*/  IMAD.MOV.U32 R13, RZ, RZ, R0 ;  /* 0x000000ffff0d7224 */ /* 0x001fe200078e0000 */
[C---:B------:R-:W-:Y:S01]  /*3e50*/  IADD3 R5, R22.reuse, 0x3a, RZ ;  /* 0x0000003a16057810 */ /* 0x040fe20007ffe0ff */
[C---:B------:R-:W-:Y:S01]  /*3e60*/  IMAD R7, R9.reuse, R6, R7 ;  /* 0x0000000609077224 */ /* 0x040fe200078e0207 */
[----:B------:R-:W-:Y:S01]  /*3e70*/  IADD3 R2, R22, 0x3c, RZ ;  /* 0x0000003c16027810 */ /* 0x000fe20007ffe0ff */
[----:B------:R-:W-:Y:S01]  /*3e80*/  @!P4 IMAD.MOV R13, RZ, RZ, -R13 ;  /* 0x000000ffff0dc224 */ /* 0x000fe200078e0a0d */
[----:B------:R-:W-:Y:S01]  /*3e90*/  ISETP.GT.U32.AND P4, PT, R9, R10, PT ;  /* 0x0000000a0900720c */ /* 0x000fe20003f84070 */
[----:B------:R-:W-:Y:S01]  /*3ea0*/  IMAD.HI.U32 R6, R11, R12, RZ ;  /* 0x0000000c0b067227 */ /* 0x000fe200078e00ff */
[----:B------:R-:W-:-:S02]  /*3eb0*/  IABS R14, R5 ;  /* 0x00000005000e7213 */ /* 0x000fc40000000000 */
[----:B------:R0:W-:Y:S01]  /*3ec0*/  STL [R1+0xb8], R13 ;  /* 0x0000b80d01007387 */ /* 0x0001e20000100800 */
[----:B------:R-:W-:Y:S01]  /*3ed0*/  IMAD.MOV R6, RZ, RZ, -R6 ;  /* 0x000000ffff067224 */ /* 0x000fe200078e0a06 */
[----:B------:R-:W-:Y:S01]  /*3ee0*/  IADD3 R0, R22, 0x3b, RZ ;  /* 0x0000003b16007810 */ /* 0x000fe20007ffe0ff */
[--C-:B------:R-:W-:Y:S01]  /*3ef0*/  @!P6 IMAD.IADD R8, R8, 0x1, -R9.reuse ;  /* 0x000000010808e824 */ /* 0x100fe200078e0a09 */
[C---:B------:R-:W-:Y:S01]  /*3f00*/  ISETP.GT.U32.AND P6, PT, R9.reuse, R7, PT ;  /* 0x000000070900720c */ /* 0x040fe20003fc4070 */
[----:B------:R-:W-:Y:S01]  /*3f10*/  IMAD R12, R9, R6, R12 ;  /* 0x00000006090c7224 */ /* 0x000fe200078e020c */
[----:B------:R-:W-:Y:S01]  /*3f20*/  IABS R6, R0 ;  /* 0x0000000000067213 */ /* 0x000fe20000000000 */
[--C-:B------:R-:W-:Y:S01]  /*3f30*/  @!P1 IMAD.IADD R4, R4, 0x1, -R9.reuse ;  /* 0x0000000104049824 */ /* 0x100fe200078e0a09 */
[----:B------:R-:W-:Y:S01]  /*3f40*/  ISETP.GE.AND P1, PT, R3, RZ, PT ;  /* 0x000000ff0300720c */ /* 0x000fe20003f26270 */
[----:B------:R-:W-:Y:S01]  /*3f50*/  IMAD.MOV.U32 R3, RZ, RZ, R14 ;  /* 0x000000ffff037224 */ /* 0x000fe200078e000e */
[----:B0-----:R-:W-:Y:S01]  /*3f60*/  IABS R13, R2 ;  /* 0x00000002000d7213 */ /* 0x001fe20000000000 */
[----:B------:R-:W-:Y:S01]  /*3f70*/  @!P4 IMAD.IADD R10, R10, 0x1, -R9 ;  /* 0x000000010a0ac824 */ /* 0x000fe200078e0a09 */
[----:B------:R-:W-:Y:S01]  /*3f80*/  ISETP.GT.U32.AND P4, PT, R9, R12, PT ;  /* 0x0000000c0900720c */ /* 0x000fe20003f84070 */
[----:B------:R-:W-:-:S04]  /*3f90*/  IMAD.HI.U32 R15, R11, R6, RZ ;  /* 0x000000060b0f7227 */ /* 0x000fc800078e00ff */
[----:B------:R-:W-:-:S04]  /*3fa0*/  IMAD.HI.U32 R14, R11, R13, RZ ;  /* 0x0000000d0b0e7227 */ /* 0x000fc800078e00ff */
[----:B------:R-:W-:Y:S02]  /*3fb0*/  IMAD.MOV R14, RZ, RZ, -R14 ;  /* 0x000000ffff0e7224 */ /* 0x000fe400078e0a0e */
[----:B------:R-:W-:Y:S02]  /*3fc0*/  IMAD.MOV.U32 R16, RZ, RZ, R8 ;  /* 0x000000ffff107224 */ /* 0x000fe400078e0008 */
[----:B------:R-:W-:Y:S02]  /*3fd0*/  IMAD.MOV R8, RZ, RZ, -R15 ;  /* 0x000000ffff087224 */ /* 0x000fe400078e0a0f */
[----:B------:R-:W-:Y:S01]  /*3fe0*/  IMAD R13, R9, R14, R13 ;  /* 0x0000000e090d7224 */ /* 0x000fe200078e020d */
[----:B------:R-:W-:Y:S01]  /*3ff0*/  IADD3 R14, R22, 0x39, RZ ;  /* 0x00000039160e7810 */ /* 0x000fe20007ffe0ff */
[----:B------:R-:W-:Y:S01]  /*4000*/  @!P6 IMAD.IADD R7, R7, 0x1, -R9 ;  /* 0x000000010707e824 */ /* 0x000fe200078e0a09 */
[----:B------:R-:W-:Y:S01]  /*4010*/  ISETP.GE.AND P6, PT, R2, RZ, PT ;  /* 0x000000ff0200720c */ /* 0x000fe20003fc6270 */
[----:B------:R-:W-:-:S02]  /*4020*/  IMAD R6, R9, R8, R6 ;  /* 0x0000000809067224 */ /* 0x000fc400078e0206 */
[----:B------:R-:W-:Y:S01]  /*4030*/  @!P5 IMAD.MOV R10, RZ, RZ, -R10 ;  /* 0x000000ffff0ad224 */ /* 0x000fe200078e0a0a */
[C---:B------:R-:W-:Y:S01]  /*4040*/  ISETP.GT.U32.AND P5, PT, R9.reuse, R13, PT ;  /* 0x0000000d0900720c */ /* 0x040fe20003fa4070 */
[----:B------:R-:W-:Y:S01]  /*4050*/  @!P4 IMAD.IADD R12, R12, 0x1, -R9 ;  /* 0x000000010c0cc824 */ /* 0x000fe200078e0a09 */
[C---:B------:R-:W-:Y:S01]  /*4060*/  ISETP.GT.U32.AND P4, PT, R9.reuse, R7, PT ;  /* 0x000000070900720c */ /* 0x040fe20003f84070 */
[----:B------:R-:W-:Y:S01]  /*4070*/  @!P0 IMAD.MOV R4, RZ, RZ, -R4 ;  /* 0x000000ffff048224 */ /* 0x000fe200078e0a04 */
[----:B------:R-:W-:Y:S01]  /*4080*/  ISETP.GT.U32.AND P0, PT, R9, R6, PT ;  /* 0x000000060900720c */ /* 0x000fe20003f04070 */
[----:B------:R-:W-:-:S04]  /*4090*/  IMAD.HI.U32 R2, R11, R3, RZ ;  /* 0x000000030b027227 */ /* 0x000fc800078e00ff */
[----:B------:R-:W-:Y:S02]  /*40a0*/  IMAD.MOV R2, RZ, RZ, -R2 ;  /* 0x000000ffff027224 */ /* 0x000fe400078e0a02 */
[----:B------:R-:W-:Y:S01]  /*40b0*/  @!P2 IMAD.MOV R16, RZ, RZ, -R16 ;  /* 0x000000ffff10a224 */ /* 0x000fe200078e0a10 */
[C---:B------:R-:W-:Y:S01]  /*40c0*/  ISETP.GT.U32.AND P2, PT, R9.reuse, R12, PT ;  /* 0x0000000c0900720c */ /* 0x040fe20003f44070 */
[----:B------:R-:W-:Y:S01]  /*40d0*/  IMAD R3, R9, R2, R3 ;  /* 0x0000000209037224 */ /* 0x000fe200078e0203 */
[----:B------:R-:W-:Y:S01]  /*40e0*/  IABS R2, R14 ;  /* 0x0000000e00027213 */ /* 0x000fe20000000000 */
[--C-:B------:R-:W-:Y:S01]  /*40f0*/  @!P5 IMAD.IADD R13, R13, 0x1, -R9.reuse ;  /* 0x000000010d0dd824 */ /* 0x100fe200078e0a09 */
[----:B------:R0:W-:Y:S01]  /*4100*/  STL [R1+0xac], R16 ;  /* 0x0000ac1001007387 */ /* 0x0001e20000100800 */
[--C-:B------:R-:W-:Y:S01]  /*4110*/  @!P4 IMAD.IADD R7, R7, 0x1, -R9.reuse ;  /* 0x000000010707c824 */ /* 0x100fe200078e0a09 */
[----:B------:R-:W-:Y:S01]  /*4120*/  ISETP.GE.AND P4, PT, R0, RZ, PT ;  /* 0x000000ff0000720c */ /* 0x000fe20003f86270 */
[--C-:B------:R-:W-:Y:S01]  /*4130*/  @!P0 IMAD.IADD R6, R6, 0x1, -R9.reuse ;  /* 0x0000000106068824 */ /* 0x100fe200078e0a09 */
[C---:B------:R-:W-:Y:S01]  /*4140*/  IADD3 R0, R22.reuse, 0x38, RZ ;  /* 0x0000003816007810 */ /* 0x040fe20007ffe0ff */
[----:B------:R-:W-:Y:S01]  /*4150*/  IMAD.HI.U32 R8, R11, R2, RZ ;  /* 0x000000020b087227 */ /* 0x000fe200078e00ff */
[----:B------:R-:W-:Y:S01]  /*4160*/  ISETP.GT.U32.AND P0, PT, R9, R13, PT ;  /* 0x0000000d0900720c */ /* 0x000fe20003f04070 */
[----:B------:R1:W-:Y:S01]  /*4170*/  STL [R1+0x9c], R10 ;  /* 0x00009c0a01007387 */ /* 0x0003e20000100800 */
[----:B------:R-:W-:Y:S01]  /*4180*/  ISETP.GE.AND P5, PT, R5, RZ, PT ;  /* 0x000000ff0500720c */ /* 0x000fe20003fa6270 */
[----:B------:R-:W-:Y:S01]  /*4190*/  IMAD.MOV R8, RZ, RZ, -R8 ;  /* 0x000000ffff087224 */ /* 0x000fe200078e0a08 */
[----:B------:R-:W-:Y:S01]  /*41a0*/  IADD3 R5, R22, 0x37, RZ ;  /* 0x0000003716057810 */ /* 0x000fe20007ffe0ff */
[----:B------:R2:W-:Y:S01]  /*41b0*/  STL [R1+0xa0], R4 ;  /* 0x0000a00401007387 */ /* 0x0005e20000100800 */
[----:B------:R-:W-:Y:S01]  /*41c0*/  @!P2 IMAD.IADD R12, R12, 0x1, -R9 ;  /* 0x000000010c0ca824 */ /* 0x000fe200078e0a09 */
[C---:B------:R-:W-:Y:S01]  /*41d0*/  ISETP.GT.U32.AND P2, PT, R9.reuse, R3, PT ;  /* 0x000000030900720c */ /* 0x040fe20003f44070 */
[----:B------:R-:W-:Y:S01]  /*41e0*/  IMAD R2, R9, R8, R2 ;  /* 0x0000000809027224 */ /* 0x000fe200078e0202 */
[----:B0-----:R-:W-:Y:S01]  /*41f0*/  IABS R16, R5 ;  /* 0x0000000500107213 */ /* 0x001fe20000000000 */
[----:B------:R-:W-:Y:S01]  /*4200*/  @!P1 IMAD.MOV R12, RZ, RZ, -R12 ;  /* 0x000000ffff0c9224 */ /* 0x000fe200078e0a0c */
[----:B------:R-:W-:Y:S01]  /*4210*/  IADD3 R8, R22, 0x36, RZ ;  /* 0x0000003616087810 */ /* 0x000fe20007ffe0ff */
[----:B-1----:R-:W-:-:S02]  /*4220*/  IMAD.MOV.U32 R10, RZ, RZ, R7 ;  /* 0x000000ffff0a7224 */ /* 0x002fc400078e0007 */
[----:B------:R-:W-:Y:S01]  /*4230*/  @!P0 IMAD.IADD R13, R13, 0x1, -R9 ;  /* 0x000000010d0d8824 */ /* 0x000fe200078e0a09 */
[----:B--2---:R-:W-:Y:S01]  /*4240*/  IABS R4, R0 ;  /* 0x0000000000047213 */ /* 0x004fe20000000000 */
[----:B------:R-:W-:Y:S01]  /*4250*/  @!P3 IMAD.MOV R10, RZ, RZ, -R10 ;  /* 0x000000ffff0ab224 */ /* 0x000fe200078e0a0a */
[----:B------:R-:W-:Y:S01]  /*4260*/  ISETP.GT.U32.AND P3, PT, R9, R6, PT ;  /* 0x000000060900720c */ /* 0x000fe20003f64070 */
[----:B------:R-:W-:Y:S01]  /*4270*/  IMAD.HI.U32 R17, R11, R16, RZ ;  /* 0x000000100b117227 */ /* 0x000fe200078e00ff */
[----:B------:R-:W-:Y:S02]  /*4280*/  ISETP.GT.U32.AND P0, PT, R9, R2, PT ;  /* 0x000000020900720c */ /* 0x000fe40003f04070 */
[----:B------:R0:W-:Y:S01]  /*4290*/  STL [R1+0xa4], R10 ;  /* 0x0000a40a01007387 */ /* 0x0001e20000100800 */
[----:B------:R-:W-:-:S03]  /*42a0*/  IMAD.HI.U32 R7, R11, R4, RZ ;  /* 0x000000040b077227 */ /* 0x000fc600078e00ff */
[----:B------:R1:W-:Y:S01]  /*42b0*/  STL [R1+0x98], R12 ;  /* 0x0000980c01007387 */ /* 0x0003e20000100800 */
[----:B------:R-:W-:Y:S02]  /*42c0*/  IMAD.MOV R7, RZ, RZ, -R7 ;  /* 0x000000ffff077224 */ /* 0x000fe400078e0a07 */
[--C-:B------:R-:W-:Y:S02]  /*42d0*/  @!P2 IMAD.IADD R3, R3, 0x1, -R9.reuse ;  /* 0x000000010303a824 */ /* 0x100fe400078e0a09 */
[C---:B------:R-:W-:Y:S01]  /*42e0*/  IMAD R4, R9.reuse, R7, R4 ;  /* 0x0000000709047224 */ /* 0x040fe200078e0204 */
[----:B------:R-:W-:Y:S01]  /*42f0*/  IABS R7, R8 ;  /* 0x0000000800077213 */ /* 0x000fe20000000000 */
[----:B------:R-:W-:Y:S01]  /*4300*/  @!P3 IMAD.IADD R6, R6, 0x1, -R9 ;  /* 0x000000010606b824 */ /* 0x000fe200078e0a09 */
[C---:B------:R-:W-:Y:S01]  /*4310*/  ISETP.GT.U32.AND P2, PT, R9.reuse, R3, PT ;  /* 0x000000030900720c */ /* 0x040fe20003f44070 */
[----:B------:R-:W-:Y:S01]  /*4320*/  IMAD.MOV R17, RZ, RZ, -R17 ;  /* 0x000000ffff117224 */ /* 0x000fe200078e0a11 */
[C---:B------:R-:W-:Y:S01]  /*4330*/  ISETP.GT.U32.AND P3, PT, R9.reuse, R4, PT ;  /* 0x000000040900720c */ /* 0x040fe20003f64070 */
[----:B------:R-:W-:Y:S01]  /*4340*/  @!P0 IMAD.IADD R2, R2, 0x1, -R9 ;  /* 0x0000000102028824 */ /* 0x000fe200078e0a09 */
[----:B------:R-:W-:Y:S01]  /*4350*/  ISETP.GE.AND P0, PT, R0, RZ, PT ;  /* 0x000000ff0000720c */ /* 0x000fe20003f06270 */
[C---:B------:R-:W-:Y:S01]  /*4360*/  IMAD R0, R9.reuse, R17, R16 ;  /* 0x0000001109007224 */ /* 0x040fe200078e0210 */
[----:B0-----:R-:W-:Y:S01]  /*4370*/  IADD3 R10, R22, 0x35, RZ ;  /* 0x00000035160a7810 */ /* 0x001fe20007ffe0ff */
[----:B------:R-:W-:Y:S01]  /*4380*/  IMAD.MOV.U32 R18, RZ, RZ, R13 ;  /* 0x000000ffff127224 */ /* 0x000fe200078e000d */
[----:B------:R-:W-:Y:S01]  /*4390*/  ISETP.GT.U32.AND P1, PT, R9, R2, PT ;  /* 0x000000020900720c */ /* 0x000fe20003f24070 */
[----:B------:R-:W-:-:S04]  /*43a0*/  IMAD.HI.U32 R15, R11, R7, RZ ;  /* 0x000000070b0f7227 */ /* 0x000fc800078e00ff */
[--C-:B------:R-:W-:Y:S01]  /*43b0*/  @!P2 IMAD.IADD R3, R3, 0x1, -R9.reuse ;  /* 0x000000010303a824 */ /* 0x100fe200078e0a09 */
[----:B------:R-:W-:Y:S01]  /*43c0*/  ISETP.GE.AND P2, PT, R14, RZ, PT ;  /* 0x000000ff0e00720c */ /* 0x000fe20003f46270 */
[----:B------:R-:W-:Y:S01]  /*43d0*/  @!P3 IMAD.IADD R4, R4, 0x1, -R9 ;  /* 0x000000010404b824 */ /* 0x000fe200078e0a09 */
[C---:B------:R-:W-:Y:S01]  /*43e0*/  ISETP.GT.U32.AND P3, PT, R9.reuse, R0, PT ;  /* 0x000000000900720c */ /* 0x040fe20003f64070 */
[----:B------:R-:W-:Y:S01]  /*43f0*/  @!P6 IMAD.MOV R18, RZ, RZ, -R18 ;  /* 0x000000ffff12e224 */ /* 0x000fe200078e0a12 */
[----:B------:R-:W-:Y:S01]  /*4400*/  IABS R14, R10 ;  /* 0x0000000a000e7213 */ /* 0x000fe20000000000 */
[----:B------:R-:W-:Y:S01]  /*4410*/  IMAD.MOV R15, RZ, RZ, -R15 ;  /* 0x000000ffff0f7224 */ /* 0x000fe200078e0a0f */
[----:B------:R-:W-:Y:S01]  /*4420*/  ISETP.GT.U32.AND P6, PT, R9, R4, PT ;  /* 0x000000040900720c */ /* 0x000fe20003fc4070 */
[----:B-1----:R-:W-:Y:S01]  /*4430*/  IMAD.MOV.U32 R12, RZ, RZ, R6 ;  /* 0x000000ffff0c7224 */ /* 0x002fe200078e0006 */
[----:B------:R-:W-:Y:S01]  /*4440*/  STL [R1+0x94], R18 ;  /* 0x0000941201007387 */ /* 0x000fe20000100800 */
[----:B------:R-:W-:-:S02]  /*4450*/  IMAD.MOV.U32 R6, RZ, RZ, R3 ;  /* 0x000000ffff067224 */ /* 0x000fc400078e0003 */
[----:B------:R-:W-:-:S04]  /*4460*/  IMAD.HI.U32 R3, R11, R14, RZ ;  /* 0x0000000e0b037227 */ /* 0x000fc800078e00ff */
[----:B------:R-:W-:Y:S02]  /*4470*/  IMAD R7, R9, R15, R7 ;  /* 0x0000000f09077224 */ /* 0x000fe400078e0207 */
[----:B------:R-:W-:Y:S02]  /*4480*/  @!P1 IMAD.IADD R2, R2, 0x1, -R9 ;  /* 0x0000000102029824 */ /* 0x000fe400078e0a09 */
[----:B------:R-:W-:Y:S01]  /*4490*/  @!P4 IMAD.MOV R12, RZ, RZ, -R12 ;  /* 0x000000ffff0cc224 */ /* 0x000fe200078e0a0c */
[----:B------:R-:W-:Y:S01]  /*44a0*/  ISETP.GE.AND P4, PT, R5, RZ, PT ;  /* 0x000000ff0500720c */ /* 0x000fe20003f86270 */
[----:B------:R-:W-:Y:S01]  /*44b0*/  IMAD.MOV R3, RZ, RZ, -R3 ;  /* 0x000000ffff037224 */ /* 0x000fe200078e0a03 */
[----:B------:R-:W-:Y:S01]  /*44c0*/  IADD3 R5, R22, 0x34, RZ ;  /* 0x0000003416057810 */ /* 0x000fe20007ffe0ff */
[--C-:B------:R-:W-:Y:S01]  /*44d0*/  @!P3 IMAD.IADD R0, R0, 0x1, -R9.reuse ;  /* 0x000000010000b824 */ /* 0x100fe200078e0a09 */
[----:B------:R-:W-:Y:S01]  /*44e0*/  ISETP.GT.U32.AND P1, PT, R9, R7, PT ;  /* 0x000000070900720c */ /* 0x000fe20003f24070 */
[----:B------:R-:W-:Y:S01]  /*44f0*/  IMAD.MOV.U32 R13, RZ, RZ, R2 ;  /* 0x000000ffff0d7224 */ /* 0x000fe200078e0002 */
[----:B------:R-:W-:Y:S01]  /*4500*/  IABS R16, R5 ;  /* 0x0000000500107213 */ /* 0x000fe20000000000 */
[----:B------:R-:W-:Y:S01]  /*4510*/  @!P6 IMAD.IADD R4, R4, 0x1, -R9 ;  /* 0x000000010404e824 */ /* 0x000fe200078e0a09 */
[----:B------:R-:W-:Y:S01]  /*4520*/  ISETP.GE.AND P3, PT, R5, RZ, PT ;  /* 0x000000ff0500720c */ /* 0x000fe20003f66270 */
[C---:B------:R-:W-:Y:S01]  /*4530*/  IMAD R17, R9.reuse, R3, R14 ;  /* 0x0000000309117224 */ /* 0x040fe200078e020e */
[----:B------:R-:W-:Y:S01]  /*4540*/  STL [R1+0x90], R12 ;  /* 0x0000900c01007387 */ /* 0x000fe20000100800 */
[----:B------:R-:W-:Y:S01]  /*4550*/  @!P2 IMAD.MOV R13, RZ, RZ, -R13 ;  /* 0x000000ffff0da224 */ /* 0x000fe200078e0a0d */
[C---:B------:R-:W-:Y:S01]  /*4560*/  ISETP.GT.U32.AND P2, PT, R9.reuse, R0, PT ;  /* 0x000000000900720c */ /* 0x040fe20003f44070 */
[----:B------:R-:W-:Y:S01]  /*4570*/  @!P0 IMAD.MOV R4, RZ, RZ, -R4 ;  /* 0x000000ffff048224 */ /* 0x000fe200078e0a04 */
[----:B------:R-:W-:Y:S01]  /*4580*/  ISETP.GT.U32.AND P0, PT, R9, R17, PT ;  /* 0x000000110900720c */ /* 0x000fe20003f04070 */
[----:B------:R-:W-:Y:S01]  /*4590*/  IMAD.HI.U32 R2, R11, R16, RZ ;  /* 0x000000100b027227 */ /* 0x000fe200078e00ff */
[----:B------:R-:W-:-:S02]  /*45a0*/  IADD3 R5, R22, 0x32, RZ ;  /* 0x0000003216057810 */ /* 0x000fc40007ffe0ff */
[----:B------:R-:W-:Y:S01]  /*45b0*/  IADD3 R3, R22, 0x31, RZ ;  /* 0x0000003116037810 */ /* 0x000fe20007ffe0ff */
[----:B------:R-:W-:Y:S01]  /*45c0*/  IMAD.MOV R2, RZ, RZ, -R2 ;  /* 0x000000ffff027224 */ /* 0x000fe200078e0a02 */
[----:B------:R-:W-:Y:S01]  /*45d0*/  IABS R15, R5 ;  /* 0x00000005000f7213 */ /* 0x000fe20000000000 */
[--C-:B------:R-:W-:Y:S01]  /*45e0*/  @!P1 IMAD.IADD R7, R7, 0x1, -R9.reuse ;  /* 0x0000000107079824 */ /* 0x100fe200078e0a09 */
[----:B------:R-:W-:Y:S01]  /*45f0*/  IABS R14, R3 ;  /* 0x00000003000e7213 */ /* 0x000fe20000000000 */
[----:B------:R-:W-:Y:S01]  /*4600*/  @!P5 IMAD.MOV R6, RZ, RZ, -R6 ;  /* 0x000000ffff06d224 */ /* 0x000fe200078e0a06 */
[----:B------:R-:W-:Y:S01]  /*4610*/  ISETP.GE.AND P5, PT, R8, RZ, PT ;  /* 0x000000ff0800720c */ /* 0x000fe20003fa6270 */
[C---:B------:R-:W-:Y:S01]  /*4620*/  IMAD R16, R9.reuse, R2, R16 ;  /* 0x0000000209107224 */ /* 0x040fe200078e0210 */
[----:B------:R-:W-:Y:S01]  /*4630*/  ISETP.GT.U32.AND P1, PT, R9, R7, PT ;  /* 0x000000070900720c */ /* 0x000fe20003f24070 */
[--C-:B------:R-:W-:Y:S01]  /*4640*/  @!P2 IMAD.IADD R0, R0, 0x1, -R9.reuse ;  /* 0x000000010000a824 */ /* 0x100fe200078e0a09 */
[----:B------:R0:W-:Y:S01]  /*4650*/  STL [R1+0x8c], R6 ;  /* 0x00008c0601007387 */ /* 0x0001e20000100800 */
[----:B------:R-:W-:Y:S01]  /*4660*/  @!P0 IMAD.IADD R17, R17, 0x1, -R9 ;  /* 0x0000000111118824 */ /* 0x000fe200078e0a09 */
[----:B------:R-:W-:Y:S01]  /*4670*/  ISETP.GT.U32.AND P2, PT, R9, R16, PT ;  /* 0x000000100900720c */ /* 0x000fe20003f44070 */
[----:B------:R-:W-:Y:S01]  /*4680*/  IMAD.MOV.U32 R8, RZ, RZ, R0 ;  /* 0x000000ffff087224 */ /* 0x000fe200078e0000 */
[----:B------:R-:W-:Y:S01]  /*4690*/  STL [R1+0x84], R13 ;  /* 0x0000840d01007387 */ /* 0x000fe20000100800 */
[----:B------:R-:W-:-:S02]  /*46a0*/  ISETP.GE.AND P6, PT, R10, RZ, PT ;  /* 0x000000ff0a00720c */ /* 0x000fc40003fc6270 */
[----:B------:R-:W-:Y:S01]  /*46b0*/  @!P4 IMAD.MOV R8, RZ, RZ, -R8 ;  /* 0x000000ffff08c224 */ /* 0x000fe200078e0a08 */
[----:B------:R1:W-:Y:S01]  /*46c0*/  STL [R1+0x80], R4 ;  /* 0x0000800401007387 */ /* 0x0003e20000100800 */
[----:B------:R-:W-:Y:S02]  /*46d0*/  ISETP.GT.U32.AND P4, PT, R9, R17, PT ;  /* 0x000000110900720c */ /* 0x000fe40003f84070 */
[C---:B0-----:R-:W-:Y:S01]  /*46e0*/  IADD3 R6, R22.reuse, 0x33, RZ ;  /* 0x0000003316067810 */ /* 0x041fe20007ffe0ff */
[--C-:B------:R-:W-:Y:S01]  /*46f0*/  @!P1 IMAD.IADD R7, R7, 0x1, -R9.reuse ;  /* 0x0000000107079824 */ /* 0x100fe200078e0a09 */
[----:B------:R-:W-:Y:S01]  /*4700*/  IADD3 R0, R22, 0x2f, RZ ;  /* 0x0000002f16007810 */ /* 0x000fe20007ffe0ff */
[----:B------:R0:W-:Y:S01]  /*4710*/  STL [R1+0x78], R8 ;  /* 0x0000780801007387 */ /* 0x0001e20000100800 */
[----:B------:R-:W-:Y:S01]  /*4720*/  IABS R12, R6 ;  /* 0x00000006000c7213 */ /* 0x000fe20000000000 */
[----:B------:R-:W-:Y:S01]  /*4730*/  @!P2 IMAD.IADD R16, R16, 0x1, -R9 ;  /* 0x000000011010a824 */ /* 0x000fe200078e0a09 */
[----:B------:R-:W-:Y:S01]  /*4740*/  ISETP.GE.AND P1, PT, R6, RZ, PT ;  /* 0x000000ff0600720c */ /* 0x000fe20003f26270 */
[----:B-1----:R-:W-:Y:S01]  /*4750*/  IMAD.HI.U32 R4, R11, R15, RZ ;  /* 0x0000000f0b047227 */ /* 0x002fe200078e00ff */
[----:B------:R-:W-:-:S02]  /*4760*/  IADD3 R10, R22, 0x2d, RZ ;  /* 0x0000002d160a7810 */ /* 0x000fc40007ffe0ff */
[----:B------:R-:W-:Y:S01]  /*4770*/  ISETP.GT.U32.AND P2, PT, R9, R16, PT ;  /* 0x000000100900720c */ /* 0x000fe20003f44070 */
[----:B------:R-:W-:Y:S01]  /*4780*/  IMAD.HI.U32 R2, R11, R12, RZ ;  /* 0x0000000c0b027227 */ /* 0x000fe200078e00ff */
[----:B------:R-:W-:-:S03]  /*4790*/  ISETP.GE.AND P0, PT, R5, RZ, PT ;  /* 0x000000ff0500720c */ /* 0x000fc60003f06270 */
[----:B------:R-:W-:Y:S02]  /*47a0*/  IMAD.MOV R4, RZ, RZ, -R4 ;  /* 0x000000ffff047224 */ /* 0x000fe400078e0a04 */
[----:B------:R-:W-:Y:S02]  /*47b0*/  IMAD.MOV R6, RZ, RZ, -R2 ;  /* 0x000000ffff067224 */ /* 0x000fe400078e0a02 */
[C---:B------:R-:W-:Y:S02]  /*47c0*/  IMAD R15, R9.reuse, R4, R15 ;  /* 0x00000004090f7224 */ /* 0x040fe400078e020f */
[----:B------:R-:W-:Y:S01]  /*47d0*/  IMAD R12, R9, R6, R12 ;  /* 0x00000006090c7224 */ /* 0x000fe200078e020c */
[C---:B------:R-:W-:Y:S01]  /*47e0*/  IADD3 R6, R22.reuse, 0x30, RZ ;  /* 0x0000003016067810 */ /* 0x040fe20007ffe0ff */
[----:B------:R-:W-:Y:S01]  /*47f0*/  IMAD.MOV.U32 R4, RZ, RZ, R7 ;  /* 0x000000ffff047224 */ /* 0x000fe200078e0007 */
[----:B------:R-:W-:Y:S01]  /*4800*/  IADD3 R7, R22, 0x2e, RZ ;  /* 0x0000002e16077810 */ /* 0x000fe20007ffe0ff */
[----:B------:R-:W-:Y:S01]  /*4810*/  @!P4 IMAD.IADD R17, R17, 0x1, -R9 ;  /* 0x000000011111c824 */ /* 0x000fe200078e0a09 */
[----:B------:R-:W-:Y:S01]  /*4820*/  ISETP.GT.U32.AND P4, PT, R9, R15, PT ;  /* 0x0000000f0900720c */ /* 0x000fe20003f84070 */
[----:B------:R-:W-:Y:S01]  /*4830*/  IMAD.HI.U32 R2, R11, R14, RZ ;  /* 0x0000000e0b027227 */ /* 0x000fe200078e00ff */
[----:B0-----:R-:W-:-:S02]  /*4840*/  IABS R8, R6 ;  /* 0x0000000600087213 */ /* 0x001fc40000000000 */
[----:B------:R-:W-:Y:S01]  /*4850*/  IABS R5, R7 ;  /* 0x0000000700057213 */ /* 0x000fe20000000000 */
[----:B------:R-:W-:Y:S01]  /*4860*/  @!P5 IMAD.MOV R4, RZ, RZ, -R4 ;  /* 0x000000ffff04d224 */ /* 0x000fe200078e0a04 */
[C---:B------:R-:W-:Y:S01]  /*4870*/  ISETP.GT.U32.AND P5, PT, R9.reuse, R12, PT ;  /* 0x0000000c0900720c */ /* 0x040fe20003fa4070 */
[----:B------:R-:W-:Y:S02]  /*4880*/  IMAD.MOV R2, RZ, RZ, -R2 ;  /* 0x000000ffff027224 */ /* 0x000fe400078e0a02 */
[--C-:B------:R-:W-:Y:S01]  /*4890*/  @!P2 IMAD.IADD R16, R16, 0x1, -R9.reuse ;  /* 0x000000011010a824 */ /* 0x100fe200078e0a09 */
[----:B------:R0:W-:Y:S01]  /*48a0*/  STL [R1+0x7c], R4 ;  /* 0x00007c0401007387 */ /* 0x0001e20000100800 */
[----:B------:R-:W-:Y:S01]  /*48b0*/  IMAD R14, R9, R2, R14 ;  /* 0x00000002090e7224 */ /* 0x000fe200078e020e */
[----:B------:R-:W-:Y:S01]  /*48c0*/  IABS R2, R0 ;  /* 0x0000000000027213 */ /* 0x000fe20000000000 */
[----:B------:R-:W-:Y:S02]  /*48d0*/  @!P4 IMAD.IADD R15, R15, 0x1, -R9 ;  /* 0x000000010f0fc824 */ /* 0x000fe400078e0a09 */
[----:B------:R-:W-:Y:S01]  /*48e0*/  IMAD.MOV.U32 R19, RZ, RZ, R17 ;  /* 0x000000ffff137224 */ /* 0x000fe200078e0011 */
[----:B------:R-:W-:Y:S01]  /*48f0*/  ISETP.GT.U32.AND P2, PT, R9, R14, PT ;  /* 0x0000000e0900720c */ /* 0x000fe20003f44070 */
[----:B------:R-:W-:Y:S01]  /*4900*/  IMAD.HI.U32 R13, R11, R8, RZ ;  /* 0x000000080b0d7227 */ /* 0x000fe200078e00ff */
[----:B------:R-:W-:-:S02]  /*4910*/  IADD3 R17, R22, 0x26, RZ ;  /* 0x0000002616117810 */ /* 0x000fc40007ffe0ff */
[----:B0-----:R-:W-:Y:S01]  /*4920*/  IABS R4, R10 ;  /* 0x0000000a00047213 */ /* 0x001fe20000000000 */
[----:B------:R-:W-:Y:S01]  /*4930*/  @!P5 IMAD.IADD R12, R12, 0x1, -R9 ;  /* 0x000000010c0cd824 */ /* 0x000fe200078e0a09 */
[----:B------:R-:W-:Y:S01]  /*4940*/  ISETP.GE.AND P5, PT, R3, RZ, PT ;  /* 0x000000ff0300720c */ /* 0x000fe20003fa6270 */
[----:B------:R-:W-:Y:S01]  /*4950*/  @!P6 IMAD.MOV R19, RZ, RZ, -R19 ;  /* 0x000000ffff13e224 */ /* 0x000fe200078e0a13 */
[----:B------:R-:W-:Y:S01]  /*4960*/  ISETP.GT.U32.AND P6, PT, R9, R15, PT ;  /* 0x0000000f0900720c */ /* 0x000fe20003fc4070 */
[----:B------:R-:W-:Y:S01]  /*4970*/  IMAD.HI.U32 R3, R11, R2, RZ ;  /* 0x000000020b037227 */ /* 0x000fe200078e00ff */
[----:B------:R-:W-:Y:S02]  /*4980*/  ISETP.GT.U32.AND P4, PT, R9, R12, PT ;  /* 0x0000000c0900720c */ /* 0x000fe40003f84070 */
[----:B------:R-:W-:Y:S01]  /*4990*/  STL [R1+0x44], R19 ;  /* 0x0000441301007387 */ /* 0x000fe20000100800 */
[----:B------:R-:W-:Y:S02]  /*49a0*/  IMAD.MOV R3, RZ, RZ, -R3 ;  /* 0x000000ffff037224 */ /* 0x000fe400078e0a03 */
[----:B------:R-:W-:-:S02]  /*49b0*/  IMAD.MOV R13, RZ, RZ, -R13 ;  /* 0x000000ffff0d7224 */ /* 0x000fc400078e0a0d */
[--C-:B------:R-:W-:Y:S02]  /*49c0*/  @!P2 IMAD.IADD R14, R14, 0x1, -R9.reuse ;  /* 0x000000010e0ea824 */ /* 0x100fe400078e0a09 */
[----:B------:R-:W-:Y:S02]  /*49d0*/  IMAD.MOV.U32 R18, RZ, RZ, R16 ;  /* 0x000000ffff127224 */ /* 0x000fe400078e0010 */
[C---:B------:R-:W-:Y:S01]  /*49e0*/  IMAD R2, R9.reuse, R3, R2 ;  /* 0x0000000309027224 */ /* 0x040fe200078e0202 */
[C---:B------:R-:W-:Y:S01]  /*49f0*/  ISETP.GT.U32.AND P2, PT, R9.reuse, R14, PT ;  /* 0x0000000e0900720c */ /* 0x040fe20003f44070 */
[----:B------:R-:W-:Y:S01]  /*4a00*/  IMAD R8, R9, R13, R8 ;  /* 0x0000000d09087224 */ /* 0x000fe200078e0208 */
[----:B------:R-:W-:Y:S01]  /*4a10*/  IADD3 R3, R22, 0x2c, RZ ;  /* 0x0000002c16037810 */ /* 0x000fe20007ffe0ff */
[----:B------:R-:W-:Y:S01]  /*4a20*/  @!P3 IMAD.MOV R18, RZ, RZ, -R18 ;  /* 0x000000ffff12b224 */ /* 0x000fe200078e0a12 */
[----:B------:R-:W-:Y:S01]  /*4a30*/  ISETP.GE.AND P3, PT, R6, RZ, PT ;  /* 0x000000ff0600720c */ /* 0x000fe20003f66270 */
[--C-:B------:R-:W-:Y:S01]  /*4a40*/  @!P6 IMAD.IADD R15, R15, 0x1, -R9.reuse ;  /* 0x000000010f0fe824 */ /* 0x100fe200078e0a09 */
[----:B------:R-:W-:Y:S01]  /*4a50*/  ISETP.GT.U32.AND P6, PT, R9, R2, PT ;  /* 0x000000020900720c */ /* 0x000fe20003fc4070 */
[----:B------:R-:W-:Y:S01]  /*4a60*/  IMAD.HI.U32 R6, R11, R4, RZ ;  /* 0x000000040b067227 */ /* 0x000fe200078e00ff */
[----:B------:R-:W-:Y:S03]  /*4a70*/  STL [R1+0x54], R18 ;  /* 0x0000541201007387 */ /* 0x000fe60000100800 */
[----:B------:R-:W-:Y:S01]  /*4a80*/  @!P4 IMAD.IADD R12, R12, 0x1, -R9 ;  /* 0x000000010c0cc824 */ /* 0x000fe200078e0a09 */
[----:B------:R-:W-:Y:S01]  /*4a90*/  ISETP.GT.U32.AND P4, PT, R9, R8, PT ;  /* 0x000000080900720c */ /* 0x000fe20003f84070 */
[----:B------:R-:W-:-:S04]  /*4aa0*/  IMAD.HI.U32 R13, R11, R5, RZ ;  /* 0x000000050b0d7227 */ /* 0x000fc800078e00ff */
[----:B------:R-:W-:Y:S02]  /*4ab0*/  IMAD.MOV R6, RZ, RZ, -R6 ;  /* 0x000000ffff067224 */ /* 0x000fe400078e0a06 */
[----:B------:R-:W-:Y:S02]  /*4ac0*/  IMAD.MOV R13, RZ, RZ, -R13 ;  /* 0x000000ffff0d7224 */ /* 0x000fe400078e0a0d */
[C---:B------:R-:W-:Y:S01]  /*4ad0*/  IMAD R4, R9.reuse, R6, R4 ;  /* 0x0000000609047224 */ /* 0x040fe200078e0204 */
[----:B------:R-:W-:Y:S01]  /*4ae0*/  IADD3 R6, R22, 0x2b, RZ ;  /* 0x0000002b16067810 */ /* 0x000fe20007ffe0ff */
[C---:B------:R-:W-:Y:S02]  /*4af0*/  IMAD R5, R9.reuse, R13, R5 ;  /* 0x0000000d09057224 */ /* 0x040fe400078e0205 */
[--C-:B------:R-:W-:Y:S01]  /*4b00*/  @!P2 IMAD.IADD R14, R14, 0x1, -R9.reuse ;  /* 0x000000010e0ea824 */ /* 0x100fe200078e0a09 */
[----:B------:R-:W-:Y:S01]  /*4b10*/  ISETP.GE.AND P2, PT, R0, RZ, PT ;  /* 0x000000ff0000720c */ /* 0x000fe20003f46270 */
[----:B------:R-:W-:Y:S01]  /*4b20*/  @!P6 IMAD.IADD R2, R2, 0x1, -R9 ;  /* 0x000000010202e824 */ /* 0x000fe200078e0a09 */
[----:B------:R-:W-:Y:S01]  /*4b30*/  IABS R0, R3 ;  /* 0x0000000300007213 */ /* 0x000fe20000000000 */
[----:B------:R-:W-:Y:S01]  /*4b40*/  @!P0 IMAD.MOV R15, RZ, RZ, -R15 ;  /* 0x000000ffff0f8224 */ /* 0x000fe200078e0a0f */
[C---:B------:R-:W-:Y:S01]  /*4b50*/  ISETP.GT.U32.AND P0, PT, R9.reuse, R4, PT ;  /* 0x000000040900720c */ /* 0x040fe20003f04070 */
[----:B------:R-:W-:Y:S01]  /*4b60*/  @!P4 IMAD.IADD R8, R8, 0x1, -R9 ;  /* 0x000000010808c824 */ /* 0x000fe200078e0a09 */
[C---:B------:R-:W-:Y:S01]  /*4b70*/  ISETP.GT.U32.AND P4, PT, R9.reuse, R5, PT ;  /* 0x000000050900720c */ /* 0x040fe20003f84070 */
[----:B------:R-:W-:Y:S01]  /*4b80*/  IMAD.MOV.U32 R16, RZ, RZ, R12 ;  /* 0x000000ffff107224 */ /* 0x000fe200078e000c */
[----:B------:R-:W-:Y:S01]  /*4b90*/  ISETP.GT.U32.AND P6, PT, R9, R2, PT ;  /* 0x000000020900720c */ /* 0x000fe20003fc4070 */
[----:B------:R-:W-:Y:S01]  /*4ba0*/  IMAD.HI.U32 R12, R11, R0, RZ ;  /* 0x000000000b0c7227 */ /* 0x000fe200078e00ff */
[----:B------:R-:W-:-:S03]  /*4bb0*/  IABS R13, R6 ;  /* 0x00000006000d7213 */ /* 0x000fc60000000000 */
[----:B------:R-:W-:Y:S01]  /*4bc0*/  @!P1 IMAD.MOV R16, RZ, RZ, -R16 ;  /* 0x000000ffff109224 */ /* 0x000fe200078e0a10 */
[C---:B------:R-:W-:Y:S01]  /*4bd0*/  ISETP.GT.U32.AND P1, PT, R9.reuse, R8, PT ;  /* 0x000000080900720c */ /* 0x040fe20003f24070 */
[----:B------:R-:W-:Y:S02]  /*4be0*/  IMAD.MOV R12, RZ, RZ, -R12 ;  /* 0x000000ffff0c7224 */ /* 0x000fe400078e0a0c */
[--C-:B------:R-:W-:Y:S01]  /*4bf0*/  @!P0 IMAD.IADD R4, R4, 0x1, -R9.reuse ;  /* 0x0000000104048824 */ /* 0x100fe200078e0a09 */
[----:B------:R-:W-:Y:S01]  /*4c00*/  STL [R1+0x6c], R16 ;  /* 0x00006c1001007387 */ /* 0x000fe20000100800 */
[----:B------:R-:W-:Y:S02]  /*4c10*/  IMAD R0, R9, R12, R0 ;  /* 0x0000000c09007224 */ /* 0x000fe400078e0200 */
[----:B------:R-:W-:Y:S01]  /*4c20*/  @!P4 IMAD.IADD R5, R5, 0x1, -R9 ;  /* 0x000000010505c824 */ /* 0x000fe200078e0a09 */
[----:B------:R-:W-:Y:S01]  /*4c30*/  ISETP.GT.U32.AND P0, PT, R9, R4, PT ;  /* 0x000000040900720c */ /* 0x000fe20003f04070 */
[----:B------:R-:W-:Y:S01]  /*4c40*/  @!P5 IMAD.MOV R14, RZ, RZ, -R14 ;  /* 0x000000ffff0ed224 */ /* 0x000fe200078e0a0e */
[----:B------:R-:W-:Y:S01]  /*4c50*/  ISETP.GE.AND P5, PT, R7, RZ, PT ;  /* 0x000000ff0700720c */ /* 0x000fe20003fa6270 */
[----:B------:R-:W-:Y:S01]  /*4c60*/  IMAD.MOV.U32 R7, RZ, RZ, R13 ;  /* 0x000000ffff077224 */ /* 0x000fe200078e000d */
[C---:B------:R-:W-:Y:S01]  /*4c70*/  ISETP.GT.U32.AND P4, PT, R9.reuse, R5, PT ;  /* 0x000000050900720c */ /* 0x040fe20003f84070 */
[--C-:B------:R-:W-:Y:S01]  /*4c80*/  @!P6 IMAD.IADD R2, R2, 0x1, -R9.reuse ;  /* 0x000000010202e824 */ /* 0x100fe200078e0a09 */
[----:B------:R-:W-:Y:S01]  /*4c90*/  ISETP.GT.U32.AND P6, PT, R9, R0, PT ;  /* 0x000000000900720c */ /* 0x000fe20003fc4070 */
[----:B------:R-:W-:Y:S01]  /*4ca0*/  @!P1 IMAD.IADD R8, R8, 0x1, -R9 ;  /* 0x0000000108089824 */ /* 0x000fe200078e0a09 */
[----:B------:R-:W-:Y:S01]  /*4cb0*/  ISETP.GE.AND P1, PT, R10, RZ, PT ;  /* 0x000000ff0a00720c */ /* 0x000fe20003f26270 */
[----:B------:R-:W-:Y:S01]  /*4cc0*/  STL [R1+0x5c], R15 ;  /* 0x00005c0f01007387 */ /* 0x000fe20000100800 */
[----:B------:R-:W-:Y:S01]  /*4cd0*/  IMAD.HI.U32 R10, R11, R7, RZ ;  /* 0x000000070b0a7227 */ /* 0x000fe200078e00ff */
[----:B------:R-:W-:-:S02]  /*4ce0*/  IADD3 R13, R22, 0x2a, RZ ;  /* 0x0000002a160d7810 */ /* 0x000fc40007ffe0ff */
[----:B------:R0:W-:Y:S01]  /*4cf0*/  STL [R1+0x60], R14 ;  /* 0x0000600e01007387 */ /* 0x0001e20000100800 */
[----:B------:R-:W-:Y:S02]  /*4d00*/  IMAD.MOV R10, RZ, RZ, -R10 ;  /* 0x000000ffff0a7224 */ /* 0x000fe400078e0a0a */
[----:B------:R-:W-:Y:S01]  /*4d10*/  IMAD.MOV.U32 R12, RZ, RZ, R2 ;  /* 0x000000ffff0c7224 */ /* 0x000fe200078e0002 */
[----:B------:R-:W-:Y:S01]  /*4d20*/  IADD3 R2, R22, 0x28, RZ ;  /* 0x0000002816027810 */ /* 0x000fe20007ffe0ff */
[--C-:B------:R-:W-:Y:S02]  /*4d30*/  @!P0 IMAD.IADD R4, R4, 0x1, -R9.reuse ;  /* 0x0000000104048824 */ /* 0x100fe400078e0a09 */
[--C-:B------:R-:W-:Y:S01]  /*4d40*/  @!P6 IMAD.IADD R0, R0, 0x1, -R9.reuse ;  /* 0x000000010000e824 */ /* 0x100fe200078e0a09 */
[----:B------:R-:W-:Y:S01]  /*4d50*/  ISETP.GE.AND P6, PT, R13, RZ, PT ;  /* 0x000000ff0d00720c */ /* 0x000fe20003fc6270 */
[----:B------:R-:W-:Y:S01]  /*4d60*/  @!P4 IMAD.IADD R5, R5, 0x1, -R9 ;  /* 0x000000010505c824 */ /* 0x000fe200078e0a09 */
[----:B------:R-:W-:Y:S01]  /*4d70*/  ISETP.GE.AND P4, PT, R6, RZ, PT ;  /* 0x000000ff0600720c */ /* 0x000fe20003f86270 */
[----:B0-----:R-:W-:Y:S01]  /*4d80*/  IMAD.MOV.U32 R14, RZ, RZ, R8 ;  /* 0x000000ffff0e7224 */ /* 0x001fe200078e0008 */
[----:B------:R-:W-:Y:S01]  /*4d90*/  IABS R13, R13 ;  /* 0x0000000d000d7213 */ /* 0x000fe20000000000 */
[----:B------:R-:W-:Y:S01]  /*4da0*/  @!P2 IMAD.MOV R12, RZ, RZ, -R12 ;  /* 0x000000ffff0ca224 */ /* 0x000fe200078e0a0c */
[----:B------:R-:W-:Y:S01]  /*4db0*/  ISETP.GT.U32.AND P2, PT, R9, R0, PT ;  /* 0x000000000900720c */ /* 0x000fe20003f44070 */
[----:B------:R-:W-:Y:S01]  /*4dc0*/  @!P3 IMAD.MOV R14, RZ, RZ, -R14 ;  /* 0x000000ffff0eb224 */ /* 0x000fe200078e0a0e */
[----:B------:R-:W-:Y:S01]  /*4dd0*/  ISETP.GE.AND P3, PT, R3, RZ, PT ;  /* 0x000000ff0300720c */ /* 0x000fe20003f66270 */
[C---:B------:R-:W-:Y:S01]  /*4de0*/  IMAD R3, R9.reuse, R10, R7 ;  /* 0x0000000a09037224 */ /* 0x040fe200078e0207 */
[----:B------:R-:W-:Y:S01]  /*4df0*/  IADD3 R8, R22, 0x29, RZ ;  /* 0x0000002916087810 */ /* 0x000fe20007ffe0ff */
[----:B------:R-:W-:Y:S01]  /*4e00*/  IMAD.MOV.U32 R6, RZ, RZ, R4 ;  /* 0x000000ffff067224 */ /* 0x000fe200078e0004 */
[----:B------:R-:W-:Y:S01]  /*4e10*/  STL [R1+0x64], R14 ;  /* 0x0000640e01007387 */ /* 0x000fe20000100800 */
[----:B------:R-:W-:Y:S01]  /*4e20*/  @!P5 IMAD.MOV R5, RZ, RZ, -R5 ;  /* 0x000000ffff05d224 */ /* 0x000fe200078e0a05 */
[----:B------:R-:W-:Y:S01]  /*4e30*/  ISETP.GT.U32.AND P0, PT, R9, R3, PT ;  /* 0x000000030900720c */ /* 0x000fe20003f04070 */
[----:B------:R-:W-:Y:S01]  /*4e40*/  @!P1 IMAD.MOV R6, RZ, RZ, -R6 ;  /* 0x000000ffff069224 */ /* 0x000fe200078e0a06 */
[----:B------:R0:W-:Y:S01]  /*4e50*/  STL [R1+0x68], R12 ;  /* 0x0000680c01007387 */ /* 0x0001e20000100800 */
[----:B------:R-:W-:-:S02]  /*4e60*/  ISETP.GE.AND P1, PT, R2, RZ, PT ;  /* 0x000000ff0200720c */ /* 0x000fc40003f26270 */
[--C-:B------:R-:W-:Y:S01]  /*4e70*/  @!P2 IMAD.IADD R0, R0, 0x1, -R9.reuse ;  /* 0x000000010000a824 */ /* 0x100fe200078e0a09 */
[----:B------:R-:W-:Y:S01]  /*4e80*/  STL [R1+0x1f8], R5 ;  /* 0x0001f80501007387 */ /* 0x000fe20000100800 */
[----:B------:R-:W-:Y:S02]  /*4e90*/  IABS R2, R2 ;  /* 0x0000000200027213 */ /* 0x000fe40000000000 */
[----:B------:R-:W-:Y:S01]  /*4ea0*/  IMAD.MOV.U32 R10, RZ, RZ, R0 ;  /* 0x000000ffff0a7224 */ /* 0x000fe200078e0000 */
[----:B------:R1:W-:Y:S01]  /*4eb0*/  STL [R1+0x1fc], R6 ;  /* 0x0001fc0601007387 */ /* 0x0003e20000100800 */
[----:B------:R-:W-:Y:S01]  /*4ec0*/  ISETP.GE.AND P5, PT, R8, RZ, PT ;  /* 0x000000ff0800720c */ /* 0x000fe20003fa6270 */
[----:B------:R-:W-:Y:S01]  /*4ed0*/  IMAD.HI.U32 R4, R11, R2, RZ ;  /* 0x000000020b047227 */ /* 0x000fe200078e00ff */
[----:B------:R-:W-:Y:S02]  /*4ee0*/  IABS R8, R8 ;  /* 0x0000000800087213 */ /* 0x000fe40000000000 */
[C---:B------:R-:W-:Y:S01]  /*4ef0*/  IADD3 R7, R22.reuse, 0x27, RZ ;  /* 0x0000002716077810 */ /* 0x040fe20007ffe0ff */
[----:B------:R-:W-:Y:S01]  /*4f00*/  @!P0 IMAD.IADD R3, R3, 0x1, -R9 ;  /* 0x0000000103038824 */ /* 0x000fe200078e0a09 */
[----:B0-----:R-:W-:Y:S01]  /*4f10*/  IADD3 R12, R22, 0x25, RZ ;  /* 0x00000025160c7810 */ /* 0x001fe20007ffe0ff */
[----:B------:R-:W-:Y:S01]  /*4f20*/  @!P3 IMAD.MOV R10, RZ, RZ, -R10 ;  /* 0x000000ffff0ab224 */ /* 0x000fe200078e0a0a */
[----:B------:R-:W-:Y:S01]  /*4f30*/  ISETP.GE.AND P2, PT, R7, RZ, PT ;  /* 0x000000ff0700720c */ /* 0x000fe20003f46270 */
[----:B-1----:R-:W-:Y:S01]  /*4f40*/  IMAD.HI.U32 R6, R11, R13, RZ ;  /* 0x0000000d0b067227 */ /* 0x002fe200078e00ff */
[----:B------:R-:W-:-:S02]  /*4f50*/  ISETP.GT.U32.AND P0, PT, R9, R3, PT ;  /* 0x000000030900720c */ /* 0x000fc40003f04070 */
[----:B------:R-:W-:Y:S01]  /*4f60*/  IABS R7, R7 ;  /* 0x0000000700077213 */ /* 0x000fe20000000000 */
[----:B------:R-:W-:Y:S01]  /*4f70*/  IMAD.MOV R6, RZ, RZ, -R6 ;  /* 0x000000ffff067224 */ /* 0x000fe200078e0a06 */
[----:B------:R-:W-:Y:S01]  /*4f80*/  IABS R15, R12 ;  /* 0x0000000c000f7213 */ /* 0x000fe20000000000 */
[----:B------:R-:W-:Y:S01]  /*4f90*/  IMAD.MOV R4, RZ, RZ, -R4 ;  /* 0x000000ffff047224 */ /* 0x000fe200078e0a04 */
[----:B------:R-:W-:Y:S01]  /*4fa0*/  STL [R1+0x1f0], R10 ;  /* 0x0001f00a01007387 */ /* 0x000fe20000100800 */
[----:B------:R-:W-:Y:S02]  /*4fb0*/  IMAD R13, R9, R6, R13 ;  /* 0x00000006090d7224 */ /* 0x000fe400078e020d */
[----:B------:R-:W-:-:S03]  /*4fc0*/  IMAD.HI.U32 R5, R11, R8, RZ ;  /* 0x000000080b057227 */ /* 0x000fc600078e00ff */
[----:B------:R-:W-:Y:S01]  /*4fd0*/  ISETP.GT.U32.AND P3, PT, R9, R13, PT ;  /* 0x0000000d0900720c */ /* 0x000fe20003f64070 */
[----:B------:R-:W-:Y:S02]  /*4fe0*/  @!P0 IMAD.IADD R3, R3, 0x1, -R9 ;  /* 0x0000000103038824 */ /* 0x000fe400078e0a09 */
[C---:B------:R-:W-:Y:S02]  /*4ff0*/  IMAD R2, R9.reuse, R4, R2 ;  /* 0x0000000409027224 */ /* 0x040fe400078e0202 */
[----:B------:R-:W-:Y:S01]  /*5000*/  IMAD.MOV.U32 R6, RZ, RZ, R3 ;  /* 0x000000ffff067224 */ /* 0x000fe200078e0003 */
[----:B------:R-:W-:Y:S01]  /*5010*/  IADD3 R3, R22, 0x23, RZ ;  /* 0x0000002316037810 */ /* 0x000fe20007ffe0ff */
[----:B------:R-:W-:Y:S02]  /*5020*/  IMAD.MOV R5, RZ, RZ, -R5 ;  /* 0x000000ffff057224 */ /* 0x000fe400078e0a05 */
[----:B------:R-:W-:Y:S01]  /*5030*/  @!P4 IMAD.MOV R6, RZ, RZ, -R6 ;  /* 0x000000ffff06c224 */ /* 0x000fe200078e0a06 */
[C---:B------:R-:W-:Y:S01]  /*5040*/  ISETP.GT.U32.AND P4, PT, R9.reuse, R2, PT ;  /* 0x000000020900720c */ /* 0x040fe20003f84070 */
[----:B------:R-:W-:Y:S01]  /*5050*/  IMAD R8, R9, R5, R8 ;  /* 0x0000000509087224 */ /* 0x000fe200078e0208 */
[----:B------:R-:W-:Y:S01]  /*5060*/  IABS R14, R3 ;  /* 0x00000003000e7213 */ /* 0x000fe20000000000 */
[----:B------:R-:W-:Y:S01]  /*5070*/  @!P3 IMAD.IADD R13, R13, 0x1, -R9 ;  /* 0x000000010d0db824 */ /* 0x000fe200078e0a09 */
[----:B------:R0:W-:Y:S01]  /*5080*/  STL [R1+0x1f4], R6 ;  /* 0x0001f40601007387 */ /* 0x0001e20000100800 */
[----:B------:R-:W-:Y:S01]  /*5090*/  IMAD.HI.U32 R0, R11, R7, RZ ;  /* 0x000000070b007227 */ /* 0x000fe200078e00ff */
[----:B------:R-:W-:-:S02]  /*50a0*/  ISETP.GT.U32.AND P0, PT, R9, R8, PT ;  /* 0x000000080900720c */ /* 0x000fc40003f04070 */
[----:B------:R-:W-:Y:S01]  /*50b0*/  ISETP.GT.U32.AND P3, PT, R9, R13, PT ;  /* 0x0000000d0900720c */ /* 0x000fe20003f64070 */
[----:B------:R-:W-:Y:S02]  /*50c0*/  IMAD.MOV R0, RZ, RZ, -R0 ;  /* 0x000000ffff007224 */ /* 0x000fe400078e0a00 */
[----:B------:R-:W-:Y:S01]  /*50d0*/  IMAD.HI.U32 R5, R11, R15, RZ ;  /* 0x0000000f0b057227 */ /* 0x000fe200078e00ff */
[----:B0-----:R-:W-:-:S03]  /*50e0*/  IADD3 R6, R22, 0x24, RZ ;  /* 0x0000002416067810 */ /* 0x001fc60007ffe0ff */
[----:B------:R-:W-:Y:S01]  /*50f0*/  IMAD R7, R9, R0, R7 ;  /* 0x0000000009077224 */ /* 0x000fe200078e0207 */
[----:B------:R-:W-:Y:S01]  /*5100*/  IABS R0, R17 ;  /* 0x0000001100007213 */ /* 0x000fe20000000000 */
[--C-:B------:R-:W-:Y:S01]  /*5110*/  @!P4 IMAD.IADD R2, R2, 0x1, -R9.reuse ;  /* 0x000000010202c824 */ /* 0x100fe200078e0a09 */
[----:B------:R-:W-:Y:S01]  /*5120*/  IABS R4, R6 ;  /* 0x0000000600047213 */ /* 0x000fe20000000000 */
[--C-:B------:R-:W-:Y:S02]  /*5130*/  @!P0 IMAD.IADD R8, R8, 0x1, -R9.reuse ;  /* 0x0000000108088824 */ /* 0x100fe400078e0a09 */
[----:B------:R-:W-:Y:S01]  /*5140*/  @!P3 IMAD.IADD R13, R13, 0x1, -R9 ;  /* 0x000000010d0db824 */ /* 0x000fe200078e0a09 */
[C---:B------:R-:W-:Y:S01]  /*5150*/  ISETP.GT.U32.AND P3, PT, R9.reuse, R7, PT ;  /* 0x000000070900720c */ /* 0x040fe20003f64070 */
[----:B------:R-:W-:Y:S01]  /*5160*/  IMAD.MOV R5, RZ, RZ, -R5 ;  /* 0x000000ffff057224 */ /* 0x000fe200078e0a05 */
[----:B------:R-:W-:Y:S01]  /*5170*/  ISETP.GT.U32.AND P4, PT, R9, R2, PT ;  /* 0x000000020900720c */ /* 0x000fe20003f84070 */
[----:B------:R-:W-:Y:S01]  /*5180*/  IMAD.HI.U32 R10, R11, R0, RZ ;  /* 0x000000000b0a7227 */ /* 0x000fe200078e00ff */
[----:B------:R-:W-:-:S03]  /*5190*/  ISETP.GT.U32.AND P0, PT, R9, R8, PT ;  /* 0x000000080900720c */ /* 0x000fc60003f04070 */
[----:B------:R-:W-:Y:S01]  /*51a0*/  IMAD R15, R9, R5, R15 ;  /* 0x00000005090f7224 */ /* 0x000fe200078e020f */
[----:B------:R-:W-:Y:S01]  /*51b0*/  IADD3 R5, R22, 0x22, RZ ;  /* 0x0000002216057810 */ /* 0x000fe20007ffe0ff */
[----:B------:R-:W-:Y:S02]  /*51c0*/  IMAD.MOV R10, RZ, RZ, -R10 ;  /* 0x000000ffff0a7224 */ /* 0x000fe400078e0a0a */
[----:B------:R-:W-:-:S04]  /*51d0*/  IMAD.HI.U32 R16, R11, R4, RZ ;  /* 0x000000040b107227 */ /* 0x000fc800078e00ff */
[--C-:B------:R-:W-:Y:S02]  /*51e0*/  @!P3 IMAD.IADD R7, R7, 0x1, -R9.reuse ;  /* 0x000000010707b824 */ /* 0x100fe400078e0a09 */
[--C-:B------:R-:W-:Y:S01]  /*51f0*/  @!P4 IMAD.IADD R2, R2, 0x1, -R9.reuse ;  /* 0x000000010202c824 */ /* 0x100fe200078e0a09 */
[C---:B------:R-:W-:Y:S01]  /*5200*/  ISETP.GT.U32.AND P4, PT, R9.reuse, R15, PT ;  /* 0x0000000f0900720c */ /* 0x040fe20003f84070 */
[C---:B------:R-:W-:Y:S01]  /*5210*/  IMAD R0, R9.reuse, R10, R0 ;  /* 0x0000000a09007224 */ /* 0x040fe200078e0200 */
[C---:B------:R-:W-:Y:S01]  /*5220*/  ISETP.GT.U32.AND P3, PT, R9.reuse, R7, PT ;  /* 0x000000070900720c */ /* 0x040fe20003f64070 */
[----:B------:R-:W-:Y:S02]  /*5230*/  @!P0 IMAD.IADD R8, R8, 0x1, -R9 ;  /* 0x0000000108088824 */ /* 0x000fe400078e0a09 */
[----:B------:R-:W-:Y:S01]  /*5240*/  IMAD.MOV.U32 R18, RZ, RZ, R13 ;  /* 0x000000ffff127224 */ /* 0x000fe200078e000d */
[----:B------:R-:W-:Y:S01]  /*5250*/  ISETP.GT.U32.AND P0, PT, R9, R0, PT ;  /* 0x000000000900720c */ /* 0x000fe20003f04070 */
[----:B------:R-:W-:Y:S01]  /*5260*/  IMAD.HI.U32 R10, R11, R14, RZ ;  /* 0x0000000e0b0a7227 */ /* 0x000fe200078e00ff */
[----:B------:R-:W-:-:S03]  /*5270*/  IABS R13, R5 ;  /* 0x00000005000d7213 */ /* 0x000fc60000000000 */
[----:B------:R-:W-:Y:S02]  /*5280*/  IMAD.MOV R16, RZ, RZ, -R16 ;  /* 0x000000ffff107224 */ /* 0x000fe400078e0a10 */
[----:B------:R-:W-:Y:S01]  /*5290*/  @!P6 IMAD.MOV R18, RZ, RZ, -R18 ;  /* 0x000000ffff12e224 */ /* 0x000fe200078e0a12 */
[----:B------:R-:W-:Y:S01]  /*52a0*/  ISETP.GE.AND P6, PT, R17, RZ, PT ;  /* 0x000000ff1100720c */ /* 0x000fe20003fc6270 */
[--C-:B------:R-:W-:Y:S02]  /*52b0*/  @!P4 IMAD.IADD R15, R15, 0x1, -R9.reuse ;  /* 0x000000010f0fc824 */ /* 0x100fe400078e0a09 */
[----:B------:R-:W-:Y:S01]  /*52c0*/  IMAD.MOV R10, RZ, RZ, -R10 ;  /* 0x000000ffff0a7224 */ /* 0x000fe200078e0a0a */
[----:B------:R0:W-:Y:S01]  /*52d0*/  STL [R1+0x58], R18 ;  /* 0x0000581201007387 */ /* 0x0001e20000100800 */
[C---:B------:R-:W-:Y:S01]  /*52e0*/  IMAD R4, R9.reuse, R16, R4 ;  /* 0x0000001009047224 */ /* 0x040fe200078e0204 */
[----:B------:R-:W-:Y:S01]  /*52f0*/  ISETP.GT.U32.AND P4, PT, R9, R15, PT ;  /* 0x0000000f0900720c */ /* 0x000fe20003f84070 */
[----:B------:R-:W-:-:S02]  /*5300*/  @!P3 IMAD.IADD R7, R7, 0x1, -R9 ;  /* 0x000000010707b824 */ /* 0x000fc400078e0a09 */
[----:B------:R-:W-:Y:S01]  /*5310*/  @!P0 IMAD.IADD R0, R0, 0x1, -R9 ;  /* 0x0000000100008824 */ /* 0x000fe200078e0a09 */
[C---:B------:R-:W-:Y:S01]  /*5320*/  ISETP.GT.U32.AND P3, PT, R9.reuse, R4, PT ;  /* 0x000000040900720c */ /* 0x040fe20003f64070 */
[----:B------:R-:W-:Y:S01]  /*5330*/  IMAD R14, R9, R10, R14 ;  /* 0x0000000a090e7224 */ /* 0x000fe200078e020e */
[----:B------:R-:W-:Y:S01]  /*5340*/  ISETP.GE.AND P0, PT, R12, RZ, PT ;  /* 0x000000ff0c00720c */ /* 0x000fe20003f06270 */
[----:B------:R-:W-:Y:S02]  /*5350*/  IMAD.MOV.U32 R10, RZ, RZ, R7 ;  /* 0x000000ffff0a7224 */ /* 0x000fe400078e0007 */
[----:B0-----:R-:W-:Y:S02]  /*5360*/  IMAD.MOV.U32 R18, RZ, RZ, R8 ;  /* 0x000000ffff127224 */ /* 0x001fe400078e0008 */
[----:B------:R-:W-:-:S04]  /*5370*/  IMAD.HI.U32 R8, R11, R13, RZ ;  /* 0x0000000d0b087227 */ /* 0x000fc800078e00ff */
[----:B------:R-:W-:Y:S01]  /*5380*/  @!P5 IMAD.MOV R18, RZ, RZ, -R18 ;  /* 0x000000ffff12d224 */ /* 0x000fe200078e0a12 */
[C---:B------:R-:W-:Y:S01]  /*5390*/  ISETP.GT.U32.AND P5, PT, R9.reuse, R0, PT ;  /* 0x000000000900720c */ /* 0x040fe20003fa4070 */
[----:B------:R-:W-:Y:S02]  /*53a0*/  IMAD.MOV R8, RZ, RZ, -R8 ;  /* 0x000000ffff087224 */ /* 0x000fe400078e0a08 */
[----:B------:R-:W-:Y:S01]  /*53b0*/  @!P2 IMAD.MOV R10, RZ, RZ, -R10 ;  /* 0x000000ffff0aa224 */ /* 0x000fe200078e0a0a */
[C---:B------:R-:W-:Y:S01]  /*53c0*/  ISETP.GT.U32.AND P2, PT, R9.reuse, R14, PT ;  /* 0x0000000e0900720c */ /* 0x040fe20003f44070 */
[----:B------:R-:W-:Y:S01]  /*53d0*/  @!P1 IMAD.MOV R2, RZ, RZ, -R2 ;  /* 0x000000ffff029224 */ /* 0x000fe200078e0a02 */
[----:B------:R-:W-:Y:S01]  /*53e0*/  STL [R1+0x50], R18 ;  /* 0x0000501201007387 */ /* 0x000fe20000100800 */
[----:B------:R-:W-:Y:S01]  /*53f0*/  IMAD R13, R9, R8, R13 ;  /* 0x00000008090d7224 */ /* 0x000fe200078e020d */
[----:B------:R-:W-:Y:S01]  /*5400*/  ISETP.GE.AND P1, PT, R6, RZ, PT ;  /* 0x000000ff0600720c */ /* 0x000fe20003f26270 */
[--C-:B------:R-:W-:Y:S01]  /*5410*/  @!P4 IMAD.IADD R15, R15, 0x1, -R9.reuse ;  /* 0x000000010f0fc824 */ /* 0x100fe200078e0a09 */
[----:B------:R0:W-:Y:S01]  /*5420*/  STL [R1+0x4c], R2 ;  /* 0x00004c0201007387 */ /* 0x0001e20000100800 */
[--C-:B------:R-:W-:Y:S01]  /*5430*/  @!P3 IMAD.IADD R4, R4, 0x1, -R9.reuse ;  /* 0x000000010404b824 */ /* 0x100fe200078e0a09 */
[----:B------:R-:W-:Y:S01]  /*5440*/  ISETP.GT.U32.AND P4, PT, R9, R13, PT ;  /* 0x0000000d0900720c */ /* 0x000fe20003f84070 */
[--C-:B------:R-:W-:Y:S01]  /*5450*/  @!P5 IMAD.IADD R0, R0, 0x1, -R9.reuse ;  /* 0x000000010000d824 */ /* 0x100fe200078e0a09 */
[----:B------:R-:W-:Y:S01]  /*5460*/  ISETP.GE.AND P5, PT, R3, RZ, PT ;  /* 0x000000ff0300720c */ /* 0x000fe20003fa6270 */
[----:B------:R1:W-:Y:S01]  /*5470*/  STL [R1+0x48], R10 ;  /* 0x0000480a01007387 */ /* 0x0003e20000100800 */
[----:B------:R-:W-:Y:S01]  /*5480*/  IADD3 R3, R22, 0x20, RZ ;  /* 0x0000002016037810 */ /* 0x000fe20007ffe0ff */
[----:B------:R-:W-:Y:S01]  /*5490*/  @!P2 IMAD.IADD R14, R14, 0x1, -R9 ;  /* 0x000000010e0ea824 */ /* 0x000fe200078e0a09 */
[----:B------:R-:W-:Y:S01]  /*54a0*/  ISETP.GT.U32.AND P2, PT, R9, R4, PT ;  /* 0x000000040900720c */ /* 0x000fe20003f44070 */
[----:B------:R-:W-:Y:S01]  /*54b0*/  IMAD.MOV.U32 R8, RZ, RZ, R0 ;  /* 0x000000ffff087224 */ /* 0x000fe200078e0000 */
[----:B0-----:R-:W-:Y:S01]  /*54c0*/  IADD3 R2, R22, 0x21, RZ ;  /* 0x0000002116027810 */ /* 0x001fe20007ffe0ff */
[----:B------:R-:W-:Y:S01]  /*54d0*/  @!P0 IMAD.MOV R15, RZ, RZ, -R15 ;  /* 0x000000ffff0f8224 */ /* 0x000fe200078e0a0f */
[----:B------:R-:W-:Y:S01]  /*54e0*/  ISETP.GE.AND P3, PT, R5, RZ, PT ;  /* 0x000000ff0500720c */ /* 0x000fe20003f66270 */
[----:B------:R-:W-:Y:S01]  /*54f0*/  @!P6 IMAD.MOV R8, RZ, RZ, -R8 ;  /* 0x000000ffff08e224 */ /* 0x000fe200078e0a08 */
[----:B------:R-:W-:Y:S01]  /*5500*/  IABS R6, R2 ;  /* 0x0000000200067213 */ /* 0x000fe20000000000 */
[----:B------:R-:W-:Y:S01]  /*5510*/  @!P4 IMAD.IADD R13, R13, 0x1, -R9 ;  /* 0x000000010d0dc824 */ /* 0x000fe200078e0a09 */
[----:B------:R-:W-:-:S02]  /*5520*/  IABS R5, R3 ;  /* 0x0000000300057213 */ /* 0x000fc40000000000 */
[----:B------:R-:W-:Y:S01]  /*5530*/  ISETP.GT.U32.AND P6, PT, R9, R14, PT ;  /* 0x0000000e0900720c */ /* 0x000fe20003fc4070 */
[----:B------:R-:W-:Y:S01]  /*5540*/  IMAD.HI.U32 R7, R11, R6, RZ ;  /* 0x000000060b077227 */ /* 0x000fe200078e00ff */
[C---:B------:R-:W-:Y:S01]  /*5550*/  ISETP.GT.U32.AND P4, PT, R9.reuse, R13, PT ;  /* 0x0000000d0900720c */ /* 0x040fe20003f84070 */
[----:B------:R0:W-:Y:S01]  /*5560*/  STL [R1+0x3c], R8 ;  /* 0x00003c0801007387 */ /* 0x0001e20000100800 */
[C---:B-1----:R-:W-:Y:S01]  /*5570*/  IADD3 R10, R22.reuse, 0x1f, RZ ;  /* 0x0000001f160a7810 */ /* 0x042fe20007ffe0ff */
[----:B------:R-:W-:Y:S02]  /*5580*/  IMAD.MOV R7, RZ, RZ, -R7 ;  /* 0x000000ffff077224 */ /* 0x000fe400078e0a07 */
[----:B------:R-:W-:Y:S01]  /*5590*/  IMAD.MOV.U32 R0, RZ, RZ, R5 ;  /* 0x000000ffff007224 */ /* 0x000fe200078e0005 */
[----:B------:R-:W-:Y:S01]  /*55a0*/  IABS R12, R10 ;  /* 0x0000000a000c7213 */ /* 0x000fe20000000000 */
[----:B------:R-:W-:Y:S01]  /*55b0*/  IMAD R6, R9, R7, R6 ;  /* 0x0000000709067224 */ /* 0x000fe200078e0206 */
[----:B------:R1:W-:Y:S01]  /*55c0*/  STL [R1+0x40], R15 ;  /* 0x0000400f01007387 */ /* 0x0003e20000100800 */
[----:B------:R-:W-:Y:S01]  /*55d0*/  IMAD.HI.U32 R5, R11, R0, RZ ;  /* 0x000000000b057227 */ /* 0x000fe200078e00ff */
[----:B0-----:R-:W-:-:S03]  /*55e0*/  IADD3 R8, R22, 0x1e, RZ ;  /* 0x0000001e16087810 */ /* 0x001fc60007ffe0ff */
[----:B------:R-:W-:Y:S01]  /*55f0*/  @!P2 IMAD.IADD R4, R4, 0x1, -R9 ;  /* 0x000000010404a824 */ /* 0x000fe200078e0a09 */
[----:B------:R-:W-:Y:S01]  /*5600*/  ISETP.GT.U32.AND P2, PT, R9, R6, PT ;  /* 0x000000060900720c */ /* 0x000fe20003f44070 */
[----:B------:R-:W-:Y:S01]  /*5610*/  IMAD.MOV R5, RZ, RZ, -R5 ;  /* 0x000000ffff057224 */ /* 0x000fe200078e0a05 */
[----:B------:R-:W-:Y:S01]  /*5620*/  IABS R17, R8 ;  /* 0x0000000800117213 */ /* 0x000fe20000000000 */
[----:B------:R-:W-:Y:S02]  /*5630*/  @!P4 IMAD.IADD R13, R13, 0x1, -R9 ;  /* 0x000000010d0dc824 */ /* 0x000fe400078e0a09 */
[----:B------:R-:W-:Y:S02]  /*5640*/  IMAD R0, R9, R5, R0 ;  /* 0x0000000509007224 */ /* 0x000fe400078e0200 */
[----:B------:R-:W-:-:S03]  /*5650*/  IMAD.HI.U32 R5, R11, R12, RZ ;  /* 0x0000000c0b057227 */ /* 0x000fc600078e00ff */
[----:B------:R-:W-:Y:S01]  /*5660*/  ISETP.GT.U32.AND P4, PT, R9, R0, PT ;  /* 0x000000000900720c */ /* 0x000fe20003f84070 */
[--C-:B------:R-:W-:Y:S01]  /*5670*/  @!P6 IMAD.IADD R14, R14, 0x1, -R9.reuse ;  /* 0x000000010e0ee824 */ /* 0x100fe200078e0a09 */
[----:B------:R-:W-:Y:S01]  /*5680*/  ISETP.GE.AND P6, PT, R2, RZ, PT ;  /* 0x000000ff0200720c */ /* 0x000fe20003fc6270 */
[----:B------:R-:W-:Y:S01]  /*5690*/  @!P2 IMAD.IADD R6, R6, 0x1, -R9 ;  /* 0x000000010606a824 */ /* 0x000fe200078e0a09 */
[C---:B------:R-:W-:Y:S01]  /*56a0*/  IADD3 R2, R22.reuse, 0x1d, RZ ;  /* 0x0000001d16027810 */ /* 0x040fe20007ffe0ff */
[----:B------:R-:W-:Y:S01]  /*56b0*/  IMAD.MOV R5, RZ, RZ, -R5 ;  /* 0x000000ffff057224 */ /* 0x000fe200078e0a05 */
[----:B------:R-:W-:Y:S01]  /*56c0*/  ISETP.GE.AND P2, PT, R3, RZ, PT ;  /* 0x000000ff0300720c */ /* 0x000fe20003f46270 */
[----:B------:R-:W-:Y:S01]  /*56d0*/  IMAD.MOV.U32 R16, RZ, RZ, R4 ;  /* 0x000000ffff107224 */ /* 0x000fe200078e0004 */
[C---:B------:R-:W-:Y:S01]  /*56e0*/  ISETP.GT.U32.AND P0, PT, R9.reuse, R6, PT ;  /* 0x000000060900720c */ /* 0x040fe20003f04070 */
[----:B------:R-:W-:Y:S01]  /*56f0*/  IMAD R12, R9, R5, R12 ;  /* 0x00000005090c7224 */ /* 0x000fe200078e020c */
[----:B------:R-:W-:Y:S01]  /*5700*/  IABS R5, R2 ;  /* 0x0000000200057213 */ /* 0x000fe20000000000 */
[----:B------:R-:W-:Y:S01]  /*5710*/  IMAD.HI.U32 R7, R11, R17, RZ ;  /* 0x000000110b077227 */ /* 0x000fe200078e00ff */
[----:B------:R-:W-:-:S03]  /*5720*/  IADD3 R3, R22, 0x1c, RZ ;  /* 0x0000001c16037810 */ /* 0x000fc60007ffe0ff */
[----:B------:R-:W-:Y:S01]  /*5730*/  @!P4 IMAD.IADD R0, R0, 0x1, -R9 ;  /* 0x000000010000c824 */ /* 0x000fe200078e0a09 */
[----:B------:R-:W-:Y:S01]  /*5740*/  ISETP.GT.U32.AND P4, PT, R9, R12, PT ;  /* 0x0000000c0900720c */ /* 0x000fe20003f84070 */
[----:B-1----:R-:W-:Y:S02]  /*5750*/  IMAD.MOV.U32 R15, RZ, RZ, R13 ;  /* 0x000000ffff0f7224 */ /* 0x002fe400078e000d */
[----:B------:R-:W-:-:S04]  /*5760*/  IMAD.HI.U32 R4, R11, R5, RZ ;  /* 0x000000050b047227 */ /* 0x000fc800078e00ff */
[----:B------:R-:W-:Y:S01]  /*5770*/  @!P1 IMAD.MOV R16, RZ, RZ, -R16 ;  /* 0x000000ffff109224 */ /* 0x000fe200078e0a10 */
[C---:B------:R-:W-:Y:S01]  /*5780*/  ISETP.GT.U32.AND P1, PT, R9.reuse, R0, PT ;  /* 0x000000000900720c */ /* 0x040fe20003f24070 */
[----:B------:R-:W-:Y:S02]  /*5790*/  @!P5 IMAD.MOV R14, RZ, RZ, -R14 ;  /* 0x000000ffff0ed224 */ /* 0x000fe400078e0a0e */
[----:B------:R-:W-:Y:S01]  /*57a0*/  IMAD.MOV R7, RZ, RZ, -R7 ;  /* 0x000000ffff077224 */ /* 0x000fe200078e0a07 */
[----:B------:R-:W-:Y:S01]  /*57b0*/  STL [R1+0x1b8], R16 ;  /* 0x0001b81001007387 */ /* 0x000fe20000100800 */
[----:B------:R-:W-:Y:S01]  /*57c0*/  @!P3 IMAD.MOV R15, RZ, RZ, -R15 ;  /* 0x000000ffff0fb224 */ /* 0x000fe200078e0a0f */
[----:B------:R-:W-:Y:S01]  /*57d0*/  ISETP.GE.AND P3, PT, R10, RZ, PT ;  /* 0x000000ff0a00720c */ /* 0x000fe20003f66270 */
[----:B------:R-:W-:Y:S01]  /*57e0*/  @!P0 IMAD.IADD R6, R6, 0x1, -R9 ;  /* 0x0000000106068824 */ /* 0x000fe200078e0a09 */
[----:B------:R-:W-:Y:S01]  /*57f0*/  STL [R1+0x148], R14 ;  /* 0x0001480e01007387 */ /* 0x000fe20000100800 */
[----:B------:R-:W-:Y:S01]  /*5800*/  IMAD.MOV R4, RZ, RZ, -R4 ;  /* 0x000000ffff047224 */ /* 0x000fe200078e0a04 */
[----:B------:R-:W-:Y:S01]  /*5810*/  ISETP.GE.AND P0, PT, R8, RZ, PT ;  /* 0x000000ff0800720c */ /* 0x000fe20003f06270 */
[C---:B------:R-:W-:Y:S01]  /*5820*/  IMAD R17, R9.reuse, R7, R17 ;  /* 0x0000000709117224 */ /* 0x040fe200078e0211 */
[----:B------:R-:W-:Y:S01]  /*5830*/  IABS R7, R3 ;  /* 0x0000000300077213 */ /* 0x000fe20000000000 */
[----:B------:R0:W-:Y:S01]  /*5840*/  STL [R1+0x1b0], R15 ;  /* 0x0001b00f01007387 */ /* 0x0001e20000100800 */
[C---:B------:R-:W-:Y:S01]  /*5850*/  IMAD R5, R9.reuse, R4, R5 ;  /* 0x0000000409057224 */ /* 0x040fe200078e0205 */
[----:B------:R-:W-:Y:S01]  /*5860*/  IADD3 R4, R22, 0x1a, RZ ;  /* 0x0000001a16047810 */ /* 0x000fe20007ffe0ff */
[----:B------:R-:W-:Y:S01]  /*5870*/  @!P1 IMAD.IADD R0, R0, 0x1, -R9 ;  /* 0x0000000100009824 */ /* 0x000fe200078e0a09 */
[----:B------:R-:W-:Y:S01]  /*5880*/  ISETP.GT.U32.AND P5, PT, R9, R17, PT ;  /* 0x000000110900720c */ /* 0x000fe20003fa4070 */
[----:B------:R-:W-:Y:S01]  /*5890*/  IMAD.HI.U32 R13, R11, R7, RZ ;  /* 0x000000070b0d7227 */ /* 0x000fe200078e00ff */
[----:B------:R-:W-:-:S02]  /*58a0*/  ISETP.GE.AND P1, PT, R2, RZ, PT ;  /* 0x000000ff0200720c */ /* 0x000fc40003f26270 */
[----:B------:R-:W-:Y:S01]  /*58b0*/  IADD3 R2, R22, 0x1b, RZ ;  /* 0x0000001b16027810 */ /* 0x000fe20007ffe0ff */
[----:B------:R-:W-:Y:S02]  /*58c0*/  IMAD.MOV R13, RZ, RZ, -R13 ;  /* 0x000000ffff0d7224 */ /* 0x000fe400078e0a0d */
[----:B0-----:R-:W-:Y:S01]  /*58d0*/  IMAD.MOV.U32 R15, RZ, RZ, R6 ;  /* 0x000000ffff0f7224 */ /* 0x001fe200078e0006 */
[----:B------:R-:W-:Y:S01]  /*58e0*/  IABS R8, R2 ;  /* 0x0000000200087213 */ /* 0x000fe20000000000 */
[----:B------:R-:W-:Y:S01]  /*58f0*/  @!P4 IMAD.IADD R12, R12, 0x1, -R9 ;  /* 0x000000010c0cc824 */ /* 0x000fe200078e0a09 */
[----:B------:R-:W-:Y:S01]  /*5900*/  IADD3 R6, R22, 0x19, RZ ;  /* 0x0000001916067810 */ /* 0x000fe20007ffe0ff */
[----:B------:R-:W-:Y:S01]  /*5910*/  @!P6 IMAD.MOV R15, RZ, RZ, -R15 ;  /* 0x000000ffff0fe224 */ /* 0x000fe200078e0a0f */
[C---:B------:R-:W-:Y:S01]  /*5920*/  ISETP.GT.U32.AND P6, PT, R9.reuse, R5, PT ;  /* 0x000000050900720c */ /* 0x040fe20003fc4070 */
[C---:B------:R-:W-:Y:S01]  /*5930*/  IMAD R7, R9.reuse, R13, R7 ;  /* 0x0000000d09077224 */ /* 0x040fe200078e0207 */
[----:B------:R-:W-:Y:S01]  /*5940*/  ISETP.GT.U32.AND P4, PT, R9, R12, PT ;  /* 0x0000000c0900720c */ /* 0x000fe20003f84070 */
[----:B------:R-:W-:Y:S01]  /*5950*/  IMAD.MOV.U32 R14, RZ, RZ, R0 ;  /* 0x000000ffff0e7224 */ /* 0x000fe200078e0000 */
[----:B------:R-:W-:Y:S01]  /*5960*/  IABS R0, R4 ;  /* 0x0000000400007213 */ /* 0x000fe20000000000 */
[----:B------:R-:W-:Y:S01]  /*5970*/  @!P5 IMAD.IADD R17, R17, 0x1, -R9 ;  /* 0x000000011111d824 */ /* 0x000fe200078e0a09 */
[----:B------:R0:W-:Y:S01]  /*5980*/  STL [R1+0x158], R15 ;  /* 0x0001580f01007387 */ /* 0x0001e20000100800 */
[----:B------:R-:W-:Y:S01]  /*5990*/  @!P2 IMAD.MOV R14, RZ, RZ, -R14 ;  /* 0x000000ffff0ea224 */ /* 0x000fe200078e0a0e */
[----:B------:R-:W-:Y:S01]  /*59a0*/  ISETP.GT.U32.AND P2, PT, R9, R7, PT ;  /* 0x000000070900720c */ /* 0x000fe20003f44070 */
[----:B------:R-:W-:Y:S01]  /*59b0*/  IMAD.HI.U32 R10, R11, R8, RZ ;  /* 0x000000080b0a7227 */ /* 0x000fe200078e00ff */
[----:B------:R-:W-:-:S02]  /*59c0*/  ISETP.GT.U32.AND P5, PT, R9, R17, PT ;  /* 0x000000110900720c */ /* 0x000fc40003fa4070 */
[----:B------:R1:W-:Y:S01]  /*59d0*/  STL [R1+0x180], R14 ;  /* 0x0001800e01007387 */ /* 0x0003e20000100800 */
[--C-:B------:R-:W-:Y:S02]  /*59e0*/  @!P6 IMAD.IADD R5, R5, 0x1, -R9.reuse ;  /* 0x000000010505e824 */ /* 0x100fe400078e0a09 */
[--C-:B------:R-:W-:Y:S01]  /*59f0*/  @!P4 IMAD.IADD R12, R12, 0x1, -R9.reuse ;  /* 0x000000010c0cc824 */ /* 0x100fe200078e0a09 */
[----:B------:R-:W-:Y:S01]  /*5a00*/  ISETP.GE.AND P4, PT, R3, RZ, PT ;  /* 0x000000ff0300720c */ /* 0x000fe20003f86270 */
[----:B------:R-:W-:Y:S01]  /*5a10*/  IMAD.MOV R10, RZ, RZ, -R10 ;  /* 0x000000ffff0a7224 */ /* 0x000fe200078e0a0a */
[----:B------:R-:W-:Y:S01]  /*5a20*/  ISETP.GT.U32.AND P6, PT, R9, R5, PT ;  /* 0x000000050900720c */ /* 0x000fe20003fc4070 */
[----:B------:R-:W-:Y:S01]  /*5a30*/  IMAD.MOV.U32 R13, RZ, RZ, R12 ;  /* 0x000000ffff0d7224 */ /* 0x000fe200078e000c */
[C---:B------:R-:W-:Y:S01]  /*5a40*/  IADD3 R12, R22.reuse, 0x17, RZ ;  /* 0x00000017160c7810 */ /* 0x040fe20007ffe0ff */
[--C-:B------:R-:W-:Y:S01]  /*5a50*/  @!P2 IMAD.IADD R7, R7, 0x1, -R9.reuse ;  /* 0x000000010707a824 */ /* 0x100fe200078e0a09 */
[----:B------:R-:W-:Y:S01]  /*5a60*/  IABS R3, R6 ;  /* 0x0000000600037213 */ /* 0x000fe20000000000 */
[----:B------:R-:W-:Y:S01]  /*5a70*/  IMAD R8, R9, R10, R8 ;  /* 0x0000000a09087224 */ /* 0x000fe200078e0208 */
[----:B------:R-:W-:Y:S01]  /*5a80*/  IADD3 R10, R22, 0x18, RZ ;  /* 0x00000018160a7810 */ /* 0x000fe20007ffe0ff */
[----:B------:R-:W-:Y:S01]  /*5a90*/  @!P5 IMAD.IADD R17, R17, 0x1, -R9 ;  /* 0x000000011111d824 */ /* 0x000fe200078e0a09 */
[----:B------:R-:W-:Y:S01]  /*5aa0*/  ISETP.GE.AND P5, PT, R2, RZ, PT ;  /* 0x000000ff0200720c */ /* 0x000fe20003fa6270 */
[----:B------:R-:W-:Y:S01]  /*5ab0*/  @!P3 IMAD.MOV R13, RZ, RZ, -R13 ;  /* 0x000000ffff0db224 */ /* 0x000fe200078e0a0d */
[----:B------:R-:W-:Y:S01]  /*5ac0*/  ISETP.GT.U32.AND P3, PT, R9, R7, PT ;  /* 0x000000070900720c */ /* 0x000fe20003f64070 */
[----:B------:R-:W-:Y:S01]  /*5ad0*/  IMAD.HI.U32 R2, R11, R0, RZ ;  /* 0x000000000b027227 */ /* 0x000fe200078e00ff */
[----:B0-----:R-:W-:-:S02]  /*5ae0*/  IABS R15, R10 ;  /* 0x0000000a000f7213 */ /* 0x001fc40000000000 */
[----:B-1----:R-:W-:Y:S01]  /*5af0*/  IABS R14, R12 ;  /* 0x0000000c000e7213 */ /* 0x002fe20000000000 */
[----:B------:R-:W-:Y:S01]  /*5b00*/  @!P6 IMAD.IADD R5, R5, 0x1, -R9 ;  /* 0x000000010505e824 */ /* 0x000fe200078e0a09 */
[C---:B------:R-:W-:Y:S01]  /*5b10*/  ISETP.GT.U32.AND P6, PT, R9.reuse, R8, PT ;  /* 0x000000080900720c */ /* 0x040fe20003fc4070 */
[----:B------:R-:W-:Y:S01]  /*5b20*/  IMAD.MOV R2, RZ, RZ, -R2 ;  /* 0x000000ffff027224 */ /* 0x000fe200078e0a02 */
[----:B------:R-:W-:Y:S01]  /*5b30*/  ISETP.GE.AND P2, PT, R4, RZ, PT ;  /* 0x000000ff0400720c */ /* 0x000fe20003f46270 */
[----:B------:R-:W-:Y:S01]  /*5b40*/  @!P0 IMAD.MOV R17, RZ, RZ, -R17 ;  /* 0x000000ffff118224 */ /* 0x000fe200078e0a11 */
[----:B------:R-:W-:Y:S01]  /*5b50*/  IADD3 R4, R22, 0x16, RZ ;  /* 0x0000001616047810 */ /* 0x000fe20007ffe0ff */
[----:B------:R-:W-:Y:S01]  /*5b60*/  IMAD R0, R9, R2, R0 ;  /* 0x0000000209007224 */ /* 0x000fe200078e0200 */
[----:B------:R0:W-:Y:S01]  /*5b70*/  STL [R1+0x160], R13 ;  /* 0x0001600d01007387 */ /* 0x0001e20000100800 */
[--C-:B------:R-:W-:Y:S02]  /*5b80*/  @!P3 IMAD.IADD R7, R7, 0x1, -R9.reuse ;  /* 0x000000010707b824 */ /* 0x100fe400078e0a09 */
[----:B------:R-:W-:Y:S01]  /*5b90*/  IMAD.HI.U32 R2, R11, R3, RZ ;  /* 0x000000030b027227 */ /* 0x000fe200078e00ff */
[----:B------:R-:W-:Y:S01]  /*5ba0*/  ISETP.GT.U32.AND P3, PT, R9, R0, PT ;  /* 0x000000000900720c */ /* 0x000fe20003f64070 */
[----:B------:R1:W-:Y:S02]  /*5bb0*/  STL [R1+0x144], R17 ;  /* 0x0001441101007387 */ /* 0x0003e40000100800 */
[----:B------:R-:W-:-:S02]  /*5bc0*/  @!P6 IMAD.IADD R8, R8, 0x1, -R9 ;  /* 0x000000010808e824 */ /* 0x000fc400078e0a09 */
[----:B------:R-:W-:Y:S01]  /*5bd0*/  IMAD.HI.U32 R18, R11, R15, RZ ;  /* 0x0000000f0b127227 */ /* 0x000fe200078e00ff */
[----:B0-----:R-:W-:Y:S02]  /*5be0*/  IABS R13, R4 ;  /* 0x00000004000d7213 */ /* 0x001fe40000000000 */
[----:B------:R-:W-:Y:S01]  /*5bf0*/  ISETP.GT.U32.AND P0, PT, R9, R8, PT ;  /* 0x000000080900720c */ /* 0x000fe20003f04070 */
[----:B------:R-:W-:-:S04]  /*5c00*/  IMAD.HI.U32 R16, R11, R14, RZ ;  /* 0x0000000e0b107227 */ /* 0x000fc800078e00ff */
[----:B------:R-:W-:Y:S02]  /*5c10*/  IMAD.MOV R2, RZ, RZ, -R2 ;  /* 0x000000ffff027224 */ /* 0x000fe400078e0a02 */
[----:B------:R-:W-:Y:S02]  /*5c20*/  IMAD.MOV R18, RZ, RZ, -R18 ;  /* 0x000000ffff127224 */ /* 0x000fe400078e0a12 */
[----:B------:R-:W-:Y:S01]  /*5c30*/  @!P3 IMAD.IADD R0, R0, 0x1, -R9 ;  /* 0x000000010000b824 */ /* 0x000fe200078e0a09 */
[----:B------:R-:W-:Y:S01]  /*5c40*/  ISETP.GE.AND P3, PT, R6, RZ, PT ;  /* 0x000000ff0600720c */ /* 0x000fe20003f66270 */
[----:B------:R-:W-:Y:S02]  /*5c50*/  IMAD.MOV R16, RZ, RZ, -R16 ;  /* 0x000000ffff107224 */ /* 0x000fe400078e0a10 */
[C---:B------:R-:W-:Y:S01]  /*5c60*/  IMAD R3, R9.reuse, R2, R3 ;  /* 0x0000000209037224 */ /* 0x040fe200078e0203 */
[----:B------:R-:W-:Y:S01]  /*5c70*/  IADD3 R2, R22, 0x15, RZ ;  /* 0x0000001516027810 */ /* 0x000fe20007ffe0ff */
[----:B------:R-:W-:-:S02]  /*5c80*/  IMAD R6, R9, R18, R15 ;  /* 0x0000001209067224 */ /* 0x000fc400078e020f */
[----:B-1----:R-:W-:Y:S01]  /*5c90*/  IMAD.MOV.U32 R17, RZ, RZ, R13 ;  /* 0x000000ffff117224 */ /* 0x002fe200078e000d */
[C---:B------:R-:W-:Y:S01]  /*5ca0*/  ISETP.GT.U32.AND P6, PT, R9.reuse, R3, PT ;  /* 0x000000030900720c */ /* 0x040fe20003fc4070 */
[C---:B------:R-:W-:Y:S01]  /*5cb0*/  IMAD R13, R9.reuse, R16, R14 ;  /* 0x00000010090d7224 */ /* 0x040fe200078e020e */
[----:B------:R-:W-:Y:S01]  /*5cc0*/  IABS R15, R2 ;  /* 0x00000002000f7213 */ /* 0x000fe20000000000 */
[----:B------:R-:W-:Y:S02]  /*5cd0*/  IMAD.MOV.U32 R19, RZ, RZ, R5 ;  /* 0x000000ffff137224 */ /* 0x000fe400078e0005 */
[----:B------:R-:W-:Y:S01]  /*5ce0*/  @!P0 IMAD.IADD R8, R8, 0x1, -R9 ;  /* 0x0000000108088824 */ /* 0x000fe200078e0a09 */
[----:B------:R-:W-:Y:S01]  /*5cf0*/  ISETP.GT.U32.AND P0, PT, R9, R6, PT ;  /* 0x000000060900720c */ /* 0x000fe20003f04070 */
[----:B------:R-:W-:Y:S02]  /*5d00*/  IMAD.MOV.U32 R16, RZ, RZ, R7 ;  /* 0x000000ffff107224 */ /* 0x000fe400078e0007 */
[----:B------:R-:W-:-:S04]  /*5d10*/  IMAD.HI.U32 R5, R11, R17, RZ ;  /* 0x000000110b057227 */ /* 0x000fc800078e00ff */
[----:B------:R-:W-:Y:S01]  /*5d20*/  @!P1 IMAD.MOV R19, RZ, RZ, -R19 ;  /* 0x000000ffff139224 */ /* 0x000fe200078e0a13 */
[----:B------:R-:W-:Y:S01]  /*5d30*/  ISETP.GT.U32.AND P1, PT, R9, R0, PT ;  /* 0x000000000900720c */ /* 0x000fe20003f24070 */
[----:B------:R-:W-:Y:S01]  /*5d40*/  @!P4 IMAD.MOV R16, RZ, RZ, -R16 ;  /* 0x000000ffff10c224 */ /* 0x000fe200078e0a10 */
[----:B------:R-:W-:Y:S01]  /*5d50*/  ISETP.GE.AND P4, PT, R10, RZ, PT ;  /* 0x000000ff0a00720c */ /* 0x000fe20003f86270 */
[----:B------:R-:W-:Y:S01]  /*5d60*/  IMAD.MOV R5, RZ, RZ, -R5 ;  /* 0x000000ffff057224 */ /* 0x000fe200078e0a05 */
[----:B------:R-:W-:Y:S01]  /*5d70*/  STL [R1+0x11c], R19 ;  /* 0x00011c1301007387 */ /* 0x000fe20000100800 */
[----:B------:R-:W-:Y:S01]  /*5d80*/  IMAD.MOV.U32 R14, RZ, RZ, R8 ;  /* 0x000000ffff0e7224 */ /* 0x000fe200078e0008 */
[----:B------:R-:W-:Y:S01]  /*5d90*/  IADD3 R10, R22, 0x14, RZ ;  /* 0x00000014160a7810 */ /* 0x000fe20007ffe0ff */
[--C-:B------:R-:W-:Y:S01]  /*5da0*/  @!P6 IMAD.IADD R3, R3, 0x1, -R9.reuse ;  /* 0x000000010303e824 */ /* 0x100fe200078e0a09 */
[----:B------:R0:W-:Y:S01]  /*5db0*/  STL [R1+0x10c], R16 ;  /* 0x00010c1001007387 */ /* 0x0001e20000100800 */
[----:B------:R-:W-:Y:S01]  /*5dc0*/  @!P5 IMAD.MOV R14, RZ, RZ, -R14 ;  /* 0x000000ffff0ed224 */ /* 0x000fe200078e0a0e */
[C---:B------:R-:W-:Y:S01]  /*5dd0*/  ISETP.GT.U32.AND P5, PT, R9.reuse, R13, PT ;  /* 0x0000000d0900720c */ /* 0x040fe20003fa4070 */
[----:B------:R-:W-:Y:S01]  /*5de0*/  @!P0 IMAD.IADD R6, R6, 0x1, -R9 ;  /* 0x0000000106068824 */ /* 0x000fe200078e0a09 */
[----:B------:R-:W-:Y:S01]  /*5df0*/  ISETP.GT.U32.AND P6, PT, R9, R3, PT ;  /* 0x000000030900720c */ /* 0x000fe20003fc4070 */
[----:B------:R-:W-:Y:S01]  /*5e00*/  IMAD.HI.U32 R7, R11, R15, RZ ;  /* 0x0000000f0b077227 */ /* 0x000fe200078e00ff */
[----:B------:R1:W-:Y:S03]  /*5e10*/  STL [R1+0x108], R14 ;  /* 0x0001080e01007387 */ /* 0x0003e60000100800 */
[----:B------:R-:W-:-:S02]  /*5e20*/  IMAD.MOV R7, RZ, RZ, -R7 ;  /* 0x000000ffff077224 */ /* 0x000fc400078e0a07 */
[----:B0-----:R-:W-:Y:S01]  /*5e30*/  IMAD R16, R9, R5, R17 ;  /* 0x0000000509107224 */ /* 0x001fe200078e0211 */
[----:B------:R-:W-:Y:S01]  /*5e40*/  IABS R5, R10 ;  /* 0x0000000a00057213 */ /* 0x000fe20000000000 */
[--C-:B------:R-:W-:Y:S01]  /*5e50*/  @!P1 IMAD.IADD R0, R0, 0x1, -R9.reuse ;  /* 0x0000000100009824 */ /* 0x100fe200078e0a09 */
[----:B------:R-:W-:Y:S01]  /*5e60*/  IADD3 R17, R22, 0x11, RZ ;  /* 0x0000001116117810 */ /* 0x000fe20007ffe0ff */
[--C-:B------:R-:W-:Y:S01]  /*5e70*/  @!P5 IMAD.IADD R13, R13, 0x1, -R9.reuse ;  /* 0x000000010d0dd824 */ /* 0x100fe200078e0a09 */
[----:B------:R-:W-:Y:S01]  /*5e80*/  ISETP.GT.U32.AND P0, PT, R9, R16, PT ;  /* 0x000000100900720c */ /* 0x000fe20003f04070 */
[----:B------:R-:W-:Y:S01]  /*5e90*/  @!P6 IMAD.IADD R3, R3, 0x1, -R9 ;  /* 0x000000010303e824 */ /* 0x000fe200078e0a09 */
[C---:B------:R-:W-:Y:S01]  /*5ea0*/  ISETP.GT.U32.AND P5, PT, R9.reuse, R6, PT ;  /* 0x000000060900720c */ /* 0x040fe20003fa4070 */
[----:B------:R-:W-:Y:S01]  /*5eb0*/  IMAD R8, R9, R7, R15 ;  /* 0x0000000709087224 */ /* 0x000fe200078e020f */
[----:B------:R-:W-:Y:S01]  /*5ec0*/  ISETP.GE.AND P6, PT, R4, RZ, PT ;  /* 0x000000ff0400720c */ /* 0x000fe20003fc6270 */
[----:B------:R-:W-:Y:S01]  /*5ed0*/  IMAD.HI.U32 R4, R11, R5, RZ ;  /* 0x000000050b047227 */ /* 0x000fe200078e00ff */
[----:B------:R-:W-:-:S02]  /*5ee0*/  IADD3 R7, R22, 0x13, RZ ;  /* 0x0000001316077810 */ /* 0x000fc40007ffe0ff */
[----:B------:R-:W-:Y:S01]  /*5ef0*/  ISETP.GE.AND P1, PT, R12, RZ, PT ;  /* 0x000000ff0c00720c */ /* 0x000fe20003f26270 */
[----:B------:R-:W-:Y:S01]  /*5f00*/  IMAD.MOV R4, RZ, RZ, -R4 ;  /* 0x000000ffff047224 */ /* 0x000fe200078e0a04 */
[----:B------:R-:W-:Y:S01]  /*5f10*/  IABS R12, R7 ;  /* 0x00000007000c7213 */ /* 0x000fe20000000000 */
[----:B-1----:R-:W-:Y:S01]  /*5f20*/  IMAD.MOV.U32 R14, RZ, RZ, R0 ;  /* 0x000000ffff0e7224 */ /* 0x002fe200078e0000 */
[----:B------:R-:W-:Y:S01]  /*5f30*/  IADD3 R0, R22, 0x12, RZ ;  /* 0x0000001216007810 */ /* 0x000fe20007ffe0ff */
[--C-:B------:R-:W-:Y:S02]  /*5f40*/  @!P0 IMAD.IADD R16, R16, 0x1, -R9.reuse ;  /* 0x0000000110108824 */ /* 0x100fe400078e0a09 */
[----:B------:R-:W-:Y:S01]  /*5f50*/  @!P5 IMAD.IADD R6, R6, 0x1, -R9 ;  /* 0x000000010606d824 */ /* 0x000fe200078e0a09 */
[C---:B------:R-:W-:Y:S01]  /*5f60*/  ISETP.GT.U32.AND P5, PT, R9.reuse, R8, PT ;  /* 0x000000080900720c */ /* 0x040fe20003fa4070 */
[C---:B------:R-:W-:Y:S01]  /*5f70*/  IMAD R5, R9.reuse, R4, R5 ;  /* 0x0000000409057224 */ /* 0x040fe200078e0205 */
[C---:B------:R-:W-:Y:S01]  /*5f80*/  ISETP.GT.U32.AND P0, PT, R9.reuse, R16, PT ;  /* 0x000000100900720c */ /* 0x040fe20003f04070 */
[----:B------:R-:W-:Y:S01]  /*5f90*/  @!P2 IMAD.MOV R14, RZ, RZ, -R14 ;  /* 0x000000ffff0ea224 */ /* 0x000fe200078e0a0e */
[----:B------:R-:W-:Y:S01]  /*5fa0*/  ISETP.GT.U32.AND P2, PT, R9, R13, PT ;  /* 0x0000000d0900720c */ /* 0x000fe20003f44070 */
[----:B------:R-:W-:Y:S01]  /*5fb0*/  IMAD.HI.U32 R18, R11, R12, RZ ;  /* 0x0000000c0b127227 */ /* 0x000fe200078e00ff */
[----:B------:R-:W-:-:S02]  /*5fc0*/  IABS R15, R0 ;  /* 0x00000000000f7213 */ /* 0x000fc40000000000 */
[----:B------:R0:W-:Y:S01]  /*5fd0*/  STL [R1+0xdc], R14 ;  /* 0x0000dc0e01007387 */ /* 0x0001e20000100800 */
[----:B------:R-:W-:Y:S02]  /*5fe0*/  IMAD.MOV R18, RZ, RZ, -R18 ;  /* 0x000000ffff127224 */ /* 0x000fe400078e0a12 */
[----:B------:R-:W-:-:S04]  /*5ff0*/  IMAD.HI.U32 R4, R11, R15, RZ ;  /* 0x0000000f0b047227 */ /* 0x000fc800078e00ff */
[--C-:B------:R-:W-:Y:S01]  /*6000*/  @!P0 IMAD.IADD R16, R16, 0x1, -R9.reuse ;  /* 0x0000000110108824 */ /* 0x100fe200078e0a09 */
[----:B------:R-:W-:Y:S01]  /*6010*/  ISETP.GT.U32.AND P0, PT, R9, R5, PT ;  /* 0x000000050900720c */ /* 0x000fe20003f04070 */
[--C-:B------:R-:W-:Y:S01]  /*6020*/  @!P5 IMAD.IADD R8, R8, 0x1, -R9.reuse ;  /* 0x000000010808d824 */ /* 0x100fe200078e0a09 */
[----:B0-----:R-:W-:Y:S01]  /*6030*/  IABS R14, R17 ;  /* 0x00000011000e7213 */ /* 0x001fe20000000000 */
[----:B------:R-:W-:Y:S01]  /*6040*/  @!P2 IMAD.IADD R13, R13, 0x1, -R9 ;  /* 0x000000010d0da824 */ /* 0x000fe200078e0a09 */
[----:B------:R-:W-:Y:S01]  /*6050*/  ISETP.GE.AND P2, PT, R2, RZ, PT ;  /* 0x000000ff0200720c */ /* 0x000fe20003f46270 */
[----:B------:R-:W-:Y:S01]  /*6060*/  IMAD.MOV R4, RZ, RZ, -R4 ;  /* 0x000000ffff047224 */ /* 0x000fe200078e0a04 */
[----:B------:R-:W-:Y:S01]  /*6070*/  ISETP.GE.AND P5, PT, R10, RZ, PT ;  /* 0x000000ff0a00720c */ /* 0x000fe20003fa6270 */
[----:B------:R-:W-:-:S04]  /*6080*/  IMAD.HI.U32 R2, R11, R14, RZ ;  /* 0x0000000e0b027227 */ /* 0x000fc800078e00ff */
[----:B------:R-:W-:Y:S02]  /*6090*/  IMAD.MOV R2, RZ, RZ, -R2 ;  /* 0x000000ffff027224 */ /* 0x000fe400078e0a02 */
[----:B------:R-:W-:Y:S01]  /*60a0*/  @!P0 IMAD.IADD R5, R5, 0x1, -R9 ;  /* 0x0000000105058824 */ /* 0x000fe200078e0a09 */
[C---:B------:R-:W-:Y:S01]  /*60b0*/  ISETP.GT.U32.AND P0, PT, R9.reuse, R8, PT ;  /* 0x000000080900720c */ /* 0x040fe20003f04070 */
[C---:B------:R-:W-:Y:S01]  /*60c0*/  IMAD R15, R9.reuse, R4, R15 ;  /* 0x00000004090f7224 */ /* 0x040fe200078e020f */
[C---:B------:R-:W-:Y:S01]  /*60d0*/  IADD3 R4, R22.reuse, 0xf, RZ ;  /* 0x0000000f16047810 */ /* 0x040fe20007ffe0ff */
[C---:B------:R-:W-:Y:S01]  /*60e0*/  IMAD R10, R9.reuse, R18, R12 ;  /* 0x00000012090a7224 */ /* 0x040fe200078e020c */
[----:B------:R-:W-:Y:S01]  /*60f0*/  IABS R18, R21 ;  /* 0x0000001500127213 */ /* 0x000fe20000000000 */
[C---:B------:R-:W-:Y:S01]  /*6100*/  IMAD R14, R9.reuse, R2, R14 ;  /* 0x00000002090e7224 */ /* 0x040fe200078e020e */
[----:B------:R-:W-:Y:S01]  /*6110*/  IADD3 R2, R22, 0x10, RZ ;  /* 0x0000001016027810 */ /* 0x000fe20007ffe0ff */
[----:B------:R-:W-:Y:S01]  /*6120*/  @!P1 IMAD.MOV R13, RZ, RZ, -R13 ;  /* 0x000000ffff0d9224 */ /* 0x000fe200078e0a0d */
[C---:B------:R-:W-:Y:S01]  /*6130*/  ISETP.GT.U32.AND P1, PT, R9.reuse, R15, PT ;  /* 0x0000000f0900720c */ /* 0x040fe20003f24070 */
[----:B------:R-:W-:Y:S01]  /*6140*/  @!P3 IMAD.MOV R3, RZ, RZ, -R3 ;  /* 0x000000ffff03b224 */ /* 0x000fe200078e0a03 */
[C---:B------:R-:W-:Y:S01]  /*6150*/  ISETP.GT.U32.AND P3, PT, R9.reuse, R10, PT ;  /* 0x0000000a0900720c */ /* 0x040fe20003f64070 */
[----:B------:R-:W-:Y:S01]  /*6160*/  @!P4 IMAD.MOV R6, RZ, RZ, -R6 ;  /* 0x000000ffff06c224 */ /* 0x000fe200078e0a06 */
[C---:B------:R-:W-:Y:S01]  /*6170*/  ISETP.GT.U32.AND P4, PT, R9.reuse, R5, PT ;  /* 0x000000050900720c */ /* 0x040fe20003f84070 */
[--C-:B------:R-:W-:Y:S01]  /*6180*/  @!P0 IMAD.IADD R8, R8, 0x1, -R9.reuse ;  /* 0x0000000108088824 */ /* 0x100fe200078e0a09 */
[----:B------:R-:W-:Y:S01]  /*6190*/  ISETP.GT.U32.AND P0, PT, R9, R14, PT ;  /* 0x0000000e0900720c */ /* 0x000fe20003f04070 */
[----:B------:R-:W-:Y:S01]  /*61a0*/  @!P6 IMAD.MOV R16, RZ, RZ, -R16 ;  /* 0x000000ffff10e224 */ /* 0x000fe200078e0a10 */
[----:B------:R-:W-:Y:S01]  /*61b0*/  ISETP.GE.AND P6, PT, R7, RZ, PT ;  /* 0x000000ff0700720c */ /* 0x000fe20003fc6270 */
[----:B------:R-:W-:Y:S01]  /*61c0*/  IMAD.MOV.U32 R20, RZ, RZ, R8 ;  /* 0x000000ffff147224 */ /* 0x000fe200078e0008 */
[----:B------:R-:W-:Y:S01]  /*61d0*/  IABS R7, R4 ;  /* 0x0000000400077213 */ /* 0x000fe20000000000 */
[----:B------:R-:W-:Y:S01]  /*61e0*/  STL [R1+0xfa4], R3 ;  /* 0x000fa40301007387 */ /* 0x000fe20000100800 */
[----:B------:R-:W-:Y:S01]  /*61f0*/  IABS R12, R2 ;  /* 0x00000002000c7213 */ /* 0x000fe20000000000 */
[--C-:B------:R-:W-:Y:S01]  /*6200*/  @!P1 IMAD.IADD R15, R15, 0x1, -R9.reuse ;  /* 0x000000010f0f9824 */ /* 0x100fe200078e0a09 */
[----:B------:R-:W-:Y:S01]  /*6210*/  IADD3 R8, R22, 0xd, RZ ;  /* 0x0000000d16087810 */ /* 0x000fe20007ffe0ff */
[--C-:B------:R-:W-:Y:S01]  /*6220*/  @!P3 IMAD.IADD R10, R10, 0x1, -R9.reuse ;  /* 0x000000010a0ab824 */ /* 0x100fe200078e0a09 */
[----:B------:R-:W-:Y:S01]  /*6230*/  ISETP.GE.AND P3, PT, R17, RZ, PT ;  /* 0x000000ff1100720c */ /* 0x000fe20003f66270 */
[--C-:B------:R-:W-:Y:S01]  /*6240*/  @!P4 IMAD.IADD R5, R5, 0x1, -R9.reuse ;  /* 0x000000010505c824 */ /* 0x100fe200078e0a09 */
[----:B------:R-:W-:Y:S01]  /*6250*/  ISETP.GE.AND P4, PT, R0, RZ, PT ;  /* 0x000000ff0000720c */ /* 0x000fe20003f86270 */
[----:B------:R-:W-:Y:S01]  /*6260*/  @!P0 IMAD.IADD R14, R14, 0x1, -R9 ;  /* 0x000000010e0e8824 */ /* 0x000fe200078e0a09 */
[----:B------:R-:W-:Y:S01]  /*6270*/  ISETP.GT.U32.AND P0, PT, R9, R15, PT ;  /* 0x0000000f0900720c */ /* 0x000fe20003f04070 */
[----:B------:R-:W-:Y:S01]  /*6280*/  IMAD.HI.U32 R0, R11, R7, RZ ;  /* 0x000000070b007227 */ /* 0x000fe200078e00ff */
[----:B------:R-:W-:Y:S01]  /*6290*/  ISETP.GT.U32.AND P1, PT, R9, R10, PT ;  /* 0x0000000a0900720c */ /* 0x000fe20003f24070 */
[----:B------:R0:W-:Y:S02]  /*62a0*/  STL [R1+0xfa8], R6 ;  /* 0x000fa80601007387 */ /* 0x0001e40000100800 */
[----:B------:R-:W-:-:S02]  /*62b0*/  IMAD.MOV.U32 R19, RZ, RZ, R5 ;  /* 0x000000ffff137224 */ /* 0x000fc400078e0005 */
[----:B------:R-:W-:Y:S01]  /*62c0*/  IMAD.HI.U32 R17, R11, R12, RZ ;  /* 0x0000000c0b117227 */ /* 0x000fe200078e00ff */
[----:B------:R1:W-:Y:S03]  /*62d0*/  STL [R1+0xfac], R13 ;  /* 0x000fac0d01007387 */ /* 0x0003e60000100800 */
[----:B------:R-:W-:Y:S01]  /*62e0*/  IMAD.MOV R0, RZ, RZ, -R0 ;  /* 0x000000ffff007224 */ /* 0x000fe200078e0a00 */
[----:B------:R-:W-:Y:S01]  /*62f0*/  STL [R1+0xfb0], R16 ;  /* 0x000fb01001007387 */ /* 0x000fe20000100800 */
[----:B------:R-:W-:Y:S01]  /*6300*/  @!P5 IMAD.MOV R19, RZ, RZ, -R19 ;  /* 0x000000ffff13d224 */ /* 0x000fe200078e0a13 */
[C---:B------:R-:W-:Y:S01]  /*6310*/  ISETP.GT.U32.AND P5, PT, R9.reuse, R14, PT ;  /* 0x0000000e0900720c */ /* 0x040fe20003fa4070 */
[----:B------:R-:W-:Y:S02]  /*6320*/  IMAD.MOV R17, RZ, RZ, -R17 ;  /* 0x000000ffff117224 */ /* 0x000fe400078e0a11 */
[C---:B------:R-:W-:Y:S01]  /*6330*/  IMAD R7, R9.reuse, R0, R7 ;  /* 0x0000000009077224 */ /* 0x040fe200078e0207 */
[----:B------:R-:W-:Y:S01]  /*6340*/  IADD3 R0, R22, 0xc, RZ ;  /* 0x0000000c16007810 */ /* 0x000fe20007ffe0ff */
[----:B------:R-:W-:Y:S01]  /*6350*/  @!P2 IMAD.MOV R20, RZ, RZ, -R20 ;  /* 0x000000ffff14a224 */ /* 0x000fe200078e0a14 */
[----:B------:R-:W-:Y:S01]  /*6360*/  ISETP.GE.AND P2, PT, R2, RZ, PT ;  /* 0x000000ff0200720c */ /* 0x000fe20003f46270 */
[----:B------:R-:W-:Y:S01]  /*6370*/  IMAD R12, R9, R17, R12 ;  /* 0x00000011090c7224 */ /* 0x000fe200078e020c */
[----:B------:R-:W-:Y:S01]  /*6380*/  IADD3 R2, R22, 0xe, RZ ;  /* 0x0000000e16027810 */ /* 0x000fe20007ffe0ff */
[--C-:B------:R-:W-:Y:S01]  /*6390*/  @!P0 IMAD.IADD R15, R15, 0x1, -R9.reuse ;  /* 0x000000010f0f8824 */ /* 0x100fe200078e0a09 */
[C---:B------:R-:W-:Y:S01]  /*63a0*/  ISETP.GT.U32.AND P0, PT, R9.reuse, R7, PT ;  /* 0x000000070900720c */ /* 0x040fe20003f04070 */
[--C-:B------:R-:W-:Y:S01]  /*63b0*/  @!P1 IMAD.IADD R10, R10, 0x1, -R9.reuse ;  /* 0x000000010a0a9824 */ /* 0x100fe200078e0a09 */
[----:B------:R-:W-:Y:S01]  /*63c0*/  ISETP.GT.U32.AND P1, PT, R9, R12, PT ;  /* 0x0000000c0900720c */ /* 0x000fe20003f24070 */
[----:B------:R-:W-:Y:S01]  /*63d0*/  @!P5 IMAD.IADD R14, R14, 0x1, -R9 ;  /* 0x000000010e0ed824 */ /* 0x000fe200078e0a09 */
[----:B------:R-:W-:Y:S01]  /*63e0*/  IABS R5, R2 ;  /* 0x0000000200057213 */ /* 0x000fe20000000000 */
[----:B------:R2:W-:Y:S01]  /*63f0*/  STL [R1+0x18], R20 ;  /* 0x0000181401007387 */ /* 0x0005e20000100800 */
[----:B------:R-:W-:Y:S01]  /*6400*/  ISETP.GE.AND P5, PT, R4, RZ, PT ;  /* 0x000000ff0400720c */ /* 0x000fe20003fa6270 */
[----:B0-----:R-:W-:Y:S01]  /*6410*/  IMAD.MOV.U32 R6, RZ, RZ, R15 ;  /* 0x000000ffff067224 */ /* 0x001fe200078e000f */
[----:B------:R-:W-:Y:S01]  /*6420*/  IABS R17, R0 ;  /* 0x0000000000117213 */ /* 0x000fe20000000000 */
[----:B------:R-:W-:Y:S01]  /*6430*/  IMAD.HI.U32 R4, R11, R5, RZ ;  /* 0x000000050b047227 */ /* 0x000fe200078e00ff */
[----:B------:R0:W-:Y:S01]  /*6440*/  STL [R1+0x74], R19 ;  /* 0x0000741301007387 */ /* 0x0001e20000100800 */
[----:B-1----:R-:W-:-:S02]  /*6450*/  IADD3 R13, R22, 0x5, RZ ;  /* 0x00000005160d7810 */ /* 0x002fc40007ffe0ff */
[----:B------:R-:W-:Y:S02]  /*6460*/  IMAD.MOV R4, RZ, RZ, -R4 ;  /* 0x000000ffff047224 */ /* 0x000fe400078e0a04 */
[--C-:B------:R-:W-:Y:S01]  /*6470*/  @!P0 IMAD.IADD R7, R7, 0x1, -R9.reuse ;  /* 0x0000000107078824 */ /* 0x100fe200078e0a09 */
[----:B--2---:R-:W-:Y:S01]  /*6480*/  IABS R20, R27 ;  /* 0x0000001b00147213 */ /* 0x004fe20000000000 */
[----:B------:R-:W-:Y:S01]  /*6490*/  @!P1 IMAD.IADD R12, R12, 0x1, -R9 ;  /* 0x000000010c0c9824 */ /* 0x000fe200078e0a09 */
[----:B------:R-:W-:Y:S01]  /*64a0*/  ISETP.GE.AND P1, PT, R2, RZ, PT ;  /* 0x000000ff0200720c */ /* 0x000fe20003f26270 */
[C---:B------:R-:W-:Y:S01]  /*64b0*/  IMAD R5, R9.reuse, R4, R5 ;  /* 0x0000000409057224 */ /* 0x040fe200078e0205 */
[----:B0-----:R-:W-:Y:S01]  /*64c0*/  IABS R19, R8 ;  /* 0x0000000800137213 */ /* 0x001fe20000000000 */
[----:B------:R-:W-:Y:S01]  /*64d0*/  IMAD.MOV.U32 R3, RZ, RZ, R10 ;  /* 0x000000ffff037224 */ /* 0x000fe200078e000a */
[----:B------:R-:W-:Y:S01]  /*64e0*/  ISETP.GT.U32.AND P0, PT, R9, R7, PT ;  /* 0x000000070900720c */ /* 0x000fe20003f04070 */
[----:B------:R-:W-:-:S02]  /*64f0*/  IMAD.MOV.U32 R2, RZ, RZ, R17 ;  /* 0x000000ffff027224 */ /* 0x000fc400078e0011 */
[----:B------:R-:W-:-:S04]  /*6500*/  IMAD.HI.U32 R10, R11, R19, RZ ;  /* 0x000000130b0a7227 */ /* 0x000fc800078e00ff */
[----:B------:R-:W-:Y:S01]  /*6510*/  @!P4 IMAD.MOV R6, RZ, RZ, -R6 ;  /* 0x000000ffff06c224 */ /* 0x000fe200078e0a06 */
[----:B------:R-:W-:Y:S01]  /*6520*/  ISETP.GT.U32.AND P4, PT, R9, R5, PT ;  /* 0x000000050900720c */ /* 0x000fe20003f84070 */
[----:B------:R-:W-:-:S04]  /*6530*/  IMAD.HI.U32 R4, R11, R2, RZ ;  /* 0x000000020b047227 */ /* 0x000fc800078e00ff */
[----:B------:R-:W-:Y:S02]  /*6540*/  IMAD.MOV R10, RZ, RZ, -R10 ;  /* 0x000000ffff0a7224 */ /* 0x000fe400078e0a0a */
[----:B------:R-:W-:Y:S02]  /*6550*/  IMAD.MOV R4, RZ, RZ, -R4 ;  /* 0x000000ffff047224 */ /* 0x000fe400078e0a04 */
[C---:B------:R-:W-:Y:S01]  /*6560*/  IMAD R19, R9.reuse, R10, R19 ;  /* 0x0000000a09137224 */ /* 0x040fe200078e0213 */
[----:B------:R-:W-:Y:S01]  /*6570*/  IADD3 R10, R22, 0x9, RZ ;  /* 0x00000009160a7810 */ /* 0x000fe20007ffe0ff */
[----:B------:R-:W-:Y:S01]  /*6580*/  @!P6 IMAD.MOV R3, RZ, RZ, -R3 ;  /* 0x000000ffff03e224 */ /* 0x000fe200078e0a03 */
[C---:B------:R-:W-:Y:S01]  /*6590*/  ISETP.GT.U32.AND P6, PT, R9.reuse, R12, PT ;  /* 0x0000000c0900720c */ /* 0x040fe20003fc4070 */
[----:B------:R-:W-:Y:S01]  /*65a0*/  IMAD R2, R9, R4, R2 ;  /* 0x0000000409027224 */ /* 0x000fe200078e0202 */
[----:B------:R-:W-:Y:S01]  /*65b0*/  IABS R15, R10 ;  /* 0x0000000a000f7213 */ /* 0x000fe20000000000 */
[--C-:B------:R-:W-:Y:S01]  /*65c0*/  @!P0 IMAD.IADD R7, R7, 0x1, -R9.reuse ;  /* 0x0000000107078824 */ /* 0x100fe200078e0a09 */
[----:B------:R-:W-:Y:S01]  /*65d0*/  ISETP.GT.U32.AND P0, PT, R9, R19, PT ;  /* 0x000000130900720c */ /* 0x000fe20003f04070 */
[----:B------:R0:W-:Y:S01]  /*65e0*/  STL [R1+0x1c], R3 ;  /* 0x00001c0301007387 */ /* 0x0001e20000100800 */
[----:B------:R-:W-:Y:S01]  /*65f0*/  @!P4 IMAD.IADD R5, R5, 0x1, -R9 ;  /* 0x000000010505c824 */ /* 0x000fe200078e0a09 */
[----:B------:R-:W-:Y:S01]  /*6600*/  ISETP.GT.U32.AND P4, PT, R9, R2, PT ;  /* 0x000000020900720c */ /* 0x000fe20003f84070 */
[----:B------:R-:W-:Y:S01]  /*6610*/  IMAD.HI.U32 R24, R11, R18, RZ ;  /* 0x000000120b187227 */ /* 0x000fe200078e00ff */
[----:B------:R1:W-:Y:S01]  /*6620*/  STL [R1+0x30], R6 ;  /* 0x0000300601007387 */ /* 0x0003e20000100800 */
[----:B------:R-:W-:-:S02]  /*6630*/  IABS R4, R25 ;  /* 0x0000001900047213 */ /* 0x000fc40000000000 */
[----:B------:R-:W-:Y:S02]  /*6640*/  IMAD.MOV R24, RZ, RZ, -R24 ;  /* 0x000000ffff187224 */ /* 0x000fe400078e0a18 */
[--C-:B------:R-:W-:Y:S01]  /*6650*/  @!P6 IMAD.IADD R12, R12, 0x1, -R9.reuse ;  /* 0x000000010c0ce824 */ /* 0x100fe200078e0a09 */
[----:B------:R-:W-:Y:S01]  /*6660*/  ISETP.GE.AND P6, PT, R0, RZ, PT ;  /* 0x000000ff0000720c */ /* 0x000fe20003fc6270 */
[----:B0-----:R-:W-:Y:S02]  /*6670*/  IMAD.MOV.U32 R3, RZ, RZ, R14 ;  /* 0x000000ffff037224 */ /* 0x001fe400078e000e */
[----:B------:R-:W-:Y:S01]  /*6680*/  @!P0 IMAD.IADD R19, R19, 0x1, -R9 ;  /* 0x0000000113138824 */ /* 0x000fe200078e0a09 */
[----:B------:R-:W-:Y:S01]  /*6690*/  ISETP.GT.U32.AND P0, PT, R9, R5, PT ;  /* 0x000000050900720c */ /* 0x000fe20003f04070 */
[----:B------:R-:W-:Y:S01]  /*66a0*/  @!P3 IMAD.MOV R3, RZ, RZ, -R3 ;  /* 0x000000ffff03b224 */ /* 0x000fe200078e0a03 */
[----:B------:R-:W-:Y:S01]  /*66b0*/  ISETP.GE.AND P3, PT, R8, RZ, PT ;  /* 0x000000ff0800720c */ /* 0x000fe20003f66270 */
[----:B------:R-:W-:Y:S01]  /*66c0*/  @!P4 IMAD.IADD R2, R2, 0x1, -R9 ;  /* 0x000000010202c824 */ /* 0x000fe200078e0a09 */
[C---:B------:R-:W-:Y:S01]  /*66d0*/  IADD3 R8, R22.reuse, 0xb, RZ ;  /* 0x0000000b16087810 */ /* 0x040fe20007ffe0ff */
[----:B------:R-:W-:Y:S01]  /*66e0*/  IMAD.HI.U32 R14, R11, R4, RZ ;  /* 0x000000040b0e7227 */ /* 0x000fe200078e00ff */
[C---:B------:R-:W-:Y:S01]  /*66f0*/  ISETP.GT.U32.AND P4, PT, R9.reuse, R19, PT ;  /* 0x000000130900720c */ /* 0x040fe20003f84070 */
[----:B------:R0:W-:Y:S01]  /*6700*/  STL [R1+0x34], R3 ;  /* 0x0000340301007387 */ /* 0x0001e20000100800 */
[----:B------:R-:W-:Y:S01]  /*6710*/  IABS R0, R8 ;  /* 0x0000000800007213 */ /* 0x000fe20000000000 */
[----:B------:R-:W-:Y:S01]  /*6720*/  IMAD.MOV R14, RZ, RZ, -R14 ;  /* 0x000000ffff0e7224 */ /* 0x000fe200078e0a0e */
[----:B-1----:R-:W-:Y:S01]  /*6730*/  IADD3 R6, R22, 0x4, RZ ;  /* 0x0000000416067810 */ /* 0x002fe20007ffe0ff */
[----:B------:R-:W-:-:S02]  /*6740*/  IMAD R18, R9, R24, R18 ;  /* 0x0000001809127224 */ /* 0x000fc400078e0212 */
[----:B------:R-:W-:-:S04]  /*6750*/  IMAD.HI.U32 R17, R11, R0, RZ ;  /* 0x000000000b117227 */ /* 0x000fc800078e00ff */
[----:B------:R-:W-:Y:S02]  /*6760*/  IMAD.MOV R17, RZ, RZ, -R17 ;  /* 0x000000ffff117224 */ /* 0x000fe400078e0a11 */
[----:B------:R-:W-:Y:S02]  /*6770*/  @!P4 IMAD.IADD R19, R19, 0x1, -R9 ;  /* 0x000000011313c824 */ /* 0x000fe400078e0a09 */
[----:B------:R-:W-:Y:S01]  /*6780*/  IMAD R0, R9, R17, R0 ;  /* 0x0000001109007224 */ /* 0x000fe200078e0200 */
[----:B------:R-:W-:Y:S01]  /*6790*/  IABS R17, R13 ;  /* 0x0000000d00117213 */ /* 0x000fe20000000000 */
[----:B0-----:R-:W-:Y:S02]  /*67a0*/  IMAD.MOV.U32 R3, RZ, RZ, R12 ;  /* 0x000000ffff037224 */ /* 0x001fe400078e000c */
[----:B------:R-:W-:Y:S01]  /*67b0*/  IMAD.HI.U32 R12, R11, R15, RZ ;  /* 0x0000000f0b0c7227 */ /* 0x000fe200078e00ff */
[----:B------:R-:W-:-:S03]  /*67c0*/  ISETP.GT.U32.AND P4, PT, R9, R0, PT ;  /* 0x000000000900720c */ /* 0x000fc60003f84070 */
[----:B------:R-:W-:Y:S01]  /*67d0*/  @!P0 IMAD.IADD R5, R5, 0x1, -R9 ;  /* 0x0000000105058824 */ /* 0x000fe200078e0a09 */
[----:B------:R-:W-:Y:S01]  /*67e0*/  ISETP.GE.AND P0, PT, R8, RZ, PT ;  /* 0x000000ff0800720c */ /* 0x000fe20003f06270 */
[----:B------:R-:W-:Y:S02]  /*67f0*/  IMAD.MOV R12, RZ, RZ, -R12 ;  /* 0x000000ffff0c7224 */ /* 0x000fe400078e0a0c */
[----:B------:R-:W-:Y:S01]  /*6800*/  @!P2 IMAD.MOV R3, RZ, RZ, -R3 ;  /* 0x000000ffff03a224 */ /* 0x000fe200078e0a03 */
[----:B------:R-:W-:Y:S01]  /*6810*/  ISETP.GT.U32.AND P2, PT, R9, R2, PT ;  /* 0x000000020900720c */ /* 0x000fe20003f44070 */
[----:B------:R-:W-:-:S03]  /*6820*/  IMAD.HI.U32 R8, R11, R20, RZ ;  /* 0x000000140b087227 */ /* 0x000fc600078e00ff */
[----:B------:R0:W-:Y:S01]  /*6830*/  STL [R1+0x24], R3 ;  /* 0x0000240301007387 */ /* 0x0001e20000100800 */
[C---:B------:R-:W-:Y:S01]  /*6840*/  IMAD R15, R9.reuse, R12, R15 ;  /* 0x0000000c090f7224 */ /* 0x040fe200078e020f */
[----:B------:R-:W-:Y:S01]  /*6850*/  IABS R12, R23 ;  /* 0x00000017000c7213 */ /* 0x000fe20000000000 */
[----:B------:R-:W-:Y:S02]  /*6860*/  IMAD.MOV R8, RZ, RZ, -R8 ;  /* 0x000000ffff087224 */ /* 0x000fe400078e0a08 */
[----:B------:R-:W-:Y:S01]  /*6870*/  @!P4 IMAD.IADD R0, R0, 0x1, -R9 ;  /* 0x000000010000c824 */ /* 0x000fe200078e0a09 */
[C---:B------:R-:W-:Y:S01]  /*6880*/  ISETP.GT.U32.AND P4, PT, R9.reuse, R15, PT ;  /* 0x0000000f0900720c */ /* 0x040fe20003f84070 */
[----:B------:R-:W-:Y:S02]  /*6890*/  IMAD R20, R9, R8, R20 ;  /* 0x0000000809147224 */ /* 0x000fe400078e0214 */
[----:B------:R-:W-:Y:S01]  /*68a0*/  IMAD.HI.U32 R8, R11, R12, RZ ;  /* 0x0000000c0b087227 */ /* 0x000fe200078e00ff */
[----:B0-----:R-:W-:-:S03]  /*68b0*/  IADD3 R3, R22, 0x3, RZ ;  /* 0x0000000316037810 */ /* 0x001fc60007ffe0ff */
[C---:B------:R-:W-:Y:S01]  /*68c0*/  IMAD R4, R9.reuse, R14, R4 ;  /* 0x0000000e09047224 */ /* 0x040fe200078e0204 */
[----:B------:R-:W-:Y:S01]  /*68d0*/  IABS R26, R3 ;  /* 0x00000003001a7213 */ /* 0x000fe20000000000 */
[----:B------:R-:W-:Y:S01]  /*68e0*/  IMAD.MOV R8, RZ, RZ, -R8 ;  /* 0x000000ffff087224 */ /* 0x000fe200078e0a08 */
[----:B------:R-:W-:Y:S01]  /*68f0*/  IABS R14, R6 ;  /* 0x00000006000e7213 */ /* 0x000fe20000000000 */
[--C-:B------:R-:W-:Y:S01]  /*6900*/  @!P2 IMAD.IADD R2, R2, 0x1, -R9.reuse ;  /* 0x000000010202a824 */ /* 0x100fe200078e0a09 */
[C---:B------:R-:W-:Y:S01]  /*6910*/  ISETP.GT.U32.AND P2, PT, R9.reuse, R4, PT ;  /* 0x000000040900720c */ /* 0x040fe20003f44070 */
[----:B------:R-:W-:Y:S02]  /*6920*/  IMAD R12, R9, R8, R12 ;  /* 0x00000008090c7224 */ /* 0x000fe400078e020c */
[----:B------:R-:W-:Y:S02]  /*6930*/  @!P4 IMAD.IADD R15, R15, 0x1, -R9 ;  /* 0x000000010f0fc824 */ /* 0x000fe400078e0a09 */
[----:B------:R-:W-:Y:S01]  /*6940*/  @!P1 IMAD.MOV R5, RZ, RZ, -R5 ;  /* 0x000000ffff059224 */ /* 0x000fe200078e0a05 */
[C---:B------:R-:W-:Y:S01]  /*6950*/  ISETP.GT.U32.AND P4, PT, R9.reuse, R12, PT ;  /* 0x0000000c0900720c */ /* 0x040fe20003f84070 */
[----:B------:R-:W-:Y:S01]  /*6960*/  @!P3 IMAD.MOV R19, RZ, RZ, -R19 ;  /* 0x000000ffff13b224 */ /* 0x000fe200078e0a13 */
[----:B------:R-:W-:Y:S01]  /*6970*/  ISETP.GT.U32.AND P3, PT, R9, R15, PT ;  /* 0x0000000f0900720c */ /* 0x000fe20003f64070 */
[----:B------:R-:W-:-:S04]  /*6980*/  IMAD.HI.U32 R8, R11, R17, RZ ;  /* 0x000000110b087227 */ /* 0x000fc800078e00ff */
[--C-:B------:R-:W-:Y:S01]  /*6990*/  @!P2 IMAD.IADD R4, R4, 0x1, -R9.reuse ;  /* 0x000000010404a824 */ /* 0x100fe200078e0a09 */
[C---:B------:R-:W-:Y:S01]  /*69a0*/  ISETP.GT.U32.AND P2, PT, R9.reuse, R20, PT ;  /* 0x000000140900720c */ /* 0x040fe20003f44070 */
[----:B------:R-:W-:Y:S02]  /*69b0*/  @!P6 IMAD.MOV R2, RZ, RZ, -R2 ;  /* 0x000000ffff02e224 */ /* 0x000fe400078e0a02 */
[----:B------:R-:W-:Y:S01]  /*69c0*/  IMAD.MOV R8, RZ, RZ, -R8 ;  /* 0x000000ffff087224 */ /* 0x000fe200078e0a08 */
[C---:B------:R-:W-:Y:S01]  /*69d0*/  ISETP.GT.U32.AND P1, PT, R9.reuse, R4, PT ;  /* 0x000000040900720c */ /* 0x040fe20003f24070 */
[----:B------:R-:W-:Y:S01]  /*69e0*/  @!P4 IMAD.IADD R12, R12, 0x1, -R9 ;  /* 0x000000010c0cc824 */ /* 0x000fe200078e0a09 */
[C---:B------:R-:W-:Y:S01]  /*69f0*/  ISETP.GT.U32.AND P4, PT, R9.reuse, R0, PT ;  /* 0x000000000900720c */ /* 0x040fe20003f84070 */
[----:B------:R-:W-:Y:S01]  /*6a00*/  IMAD R17, R9, R8, R17 ;  /* 0x0000000809117224 */ /* 0x000fe200078e0211 */
[----:B------:R-:W-:Y:S01]  /*6a10*/  IADD3 R8, R22, 0x2, RZ ;  /* 0x0000000216087810 */ /* 0x000fe20007ffe0ff */
[----:B------:R-:W-:Y:S01]  /*6a20*/  @!P3 IMAD.IADD R15, R15, 0x1, -R9 ;  /* 0x000000010f0fb824 */ /* 0x000fe200078e0a09 */
[----:B------:R-:W-:Y:S01]  /*6a30*/  ISETP.GT.U32.AND P6, PT, R9, R12, PT ;  /* 0x0000000c0900720c */ /* 0x000fe20003fc4070 */
[----:B------:R-:W-:-:S02]  /*6a40*/  @!P5 IMAD.MOV R7, RZ, RZ, -R7 ;  /* 0x000000ffff07d224 */ /* 0x000fc400078e0a07 */
[--C-:B------:R-:W-:Y:S01]  /*6a50*/  @!P2 IMAD.IADD R20, R20, 0x1, -R9.reuse ;  /* 0x000000011414a824 */ /* 0x100fe200078e0a09 */
[----:B------:R-:W-:Y:S01]  /*6a60*/  ISETP.GE.AND P2, PT, R25, RZ, PT ;  /* 0x000000ff1900720c */ /* 0x000fe20003f46270 */
[----:B------:R-:W-:Y:S01]  /*6a70*/  IMAD.MOV.U32 R25, RZ, RZ, R26 ;  /* 0x000000ffff197224 */ /* 0x000fe200078e001a */
[----:B------:R-:W-:Y:S01]  /*6a80*/  STL [R1+0xfb4], R7 ;  /* 0x000fb40701007387 */ /* 0x000fe20000100800 */
[----:B------:R-:W-:Y:S01]  /*6a90*/  IMAD.HI.U32 R26, R11, R14, RZ ;  /* 0x0000000e0b1a7227 */ /* 0x000fe200078e00ff */
[C---:B------:R-:W-:Y:S02]  /*6aa0*/  ISETP.GT.U32.AND P5, PT, R9.reuse, R20, PT ;  /* 0x000000140900720c */ /* 0x040fe40003fa4070 */
[----:B------:R-:W-:Y:S01]  /*6ab0*/  STL [R1+0xfb8], R5 ;  /* 0x000fb80501007387 */ /* 0x000fe20000100800 */
[----:B------:R-:W-:Y:S02]  /*6ac0*/  IMAD.MOV R26, RZ, RZ, -R26 ;  /* 0x000000ffff1a7224 */ /* 0x000fe400078e0a1a */
[--C-:B------:R-:W-:Y:S01]  /*6ad0*/  @!P4 IMAD.IADD R0, R0, 0x1, -R9.reuse ;  /* 0x000000010000c824 */ /* 0x100fe200078e0a09 */
[----:B------:R-:W-:Y:S01]  /*6ae0*/  ISETP.GT.U32.AND P4, PT, R9, R18, PT ;  /* 0x000000120900720c */ /* 0x000fe20003f84070 */
[----:B------:R-:W-:Y:S01]  /*6af0*/  IMAD.HI.U32 R24, R11, R25, RZ ;  /* 0x000000190b187227 */ /* 0x000fe200078e00ff */
[----:B------:R-:W-:Y:S03]  /*6b00*/  STL [R1+0xfbc], R19 ;  /* 0x000fbc1301007387 */ /* 0x000fe60000100800 */
[C---:B------:R-:W-:Y:S01]  /*6b10*/  IMAD R14, R9.reuse, R26, R14 ;  /* 0x0000001a090e7224 */ /* 0x040fe200078e020e */
[----:B------:R-:W-:Y:S01]  /*6b20*/  STL [R1+0xfc0], R2 ;  /* 0x000fc00201007387 */ /* 0x000fe20000100800 */
[----:B------:R-:W-:Y:S01]  /*6b30*/  IMAD.MOV R26, RZ, RZ, -R24 ;  /* 0x000000ffff1a7224 */ /* 0x000fe200078e0a18 */
[----:B------:R-:W-:Y:S01]  /*6b40*/  IABS R24, R8 ;  /* 0x0000000800187213 */ /* 0x000fe20000000000 */
[----:B------:R-:W-:Y:S01]  /*6b50*/  @!P1 IMAD.IADD R4, R4, 0x1, -R9 ;  /* 0x0000000104049824 */ /* 0x000fe200078e0a09 */
[C---:B------:R-:W-:Y:S01]  /*6b60*/  ISETP.GT.U32.AND P1, PT, R9.reuse, R17, PT ;  /* 0x000000110900720c */ /* 0x040fe20003f24070 */
[C---:B------:R-:W-:Y:S01]  /*6b70*/  IMAD R25, R9.reuse, R26, R25 ;  /* 0x0000001a09197224 */ /* 0x040fe200078e0219 */
[----:B------:R-:W-:Y:S01]  /*6b80*/  ISETP.GT.U32.AND P3, PT, R9, R14, PT ;  /* 0x0000000e0900720c */ /* 0x000fe20003f64070 */
[----:B------:R-:W-:-:S02]  /*6b90*/  @!P6 IMAD.IADD R12, R12, 0x1, -R9 ;  /* 0x000000010c0ce824 */ /* 0x000fc400078e0a09 */
[--C-:B------:R-:W-:Y:S01]  /*6ba0*/  @!P4 IMAD.IADD R18, R18, 0x1, -R9.reuse ;  /* 0x000000011212c824 */ /* 0x100fe200078e0a09 */
[C---:B------:R-:W-:Y:S01]  /*6bb0*/  ISETP.GT.U32.AND P6, PT, R9.reuse, R25, PT ;  /* 0x000000190900720c */ /* 0x040fe20003fc4070 */
[----:B------:R-:W-:Y:S02]  /*6bc0*/  @!P0 IMAD.MOV R0, RZ, RZ, -R0 ;  /* 0x000000ffff008224 */ /* 0x000fe400078e0a00 */
[----:B------:R-:W-:Y:S01]  /*6bd0*/  @!P5 IMAD.IADD R20, R20, 0x1, -R9 ;  /* 0x000000011414d824 */ /* 0x000fe200078e0a09 */
[----:B------:R-:W-:-:S03]  /*6be0*/  ISETP.GT.U32.AND P0, PT, R9, R18, PT ;  /* 0x000000120900720c */ /* 0x000fc60003f04070 */
[--C-:B------:R-:W-:Y:S02]  /*6bf0*/  @!P1 IMAD.IADD R17, R17, 0x1, -R9.reuse ;  /* 0x0000000111119824 */ /* 0x100fe400078e0a09 */
[--C-:B------:R-:W-:Y:S02]  /*6c00*/  @!P3 IMAD.IADD R14, R14, 0x1, -R9.reuse ;  /* 0x000000010e0eb824 */ /* 0x100fe400078e0a09 */
[----:B------:R-:W-:Y:S01]  /*6c10*/  @!P2 IMAD.MOV R4, RZ, RZ, -R4 ;  /* 0x000000ffff04a224 */ /* 0x000fe200078e0a04 */
[----:B------:R-:W-:Y:S01]  /*6c20*/  ISETP.GT.U32.AND P2, PT, R9, R17, PT ;  /* 0x000000110900720c */ /* 0x000fe20003f44070 */
[--C-:B------:R-:W-:Y:S01]  /*6c30*/  @!P6 IMAD.IADD R25, R25, 0x1, -R9.reuse ;  /* 0x000000011919e824 */ /* 0x100fe200078e0a09 */
[----:B------:R-:W-:Y:S01]  /*6c40*/  ISETP.GT.U32.AND P6, PT, R9, R14, PT ;  /* 0x0000000e0900720c */ /* 0x000fe20003fc4070 */
[----:B------:R-:W-:Y:S01]  /*6c50*/  IMAD.HI.U32 R26, R11, R24, RZ ;  /* 0x000000180b1a7227 */ /* 0x000fe200078e00ff */
[----:B------:R-:W-:Y:S02]  /*6c60*/  ISETP.GE.AND P4, PT, R27, RZ, PT ;  /* 0x000000ff1b00720c */ /* 0x000fe40003f86270 */
[----:B------:R-:W-:Y:S01]  /*6c70*/  ISETP.GE.AND P5, PT, R10, RZ, PT ;  /* 0x000000ff0a00720c */ /* 0x000fe20003fa6270 */
[----:B------:R-:W-:Y:S01]  /*6c80*/  @!P0 IMAD.IADD R18, R18, 0x1, -R9 ;  /* 0x0000000112128824 */ /* 0x000fe200078e0a09 */
[----:B------:R-:W-:Y:S01]  /*6c90*/  ISETP.GE.AND P0, PT, R6, RZ, PT ;  /* 0x000000ff0600720c */ /* 0x000fe20003f06270 */
[----:B------:R-:W-:Y:S01]  /*6ca0*/  IMAD.MOV.U32 R6, RZ, RZ, 0xff ;  /* 0x000000ffff067424 */ /* 0x000fe200078e00ff */
[----:B------:R-:W-:-:S02]  /*6cb0*/  IADD3 R10, R22, 0x1, RZ ;  /* 0x00000001160a7810 */ /* 0x000fc40007ffe0ff */
[----:B------:R-:W2:Y:S01]  /*6cc0*/  LDL.LU R22, [R1+0xfec] ;  /* 0x000fec0001167983 */ /* 0x000ea20000300800 */
[--C-:B------:R-:W-:Y:S01]  /*6cd0*/  @!P2 IMAD.IADD R17, R17, 0x1, -R9.reuse ;  /* 0x000000011111a824 */ /* 0x100fe200078e0a09 */
[----:B------:R-:W-:Y:S01]  /*6ce0*/  IADD3 R6, R6, c[0x0][0x180], RZ ;  /* 0x0000600006067a10 */ /* 0x000fe20007ffe0ff */
[----:B------:R-:W-:Y:S01]  /*6cf0*/  @!P6 IMAD.IADD R14, R14, 0x1, -R9 ;  /* 0x000000010e0ee824 */ /* 0x000fe200078e0a09 */
[----:B------:R-:W-:Y:S01]  /*6d00*/  ISETP.GE.AND P2, PT, R3, RZ, PT ;  /* 0x000000ff0300720c */ /* 0x000fe20003f46270 */
[----:B------:R0:W-:Y:S01]  /*6d10*/  STL [R1+0xfc4], R0 ;  /* 0x000fc40001007387 */ /* 0x0001e20000100800 */
[----:B------:R-:W-:Y:S01]  /*6d20*/  ISETP.GE.AND P6, PT, R8, RZ, PT ;  /* 0x000000ff0800720c */ /* 0x000fe20003fc6270 */
[----:B------:R-:W-:Y:S01]  /*6d30*/  IMAD.MOV R26, RZ, RZ, -R26 ;  /* 0x000000ffff1a7224 */ /* 0x000fe200078e0a1a */
[----:B------:R-:W-:Y:S01]  /*6d40*/  SHF.R.S32.HI R8, RZ, 0x1f, R6 ;  /* 0x0000001fff087819 */ /* 0x000fe20000011406 */
[----:B------:R-:W1:Y:S01]  /*6d50*/  S2R R3, SR_TID.X ;  /* 0x0000000000037919 */ /* 0x000e620000002100 */
[----:B------:R-:W-:Y:S01]  /*6d60*/  IABS R27, R10 ;  /* 0x0000000a001b7213 */ /* 0x000fe20000000000 */
[----:B------:R-:W-:Y:S01]  /*6d70*/  IMAD R24, R9, R26, R24 ;  /* 0x0000001a09187224 */ /* 0x000fe200078e0218 */
[----:B------:R-:W-:Y:S01]  /*6d80*/  ISETP.GE.AND P1, PT, R23, RZ, PT ;  /* 0x000000ff1700720c */ /* 0x000fe20003f26270 */
[----:B------:R-:W-:Y:S01]  /*6d90*/  @!P4 IMAD.MOV R20, RZ, RZ, -R20 ;  /* 0x000000ffff14c224 */ /* 0x000fe200078e0a14 */
[----:B------:R-:W-:Y:S01]  /*6da0*/  ISETP.GE.AND P3, PT, R21, RZ, PT ;  /* 0x000000ff1500720c */ /* 0x000fe20003f66270 */
[----:B------:R-:W-:Y:S01]  /*6db0*/  IMAD.MOV.U32 R23, RZ, RZ, R27 ;  /* 0x000000ffff177224 */ /* 0x000fe200078e001b */
[----:B0-----:R-:W-:Y:S01]  /*6dc0*/  LEA.HI R0, R8, R6, RZ, 0x8 ;  /* 0x0000000608007211 */ /* 0x001fe200078f40ff */
[----:B------:R1:W-:Y:S01]  /*6dd0*/  STL [R1+0xfc8], R4 ;  /* 0x000fc80401007387 */ /* 0x0003e20000100800 */
[----:B------:R-:W-:Y:S01]  /*6de0*/  ISETP.GT.U32.AND P4, PT, R9, R24, PT ;  /* 0x000000180900720c */ /* 0x000fe20003f84070 */
[----:B------:R-:W-:-:S02]  /*6df0*/  IMAD.HI.U32 R11, R11, R23, RZ ;  /* 0x000000170b0b7227 */ /* 0x000fc400078e00ff */
[----:B------:R-:W0:Y:S02]  /*6e00*/  S2R R6, SR_TID.X ;  /* 0x0000000000067919 */ /* 0x000e240000002100 */
[----:B------:R-:W-:Y:S02]  /*6e10*/  IMAD.MOV R11, RZ, RZ, -R11 ;  /* 0x000000ffff0b7224 */ /* 0x000fe400078e0a0b */
[----:B------:R-:W-:Y:S01]  /*6e20*/  @!P5 IMAD.MOV R15, RZ, RZ, -R15 ;  /* 0x000000ffff0fd224 */ /* 0x000fe200078e0a0f */
[C---:B------:R-:W-:Y:S01]  /*6e30*/  ISETP.GT.U32.AND P5, PT, R9.reuse, R25, PT ;  /* 0x000000190900720c */ /* 0x040fe20003fa4070 */
[----:B------:R-:W-:Y:S02]  /*6e40*/  IMAD R23, R9, R11, R23 ;  /* 0x0000000b09177224 */ /* 0x000fe400078e0217 */
[----:B------:R-:W-:Y:S01]  /*6e50*/  @!P1 IMAD.MOV R12, RZ, RZ, -R12 ;  /* 0x000000ffff0c9224 */ /* 0x000fe200078e0a0c */
[----:B------:R-:W-:Y:S01]  /*6e60*/  STL [R1+0xfcc], R15 ;  /* 0x000fcc0f01007387 */ /* 0x000fe20000100800 */
[----:B------:R-:W-:Y:S01]  /*6e70*/  @!P4 IMAD.IADD R24, R24, 0x1, -R9 ;  /* 0x000000011818c824 */ /* 0x000fe200078e0a09 */
[----:B------:R-:W-:Y:S01]  /*6e80*/  ISETP.GE.AND P4, PT, R10, RZ, PT ;  /* 0x000000ff0a00720c */ /* 0x000fe20003f86270 */
[C---:B-1----:R-:W-:Y:S01]  /*6e90*/  IMAD.SHL.U32 R4, R3.reuse, 0x8, RZ ;  /* 0x0000000803047824 */ /* 0x042fe200078e00ff */
[C---:B------:R-:W-:Y:S01]  /*6ea0*/  LOP3.LUT R21, R3.reuse, 0x7, RZ, 0xc0, !PT ;  /* 0x0000000703157812 */ /* 0x040fe200078ec0ff */
[----:B------:R-:W-:Y:S01]  /*6eb0*/  IMAD.SHL.U32 R27, R3, 0x2, RZ ;  /* 0x00000002031b7824 */ /* 0x000fe200078e00ff */
[----:B------:R-:W-:Y:S01]  /*6ec0*/  SHF.R.S32.HI R11, RZ, 0x6, R3 ;  /* 0x00000006ff0b7819 */ /* 0x000fe20000011403 */
[----:B------:R-:W-:Y:S01]  /*6ed0*/  STL [R1+0xfd0], R20 ;  /* 0x000fd01401007387 */ /* 0x000fe20000100800 */
[----:B------:R-:W-:Y:S01]  /*6ee0*/  LOP3.LUT R10, R4, 0x30, RZ, 0xc0, !PT ;  /* 0x00000030040a7812 */ /* 0x000fe200078ec0ff */
[----:B------:R-:W-:Y:S01]  /*6ef0*/  IMAD.SHL.U32 R8, R21, 0x10, RZ ;  /* 0x0000001015087824 */ /* 0x000fe200078e00ff */
[----:B------:R-:W-:Y:S01]  /*6f00*/  LOP3.LUT R2, R3, 0x7f, RZ, 0xc0, !PT ;  /* 0x0000007f03027812 */ /* 0x000fe200078ec0ff */
[----:B------:R-:W-:Y:S01]  /*6f10*/  STL [R1+0xfd4], R12 ;  /* 0x000fd40c01007387 */ /* 0x000fe20000100800 */
[----:B------:R-:W-:Y:S01]  /*6f20*/  SGXT R11, R11, 0x1 ;  /* 0x000000010b0b781a */ /* 0x000fe20000000200 */
[----:B------:R-:W-:Y:S01]  /*6f30*/  IMAD R10, R21, 0x40, R10 ;  /* 0x00000040150a7824 */ /* 0x000fe200078e020a */
[--C-:B------:R-:W-:Y:S01]  /*6f40*/  LOP3.LUT R8, R8, 0x30, R27.reuse, 0x78, !PT ;  /* 0x0000003008087812 */ /* 0x100fe200078e781b */
[----:B------:R-:W-:Y:S01]  /*6f50*/  IMAD R26, R2, c[0x0][0x18c], RZ ;  /* 0x00006300021a7a24 */ /* 0x000fe200078e02ff */
[----:B0-----:R-:W-:Y:S01]  /*6f60*/  LOP3.LUT R6, R6, 0x60, RZ, 0xc0, !PT ;  /* 0x0000006006067812 */ /* 0x001fe200078ec0ff */
[----:B------:R0:W-:Y:S01]  /*6f70*/  STL [R1+0xcd4], R4 ;  /* 0x000cd40401007387 */ /* 0x0001e20000100800 */
[----:B------:R-:W-:Y:S01]  /*6f80*/  LOP3.LUT R11, R11, 0x90, RZ, 0xc0, !PT ;  /* 0x000000900b0b7812 */ /* 0x000fe200078ec0ff */
[----:B------:R-:W-:Y:S01]  /*6f90*/  @!P3 IMAD.MOV R18, RZ, RZ, -R18 ;  /* 0x000000ffff12b224 */ /* 0x000fe200078e0a12 */
[--C-:B------:R-:W-:Y:S01]  /*6fa0*/  LOP3.LUT R10, R10, 0x10, R27.reuse, 0x78, !PT ;  /* 0x000000100a0a7812 */ /* 0x100fe200078e781b */
[----:B------:R-:W-:Y:S01]  /*6fb0*/  IMAD R21, R21, 0x4, R6 ;  /* 0x0000000415157824 */ /* 0x000fe200078e0206 */
[----:B------:R-:W-:Y:S01]  /*6fc0*/  ISETP.GE.AND P1, PT, R13, RZ, PT ;  /* 0x000000ff0d00720c */ /* 0x000fe20003f26270 */
[----:B------:R-:W-:Y:S01]  /*6fd0*/  IMAD.MOV.U32 R0, RZ, RZ, c[0x0][0x18c] ;  /* 0x00006300ff007624 */ /* 0x000fe200078e00ff */
[----:B------:R-:W-:Y:S01]  /*6fe0*/  STL [R1+0xfd8], R18 ;  /* 0x000fd81201007387 */ /* 0x000fe20000100800 */
[----:B------:R-:W-:Y:S01]  /*6ff0*/  IMAD.U32 R2, R21, 0x80, R8 ;  /* 0x0000008015027824 */ /* 0x000fe200078e0008 */
[----:B------:R-:W-:Y:S01]  /*7000*/  ISETP.GT.U32.AND P3, PT, R9, R24, PT ;  /* 0x000000180900720c */ /* 0x000fe20003f64070 */
[----:B------:R-:W-:Y:S01]  /*7010*/  IMAD.SHL.U32 R21, R3, 0x20, RZ ;  /* 0x0000002003157824 */ /* 0x000fe200078e00ff */
[----:B0-----:R-:W-:Y:S01]  /*7020*/  LOP3.LUT R4, R11, 0x7e, R27, 0x78, !PT ;  /* 0x0000007e0b047812 */ /* 0x001fe200078e781b */
[----:B------:R-:W-:-:S02]  /*7030*/  IMAD R11, R0, 0x80, R26 ;  /* 0x00000080000b7824 */ /* 0x000fc400078e021a */
[----:B------:R-:W-:Y:S01]  /*7040*/  @!P5 IMAD.IADD R25, R25, 0x1, -R9 ;  /* 0x000000011919d824 */ /* 0x000fe200078e0a09 */
[----:B------:R-:W-:Y:S01]  /*7050*/  LOP3.LUT R3, R10, 0x200, R21, 0xf8, !PT ;  /* 0x000002000a037812 */ /* 0x000fe200078ef815 */
[----:B------:R-:W-:Y:S01]  /*7060*/  STL [R1+0x140], R4 ;  /* 0x0001400401007387 */ /* 0x000fe20000100800 */
[----:B------:R-:W-:-:S03]  /*7070*/  ISETP.GT.U32.AND P5, PT, R9, R23, PT ;  /* 0x000000170900720c */ /* 0x000fc60003fa4070 */
[----:B------:R0:W-:Y:S02]  /*7080*/  STL [R1+0x14c], R2 ;  /* 0x00014c0201007387 */ /* 0x0001e40000100800 */
[--C-:B------:R-:W-:Y:S01]  /*7090*/  @!P3 IMAD.IADD R24, R24, 0x1, -R9.reuse ;  /* 0x000000011818b824 */ /* 0x100fe200078e0a09 */
[----:B------:R-:W-:Y:S01]  /*70a0*/  LEA R8, P3, R26, c[0x0][0x168], 0x1 ;  /* 0x00005a001a087a11 */ /* 0x000fe200078608ff */
[----:B------:R-:W3:Y:S04]  /*70b0*/  LDL.LU R0, [R1+0x38] ;  /* 0x0000380001007983 */ /* 0x000ee80000300800 */
[----:B0-----:R-:W4:Y:S02]  /*70c0*/  LDL.LU R2, [R1+0x2c] ;  /* 0x00002c0001027983 */ /* 0x001f240000300800 */
[----:B------:R-:W-:-:S02]  /*70d0*/  @!P5 IMAD.IADD R23, R23, 0x1, -R9 ;  /* 0x000000011717d824 */ /* 0x000fc400078e0a09 */
[----:B------:R0:W-:Y:S03]  /*70e0*/  STL [R1+0x150], R3 ;  /* 0x0001500301007387 */ /* 0x0001e60000100800 */
[----:B------:R-:W-:Y:S01]  /*70f0*/  ISETP.GT.U32.AND P5, PT, R9, R23, PT ;  /* 0x000000170900720c */ /* 0x000fe20003fa4070 */
[----:B------:R-:W5:Y:S04]  /*7100*/  LDL.LU R19, [R1+0x28] ;  /* 0x0000280001137983 */ /* 0x000f680000300800 */
[----:B------:R-:W5:Y:S04]  /*7110*/  LDL.LU R5, [R1+0x20] ;  /* 0x0000200001057983 */ /* 0x000f680000300800 */
[----:B------:R-:W5:Y:S04]  /*7120*/  LDL.LU R13, [R1+0x8] ;  /* 0x00000800010d7983 */ /* 0x000f680000300800 */
[----:B------:R-:W5:Y:S04]  /*7130*/  LDL.LU R6, [R1+0x4] ;  /* 0x0000040001067983 */ /* 0x000f680000300800 */
[----:B0-----:R-:W5:Y:S01]  /*7140*/  LDL.LU R3, [R1] ;  /* 0x0000000001037983 */ /* 0x001f620000300800 */
[----:B------:R-:W-:Y:S01]  /*7150*/  @!P5 IMAD.IADD R23, R23, 0x1, -R9 ;  /* 0x000000011717d824 */ /* 0x000fe200078e0a09 */
[----:B------:R-:W-:-:S02]  /*7160*/  LEA R10, P5, R11, c[0x0][0x168], 0x1 ;  /* 0x00005a000b0a7a11 */ /* 0x000fc400078a08ff */
[----:B------:R-:W-:Y:S01]  /*7170*/  LEA.HI.X.SX32 R9, R26, c[0x0][0x16c], 0x1, P3 ;  /* 0x00005b001a097a11 */ /* 0x000fe200018f0eff */
[----:B------:R-:W5:Y:S01]  /*7180*/  LDL.LU R7, [R1+0x18c] ;  /* 0x00018c0001077983 */ /* 0x000f620000300800 */
[----:B------:R-:W-:Y:S01]  /*7190*/  LEA.HI.X.SX32 R11, R11, c[0x0][0x16c], 0x1, P5 ;  /* 0x00005b000b0b7a11 */ /* 0x000fe200028f0eff */
[----:B------:R-:W-:Y:S01]  /*71a0*/  @!P1 IMAD.MOV R17, RZ, RZ, -R17 ;  /* 0x000000ffff119224 */ /* 0x000fe200078e0a11 */
[----:B------:R-:W-:Y:S01]  /*71b0*/  ISETP.NE.AND P3, PT, RZ, c[0x0][0x17c], PT ;  /* 0x00005f00ff007a0c */ /* 0x000fe20003f65270 */
[----:B------:R-:W5:Y:S01]  /*71c0*/  LDL.LU R16, [R1+0x190] ;  /* 0x0001900001107983 */ /* 0x000f620000300800 */
[----:B------:R-:W-:Y:S01]  /*71d0*/  LOP3.LUT R21, RZ, c[0x0][0x17c], RZ, 0x33, !PT ;  /* 0x00005f00ff157a12 */ /* 0x000fe200078e33ff */
[----:B------:R-:W-:Y:S02]  /*71e0*/  @!P0 IMAD.MOV R14, RZ, RZ, -R14 ;  /* 0x000000ffff0e8224 */ /* 0x000fe400078e0a0e */
[----:B------:R-:W-:Y:S01]  /*71f0*/  STL [R1+0xe7c], R8 ;  /* 0x000e7c0801007387 */ /* 0x000fe20000100800 */
[----:B------:R-:W-:-:S02]  /*7200*/  @!P2 IMAD.MOV R25, RZ, RZ, -R25 ;  /* 0x000000ffff19a224 */ /* 0x000fc400078e0a19 */
[----:B------:R-:W-:Y:S01]  /*7210*/  @!P6 IMAD.MOV R24, RZ, RZ, -R24 ;  /* 0x000000ffff18e224 */ /* 0x000fe200078e0a18 */
[----:B------:R2:W-:Y:S04]  /*7220*/  STL [R1+0xe78], R9 ;  /* 0x000e780901007387 */ /* 0x0005e80000100800 */
[----:B------:R-:W-:Y:S04]  /*7230*/  STL [R1+0xf14], R10 ;  /* 0x000f140a01007387 */ /* 0x000fe80000100800 */
[----:B------:R-:W-:Y:S04]  /*7240*/  STL [R1+0xf10], R11 ;  /* 0x000f100b01007387 */ /* 0x000fe80000100800 */
[----:B------:R-:W-:Y:S04]  /*7250*/  STL [R1+0xfdc], R17 ;  /* 0x000fdc1101007387 */ /* 0x000fe80000100800 */
[----:B------:R-:W-:Y:S04]  /*7260*/  STL [R1+0xfe0], R14 ;  /* 0x000fe00e01007387 */ /* 0x000fe80000100800 */
[----:B------:R-:W-:Y:S04]  /*7270*/  STL [R1+0xfe4], R25 ;  /* 0x000fe41901007387 */ /* 0x000fe80000100800 */
[----:B------:R-:W-:Y:S01]  /*7280*/  STL [R1+0xfe8], R24 ;  /* 0x000fe81801007387 */ /* 0x000fe20000100800 */
[----:B--2---:R-:W-:-:S05]  /*7290*/  SEL R9, R21, R22, !P3 ;  /* 0x0000001615097207 */ /* 0x004fca0005800000 */
[----:B------:R-:W-:Y:S01]  /*72a0*/  STL [R1+0x1ec], R9 ;  /* 0x0001ec0901007387 */ /* 0x000fe20000100800 */
[C---:B---3--:R-:W-:Y:S02]  /*72b0*/  SEL R8, R21.reuse, R0, !P3 ;  /* 0x0000000015087207 */ /* 0x048fe40005800000 */
[----:B----4-:R-:W-:-:S03]  /*72c0*/  SEL R4, R21, R2, !P3 ;  /* 0x0000000215047207 */ /* 0x010fc60005800000 */
[----:B------:R-:W-:Y:S04]  /*72d0*/  STL [R1+0x1e8], R8 ;  /* 0x0001e80801007387 */ /* 0x000fe80000100800 */
[----:B------:R0:W-:Y:S01]  /*72e0*/  STL [R1+0x1e4], R4 ;  /* 0x0001e40401007387 */ /* 0x0001e20000100800 */
[C---:B-----5:R-:W-:Y:S02]  /*72f0*/  SEL R0, R21.reuse, R19, !P3 ;  /* 0x0000001315007207 */ /* 0x060fe40005800000 */
[----:B------:R-:W-:-:S03]  /*7300*/  SEL R2, R21, R5, !P3 ;  /* 0x0000000515027207 */ /* 0x000fc60005800000 */
[----:B------:R1:W-:Y:S01]  /*7310*/  STL [R1+0x1e0], R0 ;  /* 0x0001e00001007387 */ /* 0x0003e20000100800 */
[----:B0-----:R-:W-:-:S03]  /*7320*/  SEL R4, R21, R13, !P3 ;  /* 0x0000000d15047207 */ /* 0x001fc60005800000 */
[----:B------:R0:W-:Y:S01]  /*7330*/  STL [R1+0x1dc], R2 ;  /* 0x0001dc0201007387 */ /* 0x0001e20000100800 */
[----:B-1----:R-:W-:-:S03]  /*7340*/  SEL R0, R21, R6, !P3 ;  /* 0x0000000615007207 */ /* 0x002fc60005800000 */
[----:B------:R-:W-:Y:S01]  /*7350*/  STL [R1+0x1d8], R4 ;  /* 0x0001d80401007387 */ /* 0x000fe20000100800 */
[----:B0-----:R-:W-:-:S03]  /*7360*/  SEL R2, R21, R3, !P3 ;  /* 0x0000000315027207 */ /* 0x001fc60005800000 */
[----:B------:R-:W2:Y:S04]  /*7370*/  LDL.LU R13, [R1+0x198] ;  /* 0x00019800010d7983 */ /* 0x000ea80000300800 */
[----:B------:R0:W-:Y:S04]  /*7380*/  STL [R1+0x1d4], R0 ;  /* 0x0001d40001007387 */ /* 0x0001e80000100800 */
[----:B------:R-:W-:Y:S01]  /*7390*/  STL [R1+0x1d0], R2 ;  /* 0x0001d00201007387 */ /* 0x000fe20000100800 */
[----:B0-----:R-:W-:-:S03]  /*73a0*/  SEL R0, R21, R29, !P3 ;  /* 0x0000001d15007207 */ /* 0x001fc60005800000 */
[----:B------:R-:W3:Y:S04]  /*73b0*/  LDL.LU R29, [R1+0x1a4] ;  /* 0x0001a400011d7983 */ /* 0x000ee80000300800 */
[----:B------:R-:W4:Y:S04]  /*73c0*/  LDL.LU R6, [R1+0x1a0] ;  /* 0x0001a00001067983 */ /* 0x000f280000300800 */
[----:B------:R0:W-:Y:S02]  /*73d0*/  STL [R1+0x1cc], R0 ;  /* 0x0001cc0001007387 */ /* 0x0001e40000100800 */
[----:B0-----:R-:W-:-:S02]  /*73e0*/  SEL R0, R21, R28, !P3 ;  /* 0x0000001c15007207 */ /* 0x001fc40005800000 */
[----:B------:R-:W5:Y:S04]  /*73f0*/  LDL.LU R28, [R1+0x194] ;  /* 0x00019400011c7983 */ /* 0x000f680000300800 */
[----:B------:R-:W2:Y:S04]  /*7400*/  LDL.LU R22, [R1+0x19c] ;  /* 0x00019c0001167983 */ /* 0x000ea80000300800 */
[----:B------:R0:W-:Y:S04]  /*7410*/  STL [R1+0x1c8], R0 ;  /* 0x0001c80001007387 */ /* 0x0001e80000100800 */
[----:B------:R-:W2:Y:S04]  /*7420*/  LDL.LU R24, [R1+0x174] ;  /* 0x0001740001187983 */ /* 0x000ea80000300800 */
[----:B------:R-:W3:Y:S04]  /*7430*/  LDL.LU R25, [R1+0x178] ;  /* 0x0001780001197983 */ /* 0x000ee80000300800 */
[----:B------:R-:W3:Y:S04]  /*7440*/  LDL.LU R14, [R1+0x17c] ;  /* 0x00017c00010e7983 */ /* 0x000ee80000300800 */
[----:B------:R-:W3:Y:S04]  /*7450*/  LDL.LU R17, [R1+0x184] ;  /* 0x0001840001117983 */ /* 0x000ee80000300800 */
[----:B------:R-:W3:Y:S04]  /*7460*/  LDL.LU R11, [R1+0x188] ;  /* 0x00018800010b7983 */ /* 0x000ee80000300800 */
[----:B------:R-:W4:Y:S04]  /*7470*/  LDL.LU R10, [R1+0xe4] ;  /* 0x0000e400010a7983 */ /* 0x000f280000300800 */
[----:B------:R-:W4:Y:S04]  /*7480*/  LDL.LU R9, [R1+0xe8] ;  /* 0x0000e80001097983 */ /* 0x000f280000300800 */
[----:B------:R-:W4:Y:S04]  /*7490*/  LDL.LU R8, [R1+0xf8] ;  /* 0x0000f80001087983 */ /* 0x000f280000300800 */
[----:B------:R-:W4:Y:S04]  /*74a0*/  LDL.LU R26, [R1+0x164] ;  /* 0x00016400011a7983 */ /* 0x000f280000300800 */
[----:B------:R-:W4:Y:S01]  /*74b0*/  LDL.LU R3, [R1+0x168] ;  /* 0x0001680001037983 */ /* 0x000f220000300800 */
[----:B------:R-:W-:-:S03]  /*74c0*/  SEL R2, R21, R7, !P3 ;  /* 0x0000000715027207 */ /* 0x000fc60005800000 */
[----:B------:R-:W4:Y:S01]  /*74d0*/  LDL.LU R7, [R1+0x170] ;  /* 0x0001700001077983 */ /* 0x000f220000300800 */
[----:B0-----:R-:W-:-:S03]  /*74e0*/  SEL R0, R21, R16, !P3 ;  /* 0x0000001015007207 */ /* 0x001fc60005800000 */
[----:B------:R-:W-:Y:S04]  /*74f0*/  STL [R1+0x1c4], R2 ;  /* 0x0001c40201007387 */ /* 0x000fe80000100800 */
[----:B------:R-:W4:Y:S04]  /*7500*/  LDL.LU R27, [R1+0x16c] ;  /* 0x00016c00011b7983 */ /* 0x000f280000300800 */
[----:B------:R-:W4:Y:S04]  /*7510*/  LDL.LU R18, [R1+0x12c] ;  /* 0x00012c0001127983 */ /* 0x000f280000300800 */
[----:B------:R0:W-:Y:S04]  /*7520*/  STL [R1+0x1c0], R0 ;  /* 0x0001c00001007387 */ /* 0x0001e80000100800 */
[----:B------:R-:W4:Y:S04]  /*7530*/  LDL.LU R12, [R1+0x130] ;  /* 0x00013000010c7983 */ /* 0x000f280000300800 */
[----:B------:R-:W4:Y:S04]  /*7540*/  LDL.LU R20, [R1+0x15c] ;  /* 0x00015c0001147983 */ /* 0x000f280000300800 */
[----:B------:R-:W4:Y:S04]  /*7550*/  LDL.LU R15, [R1+0x154] ;  /* 0x00015400010f7983 */ /* 0x000f280000300800 */
[----:B------:R-:W4:Y:S04]  /*7560*/  LDL.LU R4, [R1+0x138] ;  /* 0x0001380001047983 */ /* 0x000f280000300800 */
[----:B0-----:R-:W4:Y:S04]  /*7570*/  LDL.LU R0, [R1+0x13c] ;  /* 0x00013c0001007983 */ /* 0x001f280000300800 */
[----:B------:R-:W4:Y:S04]  /*7580*/  LDL.LU R2, [R1+0x134] ;  /* 0x0001340001027983 */ /* 0x000f280000300800 */
[----:B------:R-:W4:Y:S04]  /*7590*/  LDL.LU R19, [R1+0x128] ;  /* 0x0001280001137983 */ /* 0x000f280000300800 */
[----:B------:R-:W4:Y:S04]  /*75a0*/  LDL.LU R5, [R1+0x124] ;  /* 0x0001240001057983 */ /* 0x000f280000300800 */
[----:B------:R-:W4:Y:S01]  /*75b0*/  LDL.LU R16, [R1+0x120] ;  /* 0x0001200001107983 */ /* 0x000f220000300800 */
[----:B-----5:R-:W-:-:S05]  /*75c0*/  SEL R28, R21, R28, !P3 ;  /* 0x0000001c151c7207 */ /* 0x020fca0005800000 */
[----:B------:R2:W-:Y:S02]  /*75d0*/  STL [R1+0x1bc], R28 ;  /* 0x0001bc1c01007387 */ /* 0x0005e40000100800 */
[C---:B--2---:R-:W-:Y:S02]  /*75e0*/  SEL R28, R21.reuse, R13, !P3 ;  /* 0x0000000d151c7207 */ /* 0x044fe40005800000 */
[----:B------:R-:W2:Y:S04]  /*75f0*/  LDL.LU R13, [R1+0x118] ;  /* 0x00011800010d7983 */ /* 0x000ea80000300800 */
[----:B------:R3:W-:Y:S02]  /*7600*/  STL [R1+0x1b4], R28 ;  /* 0x0001b41c01007387 */ /* 0x0007e40000100800 */
[----:B---3--:R-:W-:-:S02]  /*7610*/  SEL R28, R21, R29, !P3 ;  /* 0x0000001d151c7207 */ /* 0x008fc40005800000 */
[C---:B----4-:R-:W-:Y:S02]  /*7620*/  SEL R29, R21.reuse, R6, !P3 ;  /* 0x00000006151d7207 */ /* 0x050fe40005800000 */
[----:B------:R-:W3:Y:S04]  /*7630*/  LDL.LU R6, [R1+0xfc] ;  /* 0x0000fc0001067983 */ /* 0x000ee80000300800 */
[----:B------:R0:W-:Y:S01]  /*7640*/  STL [R1+0x1ac], R28 ;  /* 0x0001ac1c01007387 */ /* 0x0001e20000100800 */
[----:B------:R-:W-:-:S03]  /*7650*/  SEL R14, R21, R14, !P3 ;  /* 0x0000000e150e7207 */ /* 0x000fc60005800000 */
[----:B------:R-:W-:Y:S01]  /*7660*/  STL [R1+0x1a8], R29 ;  /* 0x0001a81d01007387 */ /* 0x000fe20000100800 */
[C---:B0-----:R-:W-:Y:S02]  /*7670*/  SEL R28, R21.reuse, R22, !P3 ;  /* 0x00000016151c7207 */ /* 0x041fe40005800000 */
[C---:B------:R-:W-:Y:S02]  /*7680*/  SEL R22, R21.reuse, R24, !P3 ;  /* 0x0000001815167207 */ /* 0x040fe40005800000 */
[C---:B------:R-:W-:Y:S01]  /*7690*/  SEL R24, R21.reuse, R25, !P3 ;  /* 0x0000001915187207 */ /* 0x040fe20005800000 */
[----:B------:R-:W-:Y:S04]  /*76a0*/  STL [R1+0x1a4], R28 ;  /* 0x0001a41c01007387 */ /* 0x000fe80000100800 */
[----:B------:R0:W-:Y:S04]  /*76b0*/  STL [R1+0x1a0], R22 ;  /* 0x0001a01601007387 */ /* 0x0001e80000100800 */
[----:B------:R-:W-:Y:S04]  /*76c0*/  STL [R1+0x19c], R24 ;  /* 0x00019c1801007387 */ /* 0x000fe80000100800 */
[----:B------:R1:W-:Y:S01]  /*76d0*/  STL [R1+0x198], R14 ;  /* 0x0001980e01007387 */ /* 0x0003e20000100800 */
[----:B0-----:R-:W-:-:S02]  /*76e0*/  SEL R22, R21, R17, !P3 ;  /* 0x0000001115167207 */ /* 0x001fc40005800000 */
[C---:B------:R-:W-:Y:S02]  /*76f0*/  SEL R17, R21.reuse, R11, !P3 ;  /* 0x0000000b15117207 */ /* 0x040fe40005800000 */
[C---:B------:R-:W-:Y:S01]  /*7700*/  SEL R11, R21.reuse, R9, !P3 ;  /* 0x00000009150b7207 */ /* 0x040fe20005800000 */
[----:B------:R-:W-:Y:S01]  /*7710*/  STL [R1+0x194], R22 ;  /* 0x0001941601007387 */ /* 0x000fe20000100800 */
[C---:B-1----:R-:W-:Y:S02]  /*7720*/  SEL R14, R21.reuse, R10, !P3 ;  /* 0x0000000a150e7207 */ /* 0x042fe40005800000 */
[C---:B------:R-:W-:Y:S01]  /*7730*/  SEL R10, R21.reuse, R8, !P3 ;  /* 0x00000008150a7207 */ /* 0x040fe20005800000 */
[----:B------:R-:W-:Y:S01]  /*7740*/  STL [R1+0x190], R17 ;  /* 0x0001901101007387 */ /* 0x000fe20000100800 */
[----:B------:R-:W-:-:S03]  /*7750*/  SEL R8, R21, R3, !P3 ;  /* 0x0000000315087207 */ /* 0x000fc60005800000 */
[----:B------:R-:W-:Y:S04]  /*7760*/  STL [R1+0x18c], R14 ;  /* 0x00018c0e01007387 */ /* 0x000fe80000100800 */
[----:B------:R-:W-:Y:S04]  /*7770*/  STL [R1+0x188], R11 ;  /* 0x0001880b01007387 */ /* 0x000fe80000100800 */
[----:B------:R-:W-:Y:S04]  /*7780*/  STL [R1+0x184], R10 ;  /* 0x0001840a01007387 */ /* 0x000fe80000100800 */
[----:B------:R-:W4:Y:S01]  /*7790*/  LDL.LU R3, [R1+0x110] ;  /* 0x0001100001037983 */ /* 0x000f220000300800 */
[----:B------:R-:W-:-:S05]  /*77a0*/  SEL R9, R21, R26, !P3 ;  /* 0x0000001a15097207 */ /* 0x000fca0005800000 */
[----:B------:R0:W-:Y:S04]  /*77b0*/  STL [R1+0x17c], R9 ;  /* 0x00017c0901007387 */ /* 0x0001e80000100800 */
[----:B------:R1:W-:Y:S01]  /*77c0*/  STL [R1+0x178], R8 ;  /* 0x0001780801007387 */ /* 0x0003e20000100800 */
[----:B0-----:R-:W-:-:S03]  /*77d0*/  SEL R9, R21, R7, !P3 ;  /* 0x0000000715097207 */ /* 0x001fc60005800000 */
[----:B------:R-:W5:Y:S01]  /*77e0*/  LDL.LU R7, [R1+0x114] ;  /* 0x0001140001077983 */ /* 0x000f620000300800 */
[----:B-1----:R-:W-:-:S03]  /*77f0*/  SEL R8, R21, R27, !P3 ;  /* 0x0000001b15087207 */ /* 0x002fc60005800000 */
[----:B------:R0:W-:Y:S01]  /*7800*/  STL [R1+0x174], R9 ;  /* 0x0001740901007387 */ /* 0x0001e20000100800 */
[----:B------:R-:W-:-:S03]  /*7810*/  SEL R10, R21, R12, !P3 ;  /* 0x0000000c150a7207 */ /* 0x000fc60005800000 */
[----:B------:R1:W-:Y:S01]  /*7820*/  STL [R1+0x170], R8 ;  /* 0x0001700801007387 */ /* 0x0003e20000100800 */
[C---:B0-----:R-:W-:Y:S02]  /*7830*/  SEL R9, R21.reuse, R18, !P3 ;  /* 0x0000001215097207 */ /* 0x041fe40005800000 */
[C---:B------:R-:W-:Y:S02]  /*7840*/  SEL R4, R21.reuse, R4, !P3 ;  /* 0x0000000415047207 */ /* 0x040fe40005800000 */
[C---:B-1----:R-:W-:Y:S01]  /*7850*/  SEL R8, R21.reuse, R20, !P3 ;  /* 0x0000001415087207 */ /* 0x042fe20005800000 */
[----:B------:R0:W-:Y:S04]  /*7860*/  STL [R1+0x16c], R9 ;  /* 0x00016c0901007387 */ /* 0x0001e80000100800 */
[----:B------:R-:W-:Y:S01]  /*7870*/  STL [R1+0x168], R10 ;  /* 0x0001680a01007387 */ /* 0x000fe20000100800 */
[----:B0-----:R-:W-:-:S03]  /*7880*/  SEL R9, R21, R15, !P3 ;  /* 0x0000000f15097207 */ /* 0x001fc60005800000 */
[----:B------:R0:W-:Y:S04]  /*7890*/  STL [R1+0x164], R8 ;  /* 0x0001640801007387 */ /* 0x0001e80000100800 */
[----:B------:R-:W-:Y:S04]  /*78a0*/  STL [R1+0x15c], R9 ;  /* 0x00015c0901007387 */ /* 0x000fe80000100800 */
[----:B------:R1:W-:Y:S01]  /*78b0*/  STL [R1+0x154], R4 ;  /* 0x0001540401007387 */ /* 0x0003e20000100800 */
[C---:B0-----:R-:W-:Y:S02]  /*78c0*/  SEL R8, R21.reuse, R0, !P3 ;  /* 0x0000000015087207 */ /* 0x041fe40005800000 */
[----:B------:R-:W-:-:S03]  /*78d0*/  SEL R0, R21, R2, !P3 ;  /* 0x0000000215007207 */ /* 0x000fc60005800000 */
[----:B------:R-:W-:Y:S01]  /*78e0*/  STL [R1+0x13c], R8 ;  /* 0x00013c0801007387 */ /* 0x000fe20000100800 */
[----:B-1----:R-:W-:-:S03]  /*78f0*/  SEL R4, R21, R19, !P3 ;  /* 0x0000001315047207 */ /* 0x002fc60005800000 */
[----:B------:R0:W-:Y:S01]  /*7900*/  STL [R1+0x138], R0 ;  /* 0x0001380001007387 */ /* 0x0001e20000100800 */
[----:B------:R-:W-:-:S03]  /*7910*/  SEL R2, R21, R5, !P3 ;  /* 0x0000000515027207 */ /* 0x000fc60005800000 */
[----:B------:R-:W-:Y:S04]  /*7920*/  STL [R1+0x134], R4 ;  /* 0x0001340401007387 */ /* 0x000fe80000100800 */
[----:B------:R-:W5:Y:S01]  /*7930*/  LDL.LU R28, [R1+0x100] ;  /* 0x00010000011c7983 */ /* 0x000f620000300800 */
[----:B0-----:R-:W-:-:S03]  /*7940*/  SEL R0, R21, R16, !P3 ;  /* 0x0000001015007207 */ /* 0x001fc60005800000 */
[----:B------:R-:W-:Y:S04]  /*7950*/  STL [R1+0x130], R2 ;  /* 0x0001300201007387 */ /* 0x000fe80000100800 */
[----:B------:R-:W5:Y:S04]  /*7960*/  LDL.LU R16, [R1+0x104] ;  /* 0x0001040001107983 */ /* 0x000f680000300800 */
[----:B------:R2:W-:Y:S04]  /*7970*/  STL [R1+0x12c], R0 ;  /* 0x00012c0001007387 */ /* 0x0005e80000100800 */
[----:B------:R-:W5:Y:S01]  /*7980*/  LDL.LU R29, [R1+0xf4] ;  /* 0x0000f400011d7983 */ /* 0x000f620000300800 */
[----:B--2---:R-:W-:-:S03]  /*7990*/  SEL R0, R21, R13, !P3 ;  /* 0x0000000d15007207 */ /* 0x004fc60005800000 */
[----:B------:R-:W2:Y:S04]  /*79a0*/  LDL.LU R13, [R1+0xf0] ;  /* 0x0000f000010d7983 */ /* 0x000ea80000300800 */
[----:B------:R3:W-:Y:S04]  /*79b0*/  STL [R1+0x128], R0 ;  /* 0x0001280001007387 */ /* 0x0007e80000100800 */
[----:B------:R-:W2:Y:S04]  /*79c0*/  LDL.LU R22, [R1+0xec] ;  /* 0x0000ec0001167983 */ /* 0x000ea80000300800 */
[----:B------:R-:W2:Y:S01]  /*79d0*/  LDL.LU R24, [R1+0xe0] ;  /* 0x0000e00001187983 */ /* 0x000ea20000300800 */
[----:B---3--:R-:W-:-:S05]  /*79e0*/  SEL R0, R21, R6, !P3 ;  /* 0x0000000615007207 */ /* 0x008fca0005800000 */
[----:B------:R5:W-:Y:S04]  /*79f0*/  STL [R1+0x124], R0 ;  /* 0x0001240001007387 */ /* 0x000be80000100800 */
[----:B------:R-:W3:Y:S04]  /*7a00*/  LDL.LU R25, [R1+0xd8] ;  /* 0x0000d80001197983 */ /* 0x000ee80000300800 */
[----:B------:R-:W3:Y:S04]  /*7a10*/  LDL.LU R14, [R1+0xd4] ;  /* 0x0000d400010e7983 */ /* 0x000ee80000300800 */
[----:B------:R-:W3:Y:S04]  /*7a20*/  LDL.LU R17, [R1+0xd0] ;  /* 0x0000d00001117983 */ /* 0x000ee80000300800 */
[----:B------:R-:W3:Y:S04]  /*7a30*/  LDL.LU R11, [R1+0xcc] ;  /* 0x0000cc00010b7983 */ /* 0x000ee80000300800 */
[----:B------:R-:W3:Y:S04]  /*7a40*/  LDL.LU R10, [R1+0xc8] ;  /* 0x0000c800010a7983 */ /* 0x000ee80000300800 */
[----:B------:R-:W3:Y:S04]  /*7a50*/  LDL.LU R9, [R1+0xc4] ;  /* 0x0000c40001097983 */ /* 0x000ee80000300800 */
[----:B------:R-:W3:Y:S04]  /*7a60*/  LDL.LU R8, [R1+0x70] ;  /* 0x0000700001087983 */ /* 0x000ee80000300800 */
[----:B------:R-:W3:Y:S04]  /*7a70*/  LDL.LU R26, [R1+0xc0] ;  /* 0x0000c000011a7983 */ /* 0x000ee80000300800 */
[----:B------:R-:W3:Y:S01]  /*7a80*/  LDL.LU R6, [R1+0x88] ;  /* 0x0000880001067983 */ /* 0x000ee20000300800 */
[----:B----4-:R-:W-:-:S03]  /*7a90*/  SEL R2, R21, R3, !P3 ;  /* 0x0000000315027207 */ /* 0x010fc60005800000 */
[----:B------:R-:W4:Y:S04]  /*7aa0*/  LDL.LU R3, [R1+0xbc] ;  /* 0x0000bc0001037983 */ /* 0x000f280000300800 */
[----:B------:R-:W-:Y:S04]  /*7ab0*/  STL [R1+0x120], R2 ;  /* 0x0001200201007387 */ /* 0x000fe80000100800 */
[----:B------:R-:W4:Y:S04]  /*7ac0*/  LDL.LU R27, [R1+0xa8] ;  /* 0x0000a800011b7983 */ /* 0x000f280000300800 */
[----:B------:R-:W4:Y:S01]  /*7ad0*/  LDL.LU R18, [R1+0xb0] ;  /* 0x0000b00001127983 */ /* 0x000f220000300800 */
[----:B-----5:R-:W-:-:S05]  /*7ae0*/  SEL R0, R21, R7, !P3 ;  /* 0x0000000715007207 */ /* 0x020fca0005800000 */
[----:B------:R0:W-:Y:S04]  /*7af0*/  STL [R1+0x118], R0 ;  /* 0x0001180001007387 */ /* 0x0001e80000100800 */
[----:B------:R-:W5:Y:S04]  /*7b00*/  LDL.LU R12, [R1+0xb4] ;  /* 0x0000b400010c7983 */ /* 0x000f680000300800 */
[----:B------:R-:W5:Y:S04]  /*7b10*/  LDL.LU R20, [R1+0xb8] ;  /* 0x0000b80001147983 */ /* 0x000f680000300800 */
[----:B------:R-:W5:Y:S04]  /*7b20*/  LDL.LU R15, [R1+0xac] ;  /* 0x0000ac00010f7983 */ /* 0x000f680000300800 */
[----:B------:R-:W5:Y:S04]  /*7b30*/  LDL.LU R4, [R1+0x9c] ;  /* 0x00009c0001047983 */ /* 0x000f680000300800 */
[----:B0-----:R-:W5:Y:S04]  /*7b40*/  LDL.LU R0, [R1+0xa0] ;  /* 0x0000a00001007983 */ /* 0x001f680000300800 */
[----:B------:R-:W5:Y:S04]  /*7b50*/  LDL.LU R2, [R1+0xa4] ;  /* 0x0000a40001027983 */ /* 0x000f680000300800 */
[----:B------:R-:W5:Y:S04]  /*7b60*/  LDL.LU R19, [R1+0x98] ;  /* 0x0000980001137983 */ /* 0x000f680000300800 */
[----:B------:R-:W5:Y:S04]  /*7b70*/  LDL.LU R5, [R1+0x94] ;  /* 0x0000940001057983 */ /* 0x000f680000300800 */
[----:B------:R-:W5:Y:S01]  /*7b80*/  LDL.LU R7, [R1+0x90] ;  /* 0x0000900001077983 */ /* 0x000f620000300800 */
[----:B------:R-:W-:-:S05]  /*7b90*/  SEL R28, R21, R28, !P3 ;  /* 0x0000001c151c7207 */ /* 0x000fca0005800000 */
[----:B------:R0:W-:Y:S02]  /*7ba0*/  STL [R1+0x114], R28 ;  /* 0x0001141c01007387 */ /* 0x0001e40000100800 */
[C---:B0-----:R-:W-:Y:S02]  /*7bb0*/  SEL R28, R21.reuse, R16, !P3 ;  /* 0x00000010151c7207 */ /* 0x041fe40005800000 */
[----:B------:R-:W5:Y:S04]  /*7bc0*/  LDL.LU R16, [R1+0x8c] ;  /* 0x00008c0001107983 */ /* 0x000f680000300800 */
[----:B------:R0:W-:Y:S02]  /*7bd0*/  STL [R1+0x110], R28 ;  /* 0x0001101c01007387 */ /* 0x0001e40000100800 */
[----:B0-----:R-:W-:-:S02]  /*7be0*/  SEL R28, R21, R29, !P3 ;  /* 0x0000001d151c7207 */ /* 0x001fc40005800000 */
[C---:B--2---:R-:W-:Y:S02]  /*7bf0*/  SEL R29, R21.reuse, R13, !P3 ;  /* 0x0000000d151d7207 */ /* 0x044fe40005800000 */
[----:B------:R-:W2:Y:S04]  /*7c00*/  LDL.LU R13, [R1+0x84] ;  /* 0x00008400010d7983 */ /* 0x000ea80000300800 */
[----:B------:R0:W-:Y:S04]  /*7c10*/  STL [R1+0x104], R28 ;  /* 0x0001041c01007387 */ /* 0x0001e80000100800 */
[----:B------:R-:W-:Y:S01]  /*7c20*/  STL [R1+0x100], R29 ;  /* 0x0001001d01007387 */ /* 0x000fe20000100800 */
[----:B0-----:R-:W-:-:S02]  /*7c30*/  SEL R28, R21, R22, !P3 ;  /* 0x00000016151c7207 */ /* 0x001fc40005800000 */
[----:B------:R-:W-:-:S03]  /*7c40*/  SEL R22, R21, R24, !P3 ;  /* 0x0000001815167207 */ /* 0x000fc60005800000 */
[----:B------:R-:W-:Y:S01]  /*7c50*/  STL [R1+0xfc], R28 ;  /* 0x0000fc1c01007387 */ /* 0x000fe20000100800 */
[----:B---3--:R-:W-:-:S03]  /*7c60*/  SEL R24, R21, R25, !P3 ;  /* 0x0000001915187207 */ /* 0x008fc60005800000 */
[----:B------:R0:W-:Y:S01]  /*7c70*/  STL [R1+0xf8], R22 ;  /* 0x0000f81601007387 */ /* 0x0001e20000100800 */
[----:B------:R-:W-:-:S03]  /*7c80*/  SEL R14, R21, R14, !P3 ;  /* 0x0000000e150e7207 */ /* 0x000fc60005800000 */
[----:B------:R-:W-:Y:S04]  /*7c90*/  STL [R1+0xf4], R24 ;  /* 0x0000f41801007387 */ /* 0x000fe80000100800 */
[----:B------:R1:W-:Y:S01]  /*7ca0*/  STL [R1+0xf0], R14 ;  /* 0x0000f00e01007387 */ /* 0x0003e20000100800 */
[C---:B0-----:R-:W-:Y:S02]  /*7cb0*/  SEL R22, R21.reuse, R17, !P3 ;  /* 0x0000001115167207 */ /* 0x041fe40005800000 */
[----:B------:R-:W-:-:S03]  /*7cc0*/  SEL R17, R21, R11, !P3 ;  /* 0x0000000b15117207 */ /* 0x000fc60005800000 */
[----:B------:R-:W-:Y:S01]  /*7cd0*/  STL [R1+0xec], R22 ;  /* 0x0000ec1601007387 */ /* 0x000fe20000100800 */
[C---:B-1----:R-:W-:Y:S02]  /*7ce0*/  SEL R14, R21.reuse, R10, !P3 ;  /* 0x0000000a150e7207 */ /* 0x042fe40005800000 */
[C---:B------:R-:W-:Y:S01]  /*7cf0*/  SEL R11, R21.reuse, R9, !P3 ;  /* 0x00000009150b7207 */ /* 0x040fe20005800000 */
[----:B------:R-:W-:Y:S01]  /*7d00*/  STL [R1+0xe8], R17 ;  /* 0x0000e81101007387 */ /* 0x000fe20000100800 */
[----:B------:R-:W-:-:S03]  /*7d10*/  SEL R10, R21, R8, !P3 ;  /* 0x00000008150a7207 */ /* 0x000fc60005800000 */
[----:B------:R-:W-:Y:S01]  /*7d20*/  STL [R1+0xe4], R14 ;  /* 0x0000e40e01007387 */ /* 0x000fe20000100800 */
[----:B------:R-:W-:-:S03]  /*7d30*/  SEL R9, R21, R26, !P3 ;  /* 0x0000001a15097207 */ /* 0x000fc60005800000 */
[----:B------:R-:W-:Y:S01]  /*7d40*/  STL [R1+0xe0], R11 ;  /* 0x0000e00b01007387 */ /* 0x000fe20000100800 */
[----:B------:R-:W-:-:S03]  /*7d50*/  SEL R8, R21, R6, !P3 ;  /* 0x0000000615087207 */ /* 0x000fc60005800000 */
[----:B------:R-:W-:Y:S04]  /*7d60*/  STL [R1+0xd8], R10 ;  /* 0x0000d80a01007387 */ /* 0x000fe80000100800 */
[----:B------:R-:W3:Y:S04]  /*7d70*/  LDL.LU R6, [R1+0x80] ;  /* 0x0000800001067983 */ /* 0x000ee80000300800 */
[----:B------:R4:W-:Y:S04]  /*7d80*/  STL [R1+0xd4], R9 ;  /* 0x0000d40901007387 */ /* 0x0009e80000100800 */
[----:B------:R0:W-:Y:S01]  /*7d90*/  STL [R1+0xd0], R8 ;  /* 0x0000d00801007387 */ /* 0x0001e20000100800 */
[----:B----4-:R-:W-:-:S03]  /*7da0*/  SEL R9, R21, R3, !P3 ;  /* 0x0000000315097207 */ /* 0x010fc60005800000 */
[----:B------:R-:W4:Y:S04]  /*7db0*/  LDL.LU R3, [R1+0x78] ;  /* 0x0000780001037983 */ /* 0x000f280000300800 */
[----:B------:R1:W-:Y:S01]  /*7dc0*/  STL [R1+0xcc], R9 ;  /* 0x0000cc0901007387 */ /* 0x0003e20000100800 */
[----:B0-----:R-:W-:-:S05]  /*7dd0*/  SEL R8, R21, R27, !P3 ;  /* 0x0000001b15087207 */ /* 0x001fca0005800000 */
[----:B------:R0:W-:Y:S01]  /*7de0*/  STL [R1+0xc8], R8 ;  /* 0x0000c80801007387 */ /* 0x0001e20000100800 */
[----:B-1----:R-:W-:-:S05]  /*7df0*/  SEL R9, R21, R18, !P3 ;  /* 0x0000001215097207 */ /* 0x002fca0005800000 */
[----:B------:R1:W-:Y:S01]  /*7e00*/  STL [R1+0xc4], R9 ;  /* 0x0000c40901007387 */ /* 0x0003e20000100800 */
[C---:B-----5:R-:W-:Y:S02]  /*7e10*/  SEL R10, R21.reuse, R12, !P3 ;  /* 0x0000000c150a7207 */ /* 0x060fe40005800000 */
[----:B0-----:R-:W-:-:S03]  /*7e20*/  SEL R8, R21, R20, !P3 ;  /* 0x0000001415087207 */ /* 0x001fc60005800000 */
[----:B------:R-:W-:Y:S01]  /*7e30*/  STL [R1+0xc0], R10 ;  /* 0x0000c00a01007387 */ /* 0x000fe20000100800 */
[----:B-1----:R-:W-:-:S03]  /*7e40*/  SEL R9, R21, R15, !P3 ;  /* 0x0000000f15097207 */ /* 0x002fc60005800000 */
[----:B------:R0:W-:Y:S01]  /*7e50*/  STL [R1+0xbc], R8 ;  /* 0x0000bc0801007387 */ /* 0x0001e20000100800 */
[----:B------:R-:W-:-:S03]  /*7e60*/  SEL R4, R21, R4, !P3 ;  /* 0x0000000415047207 */ /* 0x000fc60005800000 */
        /* <DEDUP_REMOVED lines=14> */
[----:B------:R-:W5:Y:S04]  /*7f50*/  LDL.LU R25, [R1+0x54] ;  /* 0x0000540001197983 */ /* 0x000f680000300800 */
[----:B------:R-:W5:Y:S01]  /*7f60*/  LDL.LU R27, [R1+0x6c] ;  /* 0x00006c00011b7983 */ /* 0x000f620000300800 */
[----:B0-----:R-:W-:-:S05]  /*7f70*/  SEL R0, R21, R16, !P3 ;  /* 0x0000001015007207 */ /* 0x001fca0005800000 */
[----:B------:R2:W-:Y:S04]  /*7f80*/  STL [R1+0x9c], R0 ;  /* 0x00009c0001007387 */ /* 0x0005e80000100800 */
[----:B------:R-:W5:Y:S04]  /*7f90*/  LDL.LU R14, [R1+0x5c] ;  /* 0x00005c00010e7983 */ /* 0x000f680000300800 */
[----:B------:R-:W5:Y:S01]  /*7fa0*/  LDL.LU R17, [R1+0x60] ;  /* 0x0000600001117983 */ /* 0x000f620000300800 */
[----:B--2---:R-:W-:-:S05]  /*7fb0*/  SEL R0, R21, R13, !P3 ;  /* 0x0000000d15007207 */ /* 0x004fca0005800000 */
[----:B------:R0:W-:Y:S04]  /*7fc0*/  STL [R1+0x98], R0 ;  /* 0x0000980001007387 */ /* 0x0001e80000100800 */
[----:B------:R-:W2:Y:S04]  /*7fd0*/  LDL.LU R18, [R1+0x64] ;  /* 0x0000640001127983 */ /* 0x000ea80000300800 */
[----:B------:R-:W2:Y:S04]  /*7fe0*/  LDL.LU R12, [R1+0x68] ;  /* 0x00006800010c7983 */ /* 0x000ea80000300800 */
[----:B------:R-:W2:Y:S04]  /*7ff0*/  LDL.LU R20, [R1+0x1f8] ;  /* 0x0001f80001147983 */ /* 0x000ea80000300800 */
[----:B------:R-:W2:Y:S04]  /*8000*/  LDL.LU R15, [R1+0x1fc] ;  /* 0x0001fc00010f7983 */ /* 0x000ea80000300800 */
[----:B------:R-:W2:Y:S04]  /*8010*/  LDL.LU R4, [R1+0x1f0] ;  /* 0x0001f00001047983 */ /* 0x000ea80000300800 */
[----:B0-----:R-:W2:Y:S04]  /*8020*/  LDL.LU R0, [R1+0x1f4] ;  /* 0x0001f40001007983 */ /* 0x001ea80000300800 */
[----:B------:R-:W2:Y:S04]  /*8030*/  LDL.LU R2, [R1+0x58] ;  /* 0x0000580001027983 */ /* 0x000ea80000300800 */
[----:B------:R-:W2:Y:S04]  /*8040*/  LDL.LU R19, [R1+0x50] ;  /* 0x0000500001137983 */ /* 0x000ea80000300800 */
[----:B------:R-:W2:Y:S04]  /*8050*/  LDL.LU R26, [R1+0x4c] ;  /* 0x00004c00011a7983 */ /* 0x000ea80000300800 */
[----:B------:R-:W2:Y:S01]  /*8060*/  LDL.LU R22, [R1+0x48] ;  /* 0x0000480001167983 */ /* 0x000ea20000300800 */
[----:B---3--:R-:W-:-:S05]  /*8070*/  SEL R5, R21, R6, !P3 ;  /* 0x0000000615057207 */ /* 0x008fca0005800000 */
[----:B------:R0:W-:Y:S04]  /*8080*/  STL [R1+0x94], R5 ;  /* 0x0000940501007387 */ /* 0x0001e80000100800 */
[----:B0-----:R-:W3:Y:S01]  /*8090*/  LDL.LU R5, [R1+0x3c] ;  /* 0x00003c0001057983 */ /* 0x001ee20000300800 */
[----:B----4-:R-:W-:-:S03]  /*80a0*/  SEL R3, R21, R3, !P3 ;  /* 0x0000000315037207 */ /* 0x010fc60005800000 */
[----:B------:R-:W4:Y:S04]  /*80b0*/  LDL.LU R7, [R1+0x40] ;  /* 0x0000400001077983 */ /* 0x000f280000300800 */
[----:B------:R0:W-:Y:S04]  /*80c0*/  STL [R1+0x90], R3 ;  /* 0x0000900301007387 */ /* 0x0001e80000100800 */
[----:B------:R-:W4:Y:S04]  /*80d0*/  LDL.LU R16, [R1+0x1b8] ;  /* 0x0001b80001107983 */ /* 0x000f280000300800 */
[----:B------:R-:W4:Y:S04]  /*80e0*/  LDL.LU R13, [R1+0x148] ;  /* 0x00014800010d7983 */ /* 0x000f280000300800 */
[----:B------:R-:W4:Y:S04]  /*80f0*/  LDL.LU R6, [R1+0x1b0] ;  /* 0x0001b00001067983 */ /* 0x000f280000300800 */
[----:B0-----:R-:W4:Y:S04]  /*8100*/  LDL.LU R3, [R1+0x158] ;  /* 0x0001580001037983 */ /* 0x001f280000300800 */
[----:B------:R-:W4:Y:S04]  /*8110*/  LDL.LU R28, [R1+0x180] ;  /* 0x00018000011c7983 */ /* 0x000f280000300800 */
[----:B------:R-:W4:Y:S04]  /*8120*/  LDL.LU R29, [R1+0x160] ;  /* 0x00016000011d7983 */ /* 0x000f280000300800 */
[----:B------:R-:W4:Y:S04]  /*8130*/  LDL.LU R11, [R1+0x144] ;  /* 0x00014400010b7983 */ /* 0x000f280000300800 */
[----:B------:R-:W4:Y:S04]  /*8140*/  LDL.LU R10, [R1+0x11c] ;  /* 0x00011c00010a7983 */ /* 0x000f280000300800 */
[----:B------:R-:W4:Y:S01]  /*8150*/  LDL.LU R9, [R1+0x10c] ;  /* 0x00010c0001097983 */ /* 0x000f220000300800 */
[----:B-----5:R-:W-:-:S05]  /*8160*/  SEL R24, R21, R24, !P3 ;  /* 0x0000001815187207 */ /* 0x020fca0005800000 */
[----:B------:R0:W-:Y:S01]  /*8170*/  STL [R1+0x8c], R24 ;  /* 0x00008c1801007387 */ /* 0x0001e20000100800 */
[----:B------:R-:W-:-:S03]  /*8180*/  SEL R8, R21, R8, !P3 ;  /* 0x0000000815087207 */ /* 0x000fc60005800000 */
[----:B0-----:R-:W5:Y:S01]  /*8190*/  LDL.LU R24, [R1+0xfe8] ;  /* 0x000fe80001187983 */ /* 0x001f620000300800 */
[----:B------:R-:W-:-:S03]  /*81a0*/  SEL R25, R21, R25, !P3 ;  /* 0x0000001915197207 */ /* 0x000fc60005800000 */
[----:B------:R0:W-:Y:S01]  /*81b0*/  STL [R1+0x88], R8 ;  /* 0x0000880801007387 */ /* 0x0001e20000100800 */
[----:B------:R-:W-:-:S03]  /*81c0*/  SEL R27, R21, R27, !P3 ;  /* 0x0000001b151b7207 */ /* 0x000fc60005800000 */
[----:B0-----:R-:W5:Y:S04]  /*81d0*/  LDL.LU R8, [R1+0x108] ;  /* 0x0001080001087983 */ /* 0x001f680000300800 */
[----:B------:R0:W-:Y:S01]  /*81e0*/  STL [R1+0x84], R25 ;  /* 0x0000841901007387 */ /* 0x0001e20000100800 */
[C---:B------:R-:W-:Y:S02]  /*81f0*/  SEL R14, R21.reuse, R14, !P3 ;  /* 0x0000000e150e7207 */ /* 0x040fe40005800000 */
[C---:B------:R-:W-:Y:S01]  /*8200*/  SEL R17, R21.reuse, R17, !P3 ;  /* 0x0000001115117207 */ /* 0x040fe20005800000 */
[----:B0-----:R-:W5:Y:S04]  /*8210*/  LDL.LU R25, [R1+0xfe4] ;  /* 0x000fe40001197983 */ /* 0x001f680000300800 */
[----:B------:R0:W-:Y:S04]  /*8220*/  STL [R1+0x80], R27 ;  /* 0x0000801b01007387 */ /* 0x0001e80000100800 */
[----:B0-----:R-:W5:Y:S04]  /*8230*/  LDL.LU R27, [R1+0xdc] ;  /* 0x0000dc00011b7983 */ /* 0x001f680000300800 */
[----:B------:R0:W-:Y:S04]  /*8240*/  STL [R1+0x7c], R14 ;  /* 0x00007c0e01007387 */ /* 0x0001e80000100800 */
[----:B0-----:R-:W5:Y:S04]  /*8250*/  LDL.LU R14, [R1+0xfe0] ;  /* 0x000fe000010e7983 */ /* 0x001f680000300800 */
[----:B------:R0:W-:Y:S04]  /*8260*/  STL [R1+0x78], R17 ;  /* 0x0000781101007387 */ /* 0x0001e80000100800 */
[----:B0-----:R-:W5:Y:S01]  /*8270*/  LDL.LU R17, [R1+0xfdc] ;  /* 0x000fdc0001117983 */ /* 0x001f620000300800 */
[----:B--2---:R-:W-:-:S02]  /*8280*/  SEL R18, R21, R18, !P3 ;  /* 0x0000001215127207 */ /* 0x004fc40005800000 */
[----:B------:R-:W-:-:S03]  /*8290*/  SEL R12, R21, R12, !P3 ;  /* 0x0000000c150c7207 */ /* 0x000fc60005800000 */
[----:B------:R0:W-:Y:S01]  /*82a0*/  STL [R1+0x70], R18 ;  /* 0x0000701201007387 */ /* 0x0001e20000100800 */
[C---:B------:R-:W-:Y:S02]  /*82b0*/  SEL R20, R21.reuse, R20, !P3 ;  /* 0x0000001415147207 */ /* 0x040fe40005800000 */
[C---:B------:R-:W-:Y:S01]  /*82c0*/  SEL R15, R21.reuse, R15, !P3 ;  /* 0x0000000f150f7207 */ /* 0x040fe20005800000 */
[----:B0-----:R-:W2:Y:S01]  /*82d0*/  LDL.LU R18, [R1+0xfd8] ;  /* 0x000fd80001127983 */ /* 0x001ea20000300800 */
[----:B------:R-:W-:-:S03]  /*82e0*/  SEL R4, R21, R4, !P3 ;  /* 0x0000000415047207 */ /* 0x000fc60005800000 */
[----:B------:R0:W-:Y:S01]  /*82f0*/  STL [R1+0x6c], R12 ;  /* 0x00006c0c01007387 */ /* 0x0001e20000100800 */
[C---:B------:R-:W-:Y:S02]  /*8300*/  SEL R0, R21.reuse, R0, !P3 ;  /* 0x0000000015007207 */ /* 0x040fe40005800000 */
[C---:B------:R-:W-:Y:S01]  /*8310*/  SEL R2, R21.reuse, R2, !P3 ;  /* 0x0000000215027207 */ /* 0x040fe20005800000 */
[----:B0-----:R-:W2:Y:S04]  /*8320*/  LDL.LU R12, [R1+0xfd4] ;  /* 0x000fd400010c7983 */ /* 0x001ea80000300800 */
[----:B------:R0:W-:Y:S01]  /*8330*/  STL [R1+0x68], R20 ;  /* 0x0000681401007387 */ /* 0x0001e20000100800 */
[C---:B------:R-:W-:Y:S02]  /*8340*/  SEL R19, R21.reuse, R19, !P3 ;  /* 0x0000001315137207 */ /* 0x040fe40005800000 */
[C---:B------:R-:W-:Y:S01]  /*8350*/  SEL R26, R21.reuse, R26, !P3 ;  /* 0x0000001a151a7207 */ /* 0x040fe20005800000 */
[----:B0-----:R-:W2:Y:S04]  /*8360*/  LDL.LU R20, [R1+0xfd0] ;  /* 0x000fd00001147983 */ /* 0x001ea80000300800 */
[----:B------:R0:W-:Y:S01]  /*8370*/  STL [R1+0x64], R15 ;  /* 0x0000640f01007387 */ /* 0x0001e20000100800 */
[----:B------:R-:W-:-:S03]  /*8380*/  SEL R22, R21, R22, !P3 ;  /* 0x0000001615167207 */ /* 0x000fc60005800000 */
[----:B0-----:R-:W2:Y:S04]  /*8390*/  LDL.LU R15, [R1+0xfcc] ;  /* 0x000fcc00010f7983 */ /* 0x001ea80000300800 */
[----:B------:R0:W-:Y:S04]  /*83a0*/  STL [R1+0x60], R4 ;  /* 0x0000600401007387 */ /* 0x0001e80000100800 */
[----:B0-----:R-:W2:Y:S04]  /*83b0*/  LDL.LU R4, [R1+0xfc8] ;  /* 0x000fc80001047983 */ /* 0x001ea80000300800 */
[----:B------:R0:W-:Y:S01]  /*83c0*/  STL [R1+0x5c], R0 ;  /* 0x00005c0001007387 */ /* 0x0001e20000100800 */
[----:B---3--:R-:W-:-:S02]  /*83d0*/  SEL R5, R21, R5, !P3 ;  /* 0x0000000515057207 */ /* 0x008fc40005800000 */
[C---:B----4-:R-:W-:Y:S01]  /*83e0*/  SEL R7, R21.reuse, R7, !P3 ;  /* 0x0000000715077207 */ /* 0x050fe20005800000 */
[----:B0-----:R-:W3:Y:S04]  /*83f0*/  LDL.LU R0, [R1+0xfc4] ;  /* 0x000fc40001007983 */ /* 0x001ee80000300800 */
[----:B------:R0:W-:Y:S01]  /*8400*/  STL [R1+0x58], R2 ;  /* 0x0000580201007387 */ /* 0x0001e20000100800 */
[----:B------:R-:W-:-:S03]  /*8410*/  SEL R16, R21, R16, !P3 ;  /* 0x0000001015107207 */ /* 0x000fc60005800000 */
[----:B0-----:R-:W4:Y:S04]  /*8420*/  LDL.LU R2, [R1+0xfc0] ;  /* 0x000fc00001027983 */ /* 0x001f280000300800 */
[----:B------:R0:W-:Y:S01]  /*8430*/  STL [R1+0x54], R19 ;  /* 0x0000541301007387 */ /* 0x0001e20000100800 */
[----:B------:R-:W-:-:S03]  /*8440*/  SEL R13, R21, R13, !P3 ;  /* 0x0000000d150d7207 */ /* 0x000fc60005800000 */
[----:B0-----:R-:W2:Y:S04]  /*8450*/  LDL.LU R19, [R1+0xfbc] ;  /* 0x000fbc0001137983 */ /* 0x001ea80000300800 */
[----:B------:R0:W-:Y:S01]  /*8460*/  STL [R1+0x50], R26 ;  /* 0x0000501a01007387 */ /* 0x0001e20000100800 */
[----:B------:R-:W-:-:S03]  /*8470*/  SEL R6, R21, R6, !P3 ;  /* 0x0000000615067207 */ /* 0x000fc60005800000 */
[----:B0-----:R-:W2:Y:S04]  /*8480*/  LDL.LU R26, [R1+0x18] ;  /* 0x00001800011a7983 */ /* 0x001ea80000300800 */
[----:B------:R0:W-:Y:S01]  /*8490*/  STL [R1+0x4c], R22 ;  /* 0x00004c1601007387 */ /* 0x0001e20000100800 */
[----:B------:R-:W-:-:S03]  /*84a0*/  SEL R3, R21, R3, !P3 ;  /* 0x0000000315037207 */ /* 0x000fc60005800000 */
[----:B0-----:R-:W2:Y:S04]  /*84b0*/  LDL.LU R22, [R1+0x74] ;  /* 0x0000740001167983 */ /* 0x001ea80000300800 */
[----:B------:R0:W-:Y:S04]  /*84c0*/  STL [R1+0x48], R5 ;  /* 0x0000480501007387 */ /* 0x0001e80000100800 */
        /* <DEDUP_REMOVED lines=10> */
[----:B0-----:R-:W2:Y:S01]  /*8570*/  LDL.LU R3, [R1+0xfa4] ;  /* 0x000fa40001037983 */ /* 0x001ea20000300800 */
[----:B------:R-:W-:-:S02]  /*8580*/  SEL R28, R21, R28, !P3 ;  /* 0x0000001c151c7207 */ /* 0x000fc40005800000 */
[----:B------:R-:W-:-:S03]  /*8590*/  SEL R29, R21, R29, !P3 ;  /* 0x0000001d151d7207 */ /* 0x000fc60005800000 */
[----:B------:R0:W-:Y:S04]  /*85a0*/  STL [R1+0x28], R28 ;  /* 0x0000281c01007387 */ /* 0x0001e80000100800 */
[----:B------:R-:W-:Y:S01]  /*85b0*/  STL [R1+0x20], R29 ;  /* 0x0000201d01007387 */ /* 0x000fe20000100800 */
[C---:B0-----:R-:W-:Y:S02]  /*85c0*/  SEL R28, R21.reuse, R11, !P3 ;  /* 0x0000000b151c7207 */ /* 0x041fe40005800000 */
[C---:B------:R-:W-:Y:S02]  /*85d0*/  SEL R11, R21.reuse, R10, !P3 ;  /* 0x0000000a150b7207 */ /* 0x040fe40005800000 */
[C---:B------:R-:W-:Y:S01]  /*85e0*/  SEL R10, R21.reuse, R9, !P3 ;  /* 0x00000009150a7207 */ /* 0x040fe20005800000 */
[----:B------:R-:W-:Y:S04]  /*85f0*/  STL [R1+0x14], R28 ;  /* 0x0000141c01007387 */ /* 0x000fe80000100800 */
[----:B------:R0:W-:Y:S01]  /*8600*/  STL [R1+0xf18], R10 ;  /* 0x000f180a01007387 */ /* 0x0001e20000100800 */
[----:B-----5:R-:W-:-:S03]  /*8610*/  SEL R9, R21, R27, !P3 ;  /* 0x0000001b15097207 */ /* 0x020fc60005800000 */
[----:B------:R1:W-:Y:S04]  /*8620*/  STL [R1+0x10], R11 ;  /* 0x0000100b01007387 */ /* 0x0003e80000100800 */
[----:B0-----:R-:W5:Y:S01]  /*8630*/  LDL.LU R10, [R1+0x24] ;  /* 0x00002400010a7983 */ /* 0x001f620000300800 */
[----:B-1----:R-:W-:-:S05]  /*8640*/  SEL R11, R21, R8, !P3 ;  /* 0x00000008150b7207 */ /* 0x002fca0005800000 */
[----:B------:R0:W-:Y:S04]  /*8650*/  STL [R1+0xf1c], R11 ;  /* 0x000f1c0b01007387 */ /* 0x0001e80000100800 */
[----:B0-----:R-:W3:Y:S04]  /*8660*/  LDL.LU R11, [R1+0x34] ;  /* 0x00003400010b7983 */ /* 0x001ee80000300800 */
[----:B------:R0:W-:Y:S04]  /*8670*/  STL [R1+0xf20], R9 ;  /* 0x000f200901007387 */ /* 0x0001e80000100800 */
[----:B0-----:R-:W4:Y:S01]  /*8680*/  LDL.LU R9, [R1+0x30] ;  /* 0x0000300001097983 */ /* 0x001f220000300800 */
[----:B--2---:R-:W-:-:S03]  /*8690*/  SEL R8, R21, R3, !P3 ;  /* 0x0000000315087207 */ /* 0x004fc60005800000 */
[----:B------:R-:W2:Y:S01]  /*86a0*/  LDL.LU R3, [R1+0x1c] ;  /* 0x00001c0001037983 */ /* 0x000ea20000300800 */
[C---:B------:R-:W-:Y:S02]  /*86b0*/  SEL R29, R21.reuse, R6, !P3 ;  /* 0x00000006151d7207 */ /* 0x040fe40005800000 */
[C---:B------:R-:W-:Y:S02]  /*86c0*/  SEL R28, R21.reuse, R13, !P3 ;  /* 0x0000000d151c7207 */ /* 0x040fe40005800000 */
[C---:B------:R-:W-:Y:S01]  /*86d0*/  SEL R27, R21.reuse, R16, !P3 ;  /* 0x00000010151b7207 */ /* 0x040fe20005800000 */
[----:B------:R-:W-:Y:S01]  /*86e0*/  STL [R1+0xf24], R8 ;  /* 0x000f240801007387 */ /* 0x000fe20000100800 */
[C---:B------:R-:W-:Y:S02]  /*86f0*/  SEL R26, R21.reuse, R26, !P3 ;  /* 0x0000001a151a7207 */ /* 0x040fe40005800000 */
[C---:B------:R-:W-:Y:S01]  /*8700*/  SEL R22, R21.reuse, R22, !P3 ;  /* 0x0000001615167207 */ /* 0x040fe20005800000 */
[----:B------:R-:W-:Y:S04]  /*8710*/  STL [R1+0xf28], R29 ;  /* 0x000f281d01007387 */ /* 0x000fe80000100800 */
[----:B------:R-:W-:Y:S04]  /*8720*/  STL [R1+0xf2c], R28 ;  /* 0x000f2c1c01007387 */ /* 0x000fe80000100800 */
[----:B------:R0:W-:Y:S04]  /*8730*/  STL [R1+0xf30], R27 ;  /* 0x000f301b01007387 */ /* 0x0001e80000100800 */
[----:B------:R-:W-:Y:S04]  /*8740*/  STL [R1+0xf34], R26 ;  /* 0x000f341a01007387 */ /* 0x000fe80000100800 */
[----:B------:R-:W-:Y:S01]  /*8750*/  STL [R1+0xf38], R22 ;  /* 0x000f381601007387 */ /* 0x000fe20000100800 */
[----:B---3--:R-:W-:-:S02]  /*8760*/  SEL R16, R21, R11, !P3 ;  /* 0x0000000b15107207 */ /* 0x008fc40005800000 */
[C---:B--2---:R-:W-:Y:S02]  /*8770*/  SEL R13, R21.reuse, R3, !P3 ;  /* 0x00000003150d7207 */ /* 0x044fe40005800000 */
[----:B----4-:R-:W-:-:S03]  /*8780*/  SEL R3, R21, R9, !P3 ;  /* 0x0000000915037207 */ /* 0x010fc60005800000 */
[----:B------:R-:W-:Y:S04]  /*8790*/  STL [R1+0xf3c], R13 ;  /* 0x000f3c0d01007387 */ /* 0x000fe80000100800 */
[----:B------:R-:W-:Y:S04]  /*87a0*/  STL [R1+0xf40], R3 ;  /* 0x000f400301007387 */ /* 0x000fe80000100800 */
[----:B------:R-:W-:Y:S04]  /*87b0*/  STL [R1+0xf44], R16 ;  /* 0x000f441001007387 */ /* 0x000fe80000100800 */
[----:B0-----:R-:W2:Y:S04]  /*87c0*/  LDL.LU R27, [R1+0x1ec] ;  /* 0x0001ec00011b7983 */ /* 0x001ea80000300800 */
[----:B------:R-:W3:Y:S04]  /*87d0*/  LDL.LU R28, [R1+0x1e8] ;  /* 0x0001e800011c7983 */ /* 0x000ee80000300800 */
[----:B------:R-:W4:Y:S04]  /*87e0*/  LDL.LU R29, [R1+0x1e4] ;  /* 0x0001e400011d7983 */ /* 0x000f280000300800 */
[----:B------:R-:W4:Y:S04]  /*87f0*/  LDL.LU R8, [R1+0x1e0] ;  /* 0x0001e00001087983 */ /* 0x000f280000300800 */
[----:B------:R-:W4:Y:S01]  /*8800*/  LDL.LU R9, [R1+0x1dc] ;  /* 0x0001dc0001097983 */ /* 0x000f220000300800 */
[----:B-----5:R-:W-:-:S02]  /*8810*/  SEL R6, R21, R10, !P3 ;  /* 0x0000000a15067207 */ /* 0x020fc40005800000 */
[C---:B------:R-:W-:Y:S01]  /*8820*/  SEL R7, R21.reuse, R7, !P3 ;  /* 0x0000000715077207 */ /* 0x040fe20005800000 */
[----:B------:R-:W5:Y:S01]  /*8830*/  LDL.LU R11, [R1+0x1d8] ;  /* 0x0001d800010b7983 */ /* 0x000f620000300800 */
[C---:B------:R-:W-:Y:S02]  /*8840*/  SEL R5, R21.reuse, R5, !P3 ;  /* 0x0000000515057207 */ /* 0x040fe40005800000 */
[C---:B------:R-:W-:Y:S01]  /*8850*/  SEL R19, R21.reuse, R19, !P3 ;  /* 0x0000001315137207 */ /* 0x040fe20005800000 */
[----:B------:R-:W5:Y:S01]  /*8860*/  LDL.LU R10, [R1+0x1d4] ;  /* 0x0001d400010a7983 */ /* 0x000f620000300800 */
[C---:B------:R-:W-:Y:S02]  /*8870*/  SEL R2, R21.reuse, R2, !P3 ;  /* 0x0000000215027207 */ /* 0x040fe40005800000 */
[C---:B------:R-:W-:Y:S01]  /*8880*/  SEL R0, R21.reuse, R0, !P3 ;  /* 0x0000000015007207 */ /* 0x040fe20005800000 */
[----:B------:R-:W-:Y:S01]  /*8890*/  STL [R1+0xf48], R6 ;  /* 0x000f480601007387 */ /* 0x000fe20000100800 */
[----:B------:R-:W-:-:S02]  /*88a0*/  SEL R4, R21, R4, !P3 ;  /* 0x0000000415047207 */ /* 0x000fc40005800000 */
[C---:B------:R-:W-:Y:S01]  /*88b0*/  SEL R15, R21.reuse, R15, !P3 ;  /* 0x0000000f150f7207 */ /* 0x040fe20005800000 */
[----:B------:R-:W-:Y:S01]  /*88c0*/  STL [R1+0xf4c], R7 ;  /* 0x000f4c0701007387 */ /* 0x000fe20000100800 */
[----:B------:R-:W-:-:S03]  /*88d0*/  SEL R20, R21, R20, !P3 ;  /* 0x0000001415147207 */ /* 0x000fc60005800000 */
[----:B------:R-:W-:Y:S01]  /*88e0*/  STL [R1+0xf50], R5 ;  /* 0x000f500501007387 */ /* 0x000fe20000100800 */
[C---:B------:R-:W-:Y:S01]  /*88f0*/  SEL R12, R21.reuse, R12, !P3 ;  /* 0x0000000c150c7207 */ /* 0x040fe20005800000 */
[----:B------:R-:W-:Y:S02]  /*8900*/  @!P4 IMAD.MOV R23, RZ, RZ, -R23 ;  /* 0x000000ffff17c224 */ /* 0x000fe400078e0a17 */
[----:B------:R-:W-:Y:S01]  /*8910*/  STL [R1+0xf54], R19 ;  /* 0x000f541301007387 */ /* 0x000fe20000100800 */
[----:B------:R-:W-:-:S03]  /*8920*/  SEL R18, R21, R18, !P3 ;  /* 0x0000001215127207 */ /* 0x000fc60005800000 */
[----:B------:R-:W-:Y:S01]  /*8930*/  STL [R1+0xf58], R2 ;  /* 0x000f580201007387 */ /* 0x000fe20000100800 */
[----:B------:R-:W-:-:S03]  /*8940*/  SEL R17, R21, R17, !P3 ;  /* 0x0000001115117207 */ /* 0x000fc60005800000 */
[----:B------:R2:W-:Y:S01]  /*8950*/  STL [R1+0xf5c], R0 ;  /* 0x000f5c0001007387 */ /* 0x0005e20000100800 */
[----:B------:R-:W-:-:S03]  /*8960*/  SEL R14, R21, R14, !P3 ;  /* 0x0000000e150e7207 */ /* 0x000fc60005800000 */
[----:B------:R-:W-:Y:S01]  /*8970*/  STL [R1+0xf60], R4 ;  /* 0x000f600401007387 */ /* 0x000fe20000100800 */
[----:B------:R-:W-:-:S03]  /*8980*/  SEL R25, R21, R25, !P3 ;  /* 0x0000001915197207 */ /* 0x000fc60005800000 */
[----:B------:R-:W-:Y:S01]  /*8990*/  STL [R1+0xf64], R15 ;  /* 0x000f640f01007387 */ /* 0x000fe20000100800 */
[----:B------:R-:W-:-:S03]  /*89a0*/  SEL R24, R21, R24, !P3 ;  /* 0x0000001815187207 */ /* 0x000fc60005800000 */
[----:B------:R-:W-:Y:S01]  /*89b0*/  STL [R1+0xf68], R20 ;  /* 0x000f681401007387 */ /* 0x000fe20000100800 */
[----:B------:R-:W-:-:S03]  /*89c0*/  SEL R21, R21, R23, !P3 ;  /* 0x0000001715157207 */ /* 0x000fc60005800000 */
[----:B------:R-:W-:Y:S04]  /*89d0*/  STL [R1+0xf6c], R12 ;  /* 0x000f6c0c01007387 */ /* 0x000fe80000100800 */
[----:B------:R-:W-:Y:S04]  /*89e0*/  STL [R1+0xf70], R18 ;  /* 0x000f701201007387 */ /* 0x000fe80000100800 */
[----:B------:R-:W-:Y:S04]  /*89f0*/  STL [R1+0xf74], R17 ;  /* 0x000f741101007387 */ /* 0x000fe80000100800 */
[----:B------:R-:W-:Y:S04]  /*8a00*/  STL [R1+0xf78], R14 ;  /* 0x000f780e01007387 */ /* 0x000fe80000100800 */
[----:B------:R-:W-:Y:S04]  /*8a10*/  STL [R1+0xf7c], R25 ;  /* 0x000f7c1901007387 */ /* 0x000fe80000100800 */
[----:B------:R-:W-:Y:S04]  /*8a20*/  STL [R1+0xf80], R24 ;  /* 0x000f801801007387 */ /* 0x000fe80000100800 */
[----:B------:R-:W-:Y:S01]  /*8a30*/  STL [R1+0xf84], R21 ;  /* 0x000f841501007387 */ /* 0x000fe20000100800 */
[----:B--2---:R-:W-:-:S02]  /*8a40*/  IMAD R0, R27, c[0x0][0x190], RZ ;  /* 0x000064001b007a24 */ /* 0x004fc400078e02ff */
[----:B---3--:R-:W-:Y:S02]  /*8a50*/  IMAD R23, R28, c[0x0][0x190], RZ ;  /* 0x000064001c177a24 */ /* 0x008fe400078e02ff */
[----:B----4-:R-:W-:-:S03]  /*8a60*/  IMAD R2, R29, c[0x0][0x190], RZ ;  /* 0x000064001d027a24 */ /* 0x010fc600078e02ff */
[----:B------:R-:W-:Y:S04]  /*8a70*/  STL [R1+0xf88], R23 ;  /* 0x000f881701007387 */ /* 0x000fe80000100800 */
[----:B------:R0:W-:Y:S01]  /*8a80*/  STL [R1+0x3a8], R0 ;  /* 0x0003a80001007387 */ /* 0x0001e20000100800 */
[----:B------:R-:W-:-:S03]  /*8a90*/  IMAD R3, R9, c[0x0][0x190], RZ ;  /* 0x0000640009037a24 */ /* 0x000fc600078e02ff */
[----:B------:R5:W-:Y:S01]  /*8aa0*/  STL [R1+0x108], R2 ;  /* 0x0001080201007387 */ /* 0x000be20000100800 */
[----:B0-----:R-:W-:-:S05]  /*8ab0*/  IMAD R0, R8, c[0x0][0x190], RZ ;  /* 0x0000640008007a24 */ /* 0x001fca00078e02ff */
[----:B------:R0:W-:Y:S04]  /*8ac0*/  STL [R1+0x10c], R0 ;  /* 0x00010c0001007387 */ /* 0x0001e80000100800 */
[----:B------:R-:W-:Y:S04]  /*8ad0*/  STL [R1+0x160], R3 ;  /* 0x0001600301007387 */ /* 0x000fe80000100800 */
[----:B------:R-:W2:Y:S01]  /*8ae0*/  LDL.LU R23, [R1+0x1c8] ;  /* 0x0001c80001177983 */ /* 0x000ea20000300800 */
[----:B-----5:R-:W-:Y:S02]  /*8af0*/  IMAD R2, R11, c[0x0][0x190], RZ ;  /* 0x000064000b027a24 */ /* 0x020fe400078e02ff */
[----:B0-----:R-:W-:-:S03]  /*8b00*/  IMAD R0, R10, c[0x0][0x190], RZ ;  /* 0x000064000a007a24 */ /* 0x001fc600078e02ff */
[----:B------:R-:W-:Y:S04]  /*8b10*/  STL [R1+0x180], R2 ;  /* 0x0001800201007387 */ /* 0x000fe80000100800 */
[----:B--2---:R0:W-:Y:S04]  /*8b20*/  STL [R1+0xf9c], R23 ;  /* 0x000f9c1701007387 */ /* 0x0041e80000100800 */
[----:B------:R-:W-:Y:S04]  /*8b30*/  STL [R1+0x1b8], R0 ;  /* 0x0001b80001007387 */ /* 0x000fe80000100800 */
[----:B0-----:R-:W2:Y:S04]  /*8b40*/  LDL.LU R23, [R1+0x1cc] ;  /* 0x0001cc0001177983 */ /* 0x001ea80000300800 */
[----:B--2---:R0:W-:Y:S04]  /*8b50*/  STL [R1+0xfa0], R23 ;  /* 0x000fa01701007387 */ /* 0x0041e80000100800 */
[----:B0-----:R-:W2:Y:S04]  /*8b60*/  LDL.LU R23, [R1+0x1d0] ;  /* 0x0001d00001177983 */ /* 0x001ea80000300800 */
[----:B------:R-:W3:Y:S04]  /*8b70*/  LDL.LU R21, [R1+0x1c4] ;  /* 0x0001c40001157983 */ /* 0x000ee80000300800 */
[----:B------:R-:W4:Y:S04]  /*8b80*/  LDL.LU R24, [R1+0x1c0] ;  /* 0x0001c00001187983 */ /* 0x000f280000300800 */
[----:B------:R-:W5:Y:S04]  /*8b90*/  LDL.LU R25, [R1+0x1bc] ;  /* 0x0001bc0001197983 */ /* 0x000f680000300800 */
        /* <DEDUP_REMOVED lines=25> */
[----:B--2---:R-:W-:-:S05]  /*8d30*/  IMAD R23, R23, c[0x0][0x190], RZ ;  /* 0x0000640017177a24 */ /* 0x004fca00078e02ff */
[----:B------:R0:W-:Y:S04]  /*8d40*/  STL [R1+0x1e0], R23 ;  /* 0x0001e01701007387 */ /* 0x0001e80000100800 */
[----:B0-----:R-:W2:Y:S02]  /*8d50*/  LDL.LU R23, [R1+0xfa0] ;  /* 0x000fa00001177983 */ /* 0x001ea40000300800 */
[----:B--2---:R-:W-:-:S05]  /*8d60*/  IMAD R23, R23, c[0x0][0x190], RZ ;  /* 0x0000640017177a24 */ /* 0x004fca00078e02ff */
[----:B------:R0:W-:Y:S04]  /*8d70*/  STL [R1+0x1cc], R23 ;  /* 0x0001cc1701007387 */ /* 0x0001e80000100800 */
[----:B0-----:R-:W2:Y:S01]  /*8d80*/  LDL.LU R23, [R1+0xf9c] ;  /* 0x000f9c0001177983 */ /* 0x001ea20000300800 */
[----:B---3--:R-:W-:Y:S02]  /*8d90*/  IMAD R21, R21, c[0x0][0x190], RZ ;  /* 0x0000640015157a24 */ /* 0x008fe400078e02ff */
[----:B----4-:R-:W-:Y:S02]  /*8da0*/  IMAD R24, R24, c[0x0][0x190], RZ ;  /* 0x0000640018187a24 */ /* 0x010fe400078e02ff */
[----:B------:R-:W-:Y:S02]  /*8db0*/  IMAD R17, R17, c[0x0][0x190], RZ ;  /* 0x0000640011117a24 */ /* 0x000fe400078e02ff */
[----:B------:R-:W-:-:S02]  /*8dc0*/  IMAD R12, R12, c[0x0][0x190], RZ ;  /* 0x000064000c0c7a24 */ /* 0x000fc400078e02ff */
[----:B------:R-:W-:Y:S02]  /*8dd0*/  IMAD R2, R2, c[0x0][0x190], RZ ;  /* 0x0000640002027a24 */ /* 0x000fe400078e02ff */
[----:B--2---:R-:W-:-:S05]  /*8de0*/  IMAD R23, R23, c[0x0][0x190], RZ ;  /* 0x0000640017177a24 */ /* 0x004fca00078e02ff */
[----:B------:R5:W-:Y:S04]  /*8df0*/  STL [R1+0x1c8], R23 ;  /* 0x0001c81701007387 */ /* 0x000be80000100800 */
[----:B------:R0:W-:Y:S01]  /*8e00*/  STL [R1+0x1e4], R21 ;  /* 0x0001e41501007387 */ /* 0x0001e20000100800 */
[----:B-----5:R-:W-:-:S03]  /*8e10*/  IMAD R23, R25, c[0x0][0x190], RZ ;  /* 0x0000640019177a24 */ /* 0x020fc600078e02ff */
[----:B------:R-:W-:Y:S01]  /*8e20*/  STL [R1+0x1f0], R24 ;  /* 0x0001f01801007387 */ /* 0x000fe20000100800 */
[----:B0-----:R-:W-:Y:S02]  /*8e30*/  IMAD R21, R14, c[0x0][0x190], RZ ;  /* 0x000064000e157a24 */ /* 0x001fe400078e02ff */
[----:B------:R-:W-:Y:S01]  /*8e40*/  IMAD R14, R18, c[0x0][0x190], RZ ;  /* 0x00006400120e7a24 */ /* 0x000fe200078e02ff */
[----:B------:R-:W-:Y:S04]  /*8e50*/  STL [R1+0x1bc], R23 ;  /* 0x0001bc1701007387 */ /* 0x000fe80000100800 */
[----:B------:R-:W-:Y:S04]  /*8e60*/  STL [R1+0x1f4], R21 ;  /* 0x0001f41501007387 */ /* 0x000fe80000100800 */
[----:B------:R0:W-:Y:S04]  /*8e70*/  STL [R1+0x208], R17 ;  /* 0x0002081101007387 */ /* 0x0001e80000100800 */
[----:B------:R1:W-:Y:S04]  /*8e80*/  STL [R1+0x20c], R14 ;  /* 0x00020c0e01007387 */ /* 0x0003e80000100800 */
[----:B------:R2:W-:Y:S01]  /*8e90*/  STL [R1+0x1a4], R12 ;  /* 0x0001a40c01007387 */ /* 0x0005e20000100800 */
[----:B0-----:R-:W-:-:S02]  /*8ea0*/  IMAD R17, R20, c[0x0][0x190], RZ ;  /* 0x0000640014117a24 */ /* 0x001fc400078e02ff */
[----:B-1----:R-:W-:-:S03]  /*8eb0*/  IMAD R14, R15, c[0x0][0x190], RZ ;  /* 0x000064000f0e7a24 */ /* 0x002fc600078e02ff */
[----:B------:R-:W-:Y:S01]  /*8ec0*/  STL [R1+0x1a0], R17 ;  /* 0x0001a01101007387 */ /* 0x000fe20000100800 */
[----:B--2---:R-:W-:Y:S02]  /*8ed0*/  IMAD R12, R4, c[0x0][0x190], RZ ;  /* 0x00006400040c7a24 */ /* 0x004fe400078e02ff */
[----:B------:R-:W-:Y:S01]  /*8ee0*/  IMAD R4, R0, c[0x0][0x190], RZ ;  /* 0x0000640000047a24 */ /* 0x000fe200078e02ff */
[----:B------:R-:W-:Y:S01]  /*8ef0*/  STL [R1+0x218], R14 ;  /* 0x0002180e01007387 */ /* 0x000fe20000100800 */
[----:B------:R-:W-:-:S03]  /*8f00*/  IMAD R0, R19, c[0x0][0x190], RZ ;  /* 0x0000640013007a24 */ /* 0x000fc600078e02ff */
[----:B------:R-:W-:Y:S04]  /*8f10*/  STL [R1+0x21c], R12 ;  /* 0x00021c0c01007387 */ /* 0x000fe80000100800 */
[----:B------:R0:W-:Y:S04]  /*8f20*/  STL [R1+0x194], R4 ;  /* 0x0001940401007387 */ /* 0x0001e80000100800 */
[----:B------:R1:W-:Y:S04]  /*8f30*/  STL [R1+0x190], R2 ;  /* 0x0001900201007387 */ /* 0x0003e80000100800 */
[----:B------:R2:W-:Y:S01]  /*8f40*/  STL [R1+0x230], R0 ;  /* 0x0002300001007387 */ /* 0x0005e20000100800 */
[----:B0-----:R-:W-:-:S02]  /*8f50*/  IMAD R4, R5, c[0x0][0x190], RZ ;  /* 0x0000640005047a24 */ /* 0x001fc400078e02ff */
[----:B-1----:R-:W-:-:S03]  /*8f60*/  IMAD R2, R7, c[0x0][0x190], RZ ;  /* 0x0000640007027a24 */ /* 0x002fc600078e02ff */
[----:B------:R0:W-:Y:S01]  /*8f70*/  STL [R1+0x234], R4 ;  /* 0x0002340401007387 */ /* 0x0001e20000100800 */
[----:B--2---:R-:W-:-:S03]  /*8f80*/  IMAD R0, R6, c[0x0][0x190], RZ ;  /* 0x0000640006007a24 */ /* 0x004fc600078e02ff */
[----:B------:R1:W-:Y:S04]  /*8f90*/  STL [R1+0x184], R2 ;  /* 0x0001840201007387 */ /* 0x0003e80000100800 */
[----:B------:R2:W-:Y:S01]  /*8fa0*/  STL [R1+0x240], R0 ;  /* 0x0002400001007387 */ /* 0x0005e20000100800 */
[----:B0-----:R-:W-:Y:S02]  /*8fb0*/  IMAD R4, R16, c[0x0][0x190], RZ ;  /* 0x0000640010047a24 */ /* 0x001fe400078e02ff */
[----:B-1----:R-:W-:Y:S02]  /*8fc0*/  IMAD R2, R3, c[0x0][0x190], RZ ;  /* 0x0000640003027a24 */ /* 0x002fe400078e02ff */
[----:B------:R-:W-:Y:S02]  /*8fd0*/  IMAD R3, R22, c[0x0][0x190], RZ ;  /* 0x0000640016037a24 */ /* 0x000fe400078e02ff */
[----:B--2---:R-:W-:Y:S01]  /*8fe0*/  IMAD R0, R13, c[0x0][0x190], RZ ;  /* 0x000064000d007a24 */ /* 0x004fe200078e02ff */
        /* <DEDUP_REMOVED lines=11> */
[----:B-1----:R-:W-:-:S03]  /*90a0*/  IMAD R0, R8, c[0x0][0x190], RZ ;  /* 0x0000640008007a24 */ /* 0x002fc600078e02ff */
[----:B------:R0:W-:Y:S01]  /*90b0*/  STL [R1+0x288], R2 ;  /* 0x0002880201007387 */ /* 0x0001e20000100800 */
[----:B--2---:R-:W-:-:S03]  /*90c0*/  IMAD R3, R9, c[0x0][0x190], RZ ;  /* 0x0000640009037a24 */ /* 0x004fc600078e02ff */
[----:B------:R1:W-:Y:S04]  /*90d0*/  STL [R1+0x28c], R0 ;  /* 0x00028c0001007387 */ /* 0x0003e80000100800 */
[----:B------:R-:W-:Y:S04]  /*90e0*/  STL [R1+0x298], R3 ;  /* 0x0002980301007387 */ /* 0x000fe80000100800 */
[----:B------:R-:W2:Y:S01]  /*90f0*/  LDL.LU R23, [R1+0x124] ;  /* 0x0001240001177983 */ /* 0x000ea20000300800 */
[----:B0-----:R-:W-:Y:S02]  /*9100*/  IMAD R2, R11, c[0x0][0x190], RZ ;  /* 0x000064000b027a24 */ /* 0x001fe400078e02ff */
[----:B-1----:R-:W-:-:S03]  /*9110*/  IMAD R0, R10, c[0x0][0x190], RZ ;  /* 0x000064000a007a24 */ /* 0x002fc600078e02ff */
        /* <DEDUP_REMOVED lines=139> */
[----:B-----5:R-:W-:Y:S02]  /*99d0*/  IMAD R25, R25, c[0x0][0x190], RZ ;  /* 0x0000640019197a24 */ /* 0x020fe400078e02ff */
[----:B------:R-:W-:-:S02]  /*99e0*/  IMAD R14, R14, c[0x0][0x190], RZ ;  /* 0x000064000e0e7a24 */ /* 0x000fc400078e02ff */
[----:B------:R-:W-:Y:S02]  /*99f0*/  IMAD R17, R17, c[0x0][0x190], RZ ;  /* 0x0000640011117a24 */ /* 0x000fe400078e02ff */
[----:B------:R-:W-:Y:S02]  /*9a00*/  IMAD R18, R18, c[0x0][0x190], RZ ;  /* 0x0000640012127a24 */ /* 0x000fe400078e02ff */
[----:B------:R-:W-:Y:S02]  /*9a10*/  IMAD R12, R12, c[0x0][0x190], RZ ;  /* 0x000064000c0c7a24 */ /* 0x000fe400078e02ff */
[----:B------:R-:W-:Y:S02]  /*9a20*/  IMAD R20, R20, c[0x0][0x190], RZ ;  /* 0x0000640014147a24 */ /* 0x000fe400078e02ff */
[----:B------:R-:W-:Y:S02]  /*9a30*/  IMAD R15, R15, c[0x0][0x190], RZ ;  /* 0x000064000f0f7a24 */ /* 0x000fe400078e02ff */
        /* <DEDUP_REMOVED lines=19> */
[----:B--2---:R-:W-:-:S05]  /*9b70*/  IMAD R23, R23, c[0x0][0x190], RZ ;  /* 0x0000640017177a24 */ /* 0x004fca00078e02ff */
[----:B------:R0:W-:Y:S04]  /*9b80*/  STL [R1+0x33c], R23 ;  /* 0x00033c1701007387 */ /* 0x0001e80000100800 */
[----:B0-----:R-:W2:Y:S04]  /*9b90*/  LDL.LU R23, [R1+0xf88] ;  /* 0x000f880001177983 */ /* 0x001ea80000300800 */
[----:B------:R0:W-:Y:S04]  /*9ba0*/  STL [R1+0x340], R21 ;  /* 0x0003401501007387 */ /* 0x0001e80000100800 */
[----:B0-----:R-:W3:Y:S04]  /*9bb0*/  LDL.LU R21, [R1+0xf84] ;  /* 0x000f840001157983 */ /* 0x001ee80000300800 */
[----:B------:R0:W-:Y:S04]  /*9bc0*/  STL [R1+0x344], R24 ;  /* 0x0003441801007387 */ /* 0x0001e80000100800 */
[----:B0-----:R-:W4:Y:S04]  /*9bd0*/  LDL.LU R24, [R1+0xf80] ;  /* 0x000f800001187983 */ /* 0x001f280000300800 */
[----:B------:R0:W-:Y:S04]  /*9be0*/  STL [R1+0x348], R25 ;  /* 0x0003481901007387 */ /* 0x0001e80000100800 */
[----:B0-----:R-:W5:Y:S04]  /*9bf0*/  LDL.LU R25, [R1+0xf7c] ;  /* 0x000f7c0001197983 */ /* 0x001f680000300800 */
        /* <DEDUP_REMOVED lines=19> */
[----:B0-----:R-:W3:Y:S04]  /*9d30*/  LDL.LU R19, [R1+0xf54] ;  /* 0x000f540001137983 */ /* 0x001ee80000300800 */
[----:B------:R0:W-:Y:S04]  /*9d40*/  STL [R1+0x374], R5 ;  /* 0x0003740501007387 */ /* 0x0001e80000100800 */
[----:B0-----:R-:W3:Y:S04]  /*9d50*/  LDL.LU R5, [R1+0xf50] ;  /* 0x000f500001057983 */ /* 0x001ee80000300800 */
[----:B------:R0:W-:Y:S04]  /*9d60*/  STL [R1+0x378], R7 ;  /* 0x0003780701007387 */ /* 0x0001e80000100800 */
[----:B0-----:R-:W4:Y:S04]  /*9d70*/  LDL.LU R7, [R1+0xf4c] ;  /* 0x000f4c0001077983 */ /* 0x001f280000300800 */
[----:B------:R0:W-:Y:S04]  /*9d80*/  STL [R1+0x37c], R6 ;  /* 0x00037c0601007387 */ /* 0x0001e80000100800 */
[----:B0-----:R-:W4:Y:S04]  /*9d90*/  LDL.LU R6, [R1+0xf48] ;  /* 0x000f480001067983 */ /* 0x001f280000300800 */
[----:B------:R0:W-:Y:S04]  /*9da0*/  STL [R1+0x380], R16 ;  /* 0x0003801001007387 */ /* 0x0001e80000100800 */
[----:B0-----:R-:W4:Y:S04]  /*9db0*/  LDL.LU R16, [R1+0xf44] ;  /* 0x000f440001107983 */ /* 0x001f280000300800 */
[----:B------:R0:W-:Y:S04]  /*9dc0*/  STL [R1+0x384], R3 ;  /* 0x0003840301007387 */ /* 0x0001e80000100800 */
[----:B0-----:R-:W4:Y:S04]  /*9dd0*/  LDL.LU R3, [R1+0xf40] ;  /* 0x000f400001037983 */ /* 0x001f280000300800 */
[----:B------:R0:W-:Y:S04]  /*9de0*/  STL [R1+0x388], R13 ;  /* 0x0003880d01007387 */ /* 0x0001e80000100800 */
[----:B0-----:R-:W5:Y:S04]  /*9df0*/  LDL.LU R13, [R1+0xf3c] ;  /* 0x000f3c00010d7983 */ /* 0x001f680000300800 */
        /* <DEDUP_REMOVED lines=17> */
[----:B0-----:R-:W5:Y:S01]  /*9f10*/  LDL.LU R10, [R1+0xf18] ;  /* 0x000f1800010a7983 */ /* 0x001f620000300800 */
[----:B--2---:R-:W-:-:S02]  /*9f20*/  IMAD R2, R2, c[0x0][0x190], RZ ;  /* 0x0000640002027a24 */ /* 0x004fc400078e02ff */
[----:B---3--:R-:W-:Y:S02]  /*9f30*/  IMAD R5, R5, c[0x0][0x190], RZ ;  /* 0x0000640005057a24 */ /* 0x008fe400078e02ff */
[----:B----4-:R-:W-:Y:S02]  /*9f40*/  IMAD R3, R3, c[0x0][0x190], RZ ;  /* 0x0000640003037a24 */ /* 0x010fe400078e02ff */
[----:B-----5:R-:W-:Y:S02]  /*9f50*/  IMAD R27, R27, c[0x0][0x190], RZ ;  /* 0x000064001b1b7a24 */ /* 0x020fe400078e02ff */
[----:B------:R-:W-:Y:S02]  /*9f60*/  IMAD R8, R8, c[0x0][0x190], RZ ;  /* 0x0000640008087a24 */ /* 0x000fe400078e02ff */
[----:B------:R-:W-:Y:S02]  /*9f70*/  IMAD R9, R9, c[0x0][0x190], RZ ;  /* 0x0000640009097a24 */ /* 0x000fe400078e02ff */
[----:B------:R-:W-:-:S02]  /*9f80*/  IMAD R11, R11, c[0x0][0x190], RZ ;  /* 0x000064000b0b7a24 */ /* 0x000fc400078e02ff */
[----:B------:R-:W-:-:S05]  /*9f90*/  IMAD R10, R10, c[0x0][0x190], RZ ;  /* 0x000064000a0a7a24 */ /* 0x000fca00078e02ff */
[----:B------:R0:W-:Y:S04]  /*9fa0*/  STL [R1+0x1fc], R10 ;  /* 0x0001fc0a01007387 */ /* 0x0001e80000100800 */
[----:B0-----:R-:W2:Y:S04]  /*9fb0*/  LDL.LU R10, [R1+0xf14] ;  /* 0x000f1400010a7983 */ /* 0x001ea80000300800 */
[----:B------:R0:W-:Y:S04]  /*9fc0*/  STL [R1+0x1f8], R11 ;  /* 0x0001f80b01007387 */ /* 0x0001e80000100800 */
[----:B0-----:R-:W2:Y:S04]  /*9fd0*/  LDL.LU R11, [R1+0xf10] ;  /* 0x000f1000010b7983 */ /* 0x001ea80000300800 */
[----:B------:R0:W-:Y:S04]  /*9fe0*/  STL [R1+0x1d4], R9 ;  /* 0x0001d40901007387 */ /* 0x0001e80000100800 */
[----:B------:R1:W-:Y:S01]  /*9ff0*/  STL [R1+0x1d0], R8 ;  /* 0x0001d00801007387 */ /* 0x0003e20000100800 */
[----:B0-----:R-:W-:-:S02]  /*a000*/  IMAD R9, R29, c[0x0][0x190], RZ ;  /* 0x000064001d097a24 */ /* 0x001fc400078e02ff */
[----:B-1----:R-:W-:-:S03]  /*a010*/  IMAD R8, R28, c[0x0][0x190], RZ ;  /* 0x000064001c087a24 */ /* 0x002fc600078e02ff */
[----:B------:R0:W-:Y:S04]  /*a020*/  STL [R1+0x1ac], R9 ;  /* 0x0001ac0901007387 */ /* 0x0001e80000100800 */
[----:B------:R1:W-:Y:S01]  /*a030*/  STL [R1+0x1a8], R8 ;  /* 0x0001a80801007387 */ /* 0x0003e20000100800 */
[----:B0-----:R-:W-:-:S03]  /*a040*/  IMAD R9, R26, c[0x0][0x190], RZ ;  /* 0x000064001a097a24 */ /* 0x001fc600078e02ff */
[----:B------:R0:W-:Y:S01]  /*a050*/  STL [R1+0x154], R27 ;  /* 0x0001541b01007387 */ /* 0x0001e20000100800 */
[----:B-1----:R-:W-:-:S03]  /*a060*/  IMAD R8, R22, c[0x0][0x190], RZ ;  /* 0x0000640016087a24 */ /* 0x002fc600078e02ff */
[----:B------:R-:W3:Y:S04]  /*a070*/  LDL.LU R28, [R1+0x108] ;  /* 0x00010800011c7983 */ /* 0x000ee80000300800 */
[----:B------:R-:W-:Y:S04]  /*a080*/  STL [R1+0x148], R9 ;  /* 0x0001480901007387 */ /* 0x000fe80000100800 */
[----:B------:R-:W4:Y:S04]  /*a090*/  LDL.LU R29, [R1+0x10c] ;  /* 0x00010c00011d7983 */ /* 0x000f280000300800 */
[----:B------:R1:W-:Y:S04]  /*a0a0*/  STL [R1+0x144], R8 ;  /* 0x0001440801007387 */ /* 0x0003e80000100800 */
[----:B0-----:R-:W5:Y:S01]  /*a0b0*/  LDL.LU R27, [R1+0x160] ;  /* 0x00016000011b7983 */ /* 0x001f620000300800 */
[----:B-1----:R-:W-:-:S03]  /*a0c0*/  IMAD R8, R13, c[0x0][0x190], RZ ;  /* 0x000064000d087a24 */ /* 0x002fc600078e02ff */
[----:B------:R-:W5:Y:S04]  /*a0d0*/  LDL.LU R13, [R1+0x1e0] ;  /* 0x0001e000010d7983 */ /* 0x000f680000300800 */
[----:B------:R-:W5:Y:S04]  /*a0e0*/  LDL.LU R22, [R1+0x1bc] ;  /* 0x0001bc0001167983 */ /* 0x000f680000300800 */
[----:B------:R0:W-:Y:S02]  /*a0f0*/  STL [R1+0x13c], R8 ;  /* 0x00013c0801007387 */ /* 0x0001e40000100800 */
[----:B0-----:R-:W-:-:S02]  /*a100*/  IMAD R8, R16, c[0x0][0x190], RZ ;  /* 0x0000640010087a24 */ /* 0x001fc400078e02ff */
[----:B------:R-:W5:Y:S04]  /*a110*/  LDL.LU R16, [R1+0x1c8] ;  /* 0x0001c80001107983 */ /* 0x000f680000300800 */
[----:B------:R0:W-:Y:S04]  /*a120*/  STL [R1+0x138], R3 ;  /* 0x0001380301007387 */ /* 0x0001e80000100800 */
[----:B------:R-:W-:Y:S01]  /*a130*/  STL [R1+0x114], R8 ;  /* 0x0001140801007387 */ /* 0x000fe20000100800 */
[----:B0-----:R-:W-:Y:S02]  /*a140*/  IMAD R3, R6, c[0x0][0x190], RZ ;  /* 0x0000640006037a24 */ /* 0x001fe400078e02ff */
[----:B------:R-:W-:-:S03]  /*a150*/  IMAD R6, R7, c[0x0][0x190], RZ ;  /* 0x0000640007067a24 */ /* 0x000fc600078e02ff */
[----:B------:R0:W-:Y:S04]  /*a160*/  STL [R1+0x110], R3 ;  /* 0x0001100301007387 */ /* 0x0001e80000100800 */
[----:B------:R-:W-:Y:S01]  /*a170*/  STL [R1+0xec], R6 ;  /* 0x0000ec0601007387 */ /* 0x000fe20000100800 */
[----:B0-----:R-:W-:-:S03]  /*a180*/  IMAD R3, R19, c[0x0][0x190], RZ ;  /* 0x0000640013037a24 */ /* 0x001fc600078e02ff */
[----:B------:R-:W5:Y:S04]  /*a190*/  LDL.LU R19, [R1+0x1e4] ;  /* 0x0001e40001137983 */ /* 0x000f680000300800 */
[----:B------:R-:W-:Y:S04]  /*a1a0*/  STL [R1+0xe8], R5 ;  /* 0x0000e80501007387 */ /* 0x000fe80000100800 */
[----:B------:R0:W-:Y:S04]  /*a1b0*/  STL [R1+0xc4], R3 ;  /* 0x0000c40301007387 */ /* 0x0001e80000100800 */
[----:B------:R1:W-:Y:S01]  /*a1c0*/  STL [R1+0xc0], R2 ;  /* 0x0000c00201007387 */ /* 0x0003e20000100800 */
[----:B0-----:R-:W-:-:S02]  /*a1d0*/  IMAD R3, R0, c[0x0][0x190], RZ ;  /* 0x0000640000037a24 */ /* 0x001fc400078e02ff */
[----:B------:R-:W-:Y:S02]  /*a1e0*/  IMAD R0, R4, c[0x0][0x190], RZ ;  /* 0x0000640004007a24 */ /* 0x000fe400078e02ff */
[----:B-1----:R-:W-:Y:S01]  /*a1f0*/  IMAD R2, R15, c[0x0][0x190], RZ ;  /* 0x000064000f027a24 */ /* 0x002fe200078e02ff */
[----:B------:R-:W-:Y:S04]  /*a200*/  STL [R1+0x8c], R3 ;  /* 0x00008c0301007387 */ /* 0x000fe80000100800 */
[----:B------:R-:W5:Y:S04]  /*a210*/  LDL.LU R15, [R1+0x1cc] ;  /* 0x0001cc00010f7983 */ /* 0x000f680000300800 */
[----:B------:R0:W-:Y:S01]  /*a220*/  STL [R1+0x88], R0 ;  /* 0x0000880001007387 */ /* 0x0001e20000100800 */
[----:B------:R-:W-:-:S03]  /*a230*/  IMAD R8, R12, c[0x0][0x190], RZ ;  /* 0x000064000c087a24 */ /* 0x000fc600078e02ff */
[----:B------:R-:W-:Y:S01]  /*a240*/  STL [R1+0x74], R2 ;  /* 0x0000740201007387 */ /* 0x000fe20000100800 */
[----:B0-----:R-:W-:-:S03]  /*a250*/  IMAD R0, R20, c[0x0][0x190], RZ ;  /* 0x0000640014007a24 */ /* 0x001fc600078e02ff */
[----:B------:R-:W5:Y:S01]  /*a260*/  LDL.LU R20, [R1+0x1f0] ;  /* 0x0001f00001147983 */ /* 0x000f620000300800 */
[----:B------:R-:W-:-:S03]  /*a270*/  IMAD R9, R18, c[0x0][0x190], RZ ;  /* 0x0000640012097a24 */ /* 0x000fc600078e02ff */
[----:B------:R0:W-:Y:S04]  /*a280*/  STL [R1+0x70], R0 ;  /* 0x0000700001007387 */ /* 0x0001e80000100800 */
[----:B------:R-:W5:Y:S04]  /*a290*/  LDL.LU R12, [R1+0x1b8] ;  /* 0x0001b800010c7983 */ /* 0x000f680000300800 */
[----:B------:R-:W5:Y:S01]  /*a2a0*/  LDL.LU R18, [R1+0x180] ;  /* 0x0001800001127983 */ /* 0x000f620000300800 */
[----:B------:R-:W-:Y:S02]  /*a2b0*/  IMAD R17, R17, c[0x0][0x190], RZ ;  /* 0x0000640011117a24 */ /* 0x000fe400078e02ff */
[----:B------:R-:W-:Y:S01]  /*a2c0*/  IMAD R14, R14, c[0x0][0x190], RZ ;  /* 0x000064000e0e7a24 */ /* 0x000fe200078e02ff */
[----:B------:R-:W-:Y:S01]  /*a2d0*/  STL [R1+0x6c], R8 ;  /* 0x00006c0801007387 */ /* 0x000fe20000100800 */
[----:B------:R-:W-:-:S03]  /*a2e0*/  IMAD R25, R25, c[0x0][0x190], RZ ;  /* 0x0000640019197a24 */ /* 0x000fc600078e02ff */
[----:B------:R-:W-:Y:S01]  /*a2f0*/  STL [R1+0x68], R9 ;  /* 0x0000680901007387 */ /* 0x000fe20000100800 */
[----:B------:R-:W-:-:S03]  /*a300*/  IMAD R24, R24, c[0x0][0x190], RZ ;  /* 0x0000640018187a24 */ /* 0x000fc600078e02ff */
[----:B------:R1:W-:Y:S01]  /*a310*/  STL.64 [R1+0xe80], R8 ;  /* 0x000e800801007387 */ /* 0x0003e20000100a00 */
[----:B0-----:R-:W-:-:S03]  /*a320*/  IMAD R0, R21, c[0x0][0x190], RZ ;  /* 0x0000640015007a24 */ /* 0x001fc600078e02ff */
[----:B------:R-:W-:Y:S04]  /*a330*/  STL [R1+0x64], R17 ;  /* 0x0000641101007387 */ /* 0x000fe80000100800 */
[----:B------:R-:W-:Y:S04]  /*a340*/  STL [R1+0x60], R14 ;  /* 0x0000600e01007387 */ /* 0x000fe80000100800 */
[----:B------:R-:W-:Y:S01]  /*a350*/  STL [R1+0x5c], R25 ;  /* 0x00005c1901007387 */ /* 0x000fe20000100800 */
[----:B--2---:R-:W-:-:S05]  /*a360*/  IMAD.WIDE R4, R23, 0x2, R10 ;  /* 0x0000000217047825 */ /* 0x004fca00078e020a */
[----:B------:R-:W-:Y:S04]  /*a370*/  STL.64 [R1+0x50], R4 ;  /* 0x0000500401007387 */ /* 0x000fe80000100a00 */
[----:B------:R-:W2:Y:S04]  /*a380*/  LDL R21, [R1+0x21c] ;  /* 0x00021c0001157983 */ /* 0x000ea80000100800 */
[----:B-1----:R-:W2:Y:S01]  /*a390*/  LDL R8, [R1+0x194] ;  /* 0x0001940001087983 */ /* 0x002ea20000100800 */
[----:B---3--:R-:W-:-:S05]  /*a3a0*/  IMAD.WIDE R2, R28, 0x2, R10 ;  /* 0x000000021c027825 */ /* 0x008fca00078e020a */
[----:B------:R4:W-:Y:S04]  /*a3b0*/  STL.64 [R1+0x48], R2 ;  /* 0x0000480201007387 */ /* 0x0009e80000100a00 */
[----:B------:R-:W3:Y:S04]  /*a3c0*/  LDL R9, [R1+0x190] ;  /* 0x0001900001097983 */ /* 0x000ee80000100800 */
[----:B------:R-:W2:Y:S04]  /*a3d0*/  LDL R26, [R1+0x230] ;  /* 0x00023000011a7983 */ /* 0x000ea80000100800 */
[----:B------:R-:W-:Y:S01]  /*a3e0*/  STL [R1+0x58], R24 ;  /* 0x0000581801007387 */ /* 0x000fe20000100800 */
[----:B----4-:R-:W-:-:S03]  /*a3f0*/  IMAD.WIDE R2, R29, 0x2, R10 ;  /* 0x000000021d027825 */ /* 0x010fc600078e020a */
[----:B------:R0:W-:Y:S04]  /*a400*/  STL.64 [R1+0xe88], R24 ;  /* 0x000e881801007387 */ /* 0x0001e80000100a00 */
[----:B0-----:R-:W4:Y:S04]  /*a410*/  LDL R24, [R1+0x1a0] ;  /* 0x0001a00001187983 */ /* 0x001f280000100800 */
[----:B------:R-:W2:Y:S04]  /*a420*/  LDL R25, [R1+0x218] ;  /* 0x0002180001197983 */ /* 0x000ea80000100800 */
[----:B------:R0:W-:Y:S04]  /*a430*/  STL.64 [R1+0xe90], R28 ;  /* 0x000e901c01007387 */ /* 0x0001e80000100a00 */
[----:B0-----:R-:W2:Y:S04]  /*a440*/  LDL R28, [R1+0x20c] ;  /* 0x00020c00011c7983 */ /* 0x001ea80000100800 */
[----:B------:R0:W-:Y:S04]  /*a450*/  STL.64 [R1+0x40], R2 ;  /* 0x0000400201007387 */ /* 0x0001e80000100a00 */
[----:B------:R-:W3:Y:S04]  /*a460*/  LDL R29, [R1+0x1a4] ;  /* 0x0001a400011d7983 */ /* 0x000ee80000100800 */
[----:B-----5:R1:W-:Y:S01]  /*a470*/  STL [R1+0xee8], R27 ;  /* 0x000ee81b01007387 */ /* 0x0203e20000100800 */
[----:B0-----:R-:W-:-:S03]  /*a480*/  IMAD.WIDE R2, R27, 0x2, R10 ;  /* 0x000000021b027825 */ /* 0x001fc600078e020a */
[----:B-1----:R-:W5:Y:S04]  /*a490*/  LDL R27, [R1+0x208] ;  /* 0x00020800011b7983 */ /* 0x002f680000100800 */
[----:B------:R0:W-:Y:S02]  /*a4a0*/  STL.64 [R1+0x38], R2 ;  /* 0x0000380201007387 */ /* 0x0001e40000100a00 */
[----:B0-----:R-:W-:-:S04]  /*a4b0*/  IMAD.WIDE R2, R13, 0x2, R10 ;  /* 0x000000020d027825 */ /* 0x001fc800078e020a */
[----:B------:R-:W-:-:S04]  /*a4c0*/  IMAD.WIDE R4, R12, 0x2, R10 ;  /* 0x000000020c047825 */ /* 0x000fc800078e020a */
[----:B------:R-:W-:-:S05]  /*a4d0*/  IMAD.WIDE R6, R18, 0x2, R10 ;  /* 0x0000000212067825 */ /* 0x000fca00078e020a */
[----:B------:R-:W-:Y:S04]  /*a4e0*/  STL.64 [R1+0x30], R6 ;  /* 0x0000300601007387 */ /* 0x000fe80000100a00 */
[----:B------:R0:W-:Y:S04]  /*a4f0*/  STL.64 [R1+0xe98], R12 ;  /* 0x000e980c01007387 */ /* 0x0001e80000100a00 */
[----:B------:R1:W-:Y:S04]  /*a500*/  STL.64 [R1+0x28], R4 ;  /* 0x0000280401007387 */ /* 0x0003e80000100a00 */
[----:B0-----:R-:W3:Y:S04]  /*a510*/  LDL R13, [R1+0x1f4] ;  /* 0x0001f400010d7983 */ /* 0x001ee80000100800 */
[----:B------:R0:W-:Y:S01]  /*a520*/  STL.64 [R1+0x20], R2 ;  /* 0x0000200201007387 */ /* 0x0001e20000100a00 */
[----:B-1----:R-:W-:-:S03]  /*a530*/  IMAD.WIDE R4, R16, 0x2, R10 ;  /* 0x0000000210047825 */ /* 0x002fc600078e020a */
[----:B------:R-:W-:Y:S01]  /*a540*/  STL.64 [R1+0xea0], R14 ;  /* 0x000ea00e01007387 */ /* 0x000fe20000100a00 */
[----:B0-----:R-:W-:-:S05]  /*a550*/  IMAD.WIDE R2, R15, 0x2, R10 ;  /* 0x000000020f027825 */ /* 0x001fca00078e020a */
[----:B------:R0:W-:Y:S04]  /*a560*/  STL.64 [R1+0x18], R2 ;  /* 0x0000180201007387 */ /* 0x0001e80000100a00 */
[----:B------:R-:W-:Y:S01]  /*a570*/  STL.64 [R1+0xea8], R16 ;  /* 0x000ea81001007387 */ /* 0x000fe20000100a00 */
[----:B------:R-:W-:-:S03]  /*a580*/  IMAD.WIDE R6, R22, 0x2, R10 ;  /* 0x0000000216067825 */ /* 0x000fc600078e020a */
[----:B------:R1:W-:Y:S01]  /*a590*/  STL.64 [R1+0x10], R4 ;  /* 0x0000100401007387 */ /* 0x0003e20000100a00 */
[----:B0-----:R-:W-:-:S03]  /*a5a0*/  IMAD.WIDE R2, R19, 0x2, R10 ;  /* 0x0000000213027825 */ /* 0x001fc600078e020a */
[----:B------:R-:W-:Y:S04]  /*a5b0*/  STL.64 [R1+0xeb0], R18 ;  /* 0x000eb01201007387 */ /* 0x000fe80000100a00 */
[----:B------:R-:W-:Y:S01]  /*a5c0*/  STL.64 [R1+0xe00], R2 ;  /* 0x000e000201007387 */ /* 0x000fe20000100a00 */
[----:B-1----:R-:W-:-:S03]  /*a5d0*/  IMAD.WIDE R4, R20, 0x2, R10 ;  /* 0x0000000214047825 */ /* 0x002fc600078e020a */
[----:B------:R-:W-:Y:S04]  /*a5e0*/  STL [R1+0xec8], R20 ;  /* 0x000ec81401007387 */ /* 0x000fe80000100800 */
[----:B------:R2:W-:Y:S04]  /*a5f0*/  STL.64 [R1+0xe08], R4 ;  /* 0x000e080401007387 */ /* 0x0005e80000100a00 */
[----:B------:R-:W-:Y:S04]  /*a600*/  STL.64 [R1+0xeb8], R22 ;  /* 0x000eb81601007387 */ /* 0x000fe80000100a00 */
[----:B------:R5:W-:Y:S01]  /*a610*/  STL.64 [R1+0xe10], R6 ;  /* 0x000e100601007387 */ /* 0x000be20000100a00 */
[----:B--2---:R-:W-:-:S04]  /*a620*/  IMAD.WIDE R4, R28, 0x2, R10 ;  /* 0x000000021c047825 */ /* 0x004fc800078e020a */
[----:B-----5:R-:W-:-:S04]  /*a630*/  IMAD.WIDE R6, R27, 0x2, R10 ;  /* 0x000000021b067825 */ /* 0x020fc800078e020a */
[----:B---3--:R-:W-:-:S05]  /*a640*/  IMAD.WIDE R2, R13, 0x2, R10 ;  /* 0x000000020d027825 */ /* 0x008fca00078e020a */
[----:B------:R0:W-:Y:S04]  /*a650*/  STL.64 [R1+0x78], R2 ;  /* 0x0000780201007387 */ /* 0x0001e80000100a00 */
[----:B------:R4:W-:Y:S04]  /*a660*/  STL.64 [R1+0x90], R6 ;  /* 0x0000900601007387 */ /* 0x0009e80000100a00 */
[----:B------:R1:W-:Y:S01]  /*a670*/  STL.64 [R1+0xa0], R4 ;  /* 0x0000a00401007387 */ /* 0x0003e20000100a00 */
[----:B0-----:R-:W-:-:S04]  /*a680*/  IMAD.WIDE R2, R29, 0x2, R10 ;  /* 0x000000021d027825 */ /* 0x001fc800078e020a */
[--C-:B----4-:R-:W-:Y:S01]  /*a690*/  IMAD.WIDE R6, R24, 0x2, R10.reuse ;  /* 0x0000000218067825 */ /* 0x110fe200078e020a */
[----:B------:R0:W-:Y:S03]  /*a6a0*/  STL.64 [R1+0xb0], R2 ;  /* 0x0000b00201007387 */ /* 0x0001e60000100a00 */
[--C-:B-1----:R-:W-:Y:S01]  /*a6b0*/  IMAD.WIDE R4, R25, 0x2, R10.reuse ;  /* 0x0000000219047825 */ /* 0x102fe200078e020a */
[----:B------:R1:W-:Y:S04]  /*a6c0*/  STL.64 [R1+0xc8], R6 ;  /* 0x0000c80601007387 */ /* 0x0003e80000100a00 */
[----:B------:R2:W-:Y:S01]  /*a6d0*/  STL.64 [R1+0xd8], R4 ;  /* 0x0000d80401007387 */ /* 0x0005e20000100a00 */
[----:B0-----:R-:W-:-:S04]  /*a6e0*/  IMAD.WIDE R2, R21, 0x2, R10 ;  /* 0x0000000215027825 */ /* 0x001fc800078e020a */
[--C-:B-1----:R-:W-:Y:S01]  /*a6f0*/  IMAD.WIDE R6, R8, 0x2, R10.reuse ;  /* 0x0000000208067825 */ /* 0x102fe200078e020a */
[----:B------:R-:W-:Y:S03]  /*a700*/  STL.64 [R1+0xf0], R2 ;  /* 0x0000f00201007387 */ /* 0x000fe60000100a00 */
[--C-:B--2---:R-:W-:Y:S01]  /*a710*/  IMAD.WIDE R4, R9, 0x2, R10.reuse ;  /* 0x0000000209047825 */ /* 0x104fe200078e020a */
[----:B------:R0:W-:Y:S04]  /*a720*/  STL.64 [R1+0x100], R6 ;  /* 0x0001000601007387 */ /* 0x0001e80000100a00 */
[----:B0-----:R-:W2:Y:S04]  /*a730*/  LDL R6, [R1+0x254] ;  /* 0x0002540001067983 */ /* 0x001ea80000100800 */
[----:B------:R-:W-:Y:S04]  /*a740*/  STL.64 [R1+0x118], R4 ;  /* 0x0001180401007387 */ /* 0x000fe80000100a00 */
[----:B------:R-:W3:Y:S01]  /*a750*/  LDL R7, [R1+0x260] ;  /* 0x0002600001077983 */ /* 0x000ee20000100800 */
[----:B------:R-:W-:-:S05]  /*a760*/  IMAD.WIDE R2, R26, 0x2, R10 ;  /* 0x000000021a027825 */ /* 0x000fca00078e020a */
[----:B------:R-:W-:Y:S04]  /*a770*/  STL.64 [R1+0x128], R2 ;  /* 0x0001280201007387 */ /* 0x000fe80000100a00 */
[----:B---3--:R0:W-:Y:S04]  /*a780*/  STL [R1+0xef8], R7 ;  /* 0x000ef80701007387 */ /* 0x0081e80000100800 */
[----:B0-----:R-:W3:Y:S04]  /*a790*/  LDL R7, [R1+0x250] ;  /* 0x0002500001077983 */ /* 0x001ee80000100800 */
[----:B--2---:R0:W-:Y:S04]  /*a7a0*/  STL [R1+0xefc], R6 ;  /* 0x000efc0601007387 */ /* 0x0041e80000100800 */
[----:B0-----:R-:W2:Y:S04]  /*a7b0*/  LDL R6, [R1+0x244] ;  /* 0x0002440001067983 */ /* 0x001ea80000100800 */
[----:B---3--:R0:W-:Y:S04]  /*a7c0*/  STL [R1+0xf00], R7 ;  /* 0x000f000701007387 */ /* 0x0081e80000100800 */
[----:B0-----:R-:W3:Y:S04]  /*a7d0*/  LDL R7, [R1+0x240] ;  /* 0x0002400001077983 */ /* 0x001ee80000100800 */
[----:B--2---:R0:W-:Y:S04]  /*a7e0*/  STL [R1+0xf04], R6 ;  /* 0x000f040601007387 */ /* 0x0041e80000100800 */
[----:B0-----:R-:W2:Y:S04]  /*a7f0*/  LDL R6, [R1+0x184] ;  /* 0x0001840001067983 */ /* 0x001ea80000100800 */
[----:B---3--:R0:W-:Y:S04]  /*a800*/  STL [R1+0xf08], R7 ;  /* 0x000f080701007387 */ /* 0x0081e80000100800 */
[----:B0-----:R-:W3:Y:S04]  /*a810*/  LDL R7, [R1+0x234] ;  /* 0x0002340001077983 */ /* 0x001ee80000100800 */
[----:B--2---:R3:W-:Y:S04]  /*a820*/  STL [R1+0xf0c], R6 ;  /* 0x000f0c0601007387 */ /* 0x0047e80000100800 */
[----:B------:R-:W2:Y:S04]  /*a830*/  LDL R22, [R1+0x264] ;  /* 0x0002640001167983 */ /* 0x000ea80000100800 */
[----:B------:R-:W4:Y:S04]  /*a840*/  LDL R23, [R1+0x270] ;  /* 0x0002700001177983 */ /* 0x000f280000100800 */
[----:B------:R-:W5:Y:S04]  /*a850*/  LDL R4, [R1+0x274] ;  /* 0x0002740001047983 */ /* 0x000f680000100800 */
[----:B------:R-:W2:Y:S04]  /*a860*/  LDL R5, [R1+0x288] ;  /* 0x0002880001057983 */ /* 0x000ea80000100800 */
        /* <DEDUP_REMOVED lines=19> */
[----:B------:R-:W2:Y:S01]  /*a9a0*/  LDL R26, [R1+0x2e4] ;  /* 0x0002e400011a7983 */ /* 0x000ea20000100800 */
[----:B---3--:R-:W-:-:S05]  /*a9b0*/  IMAD.WIDE R6, R7, 0x2, R10 ;  /* 0x0000000207067825 */ /* 0x008fca00078e020a */
[----:B------:R0:W-:Y:S04]  /*a9c0*/  STL.64 [R1+0x158], R6 ;  /* 0x0001580601007387 */ /* 0x0001e80000100a00 */
[----:B0-----:R-:W3:Y:S02]  /*a9d0*/  LDL.LU R6, [R1+0xf0c] ;  /* 0x000f0c0001067983 */ /* 0x001ee40000300800 */
        /* <DEDUP_REMOVED lines=16> */
[----:B------:R2:W-:Y:S02]  /*aae0*/  STL.64 [R1+0x1c0], R6 ;  /* 0x0001c00601007387 */ /* 0x0005e40000100a00 */
[----:B--2---:R-:W-:-:S05]  /*aaf0*/  IMAD.WIDE R6, R22, 0x2, R10 ;  /* 0x0000000216067825 */ /* 0x004fca00078e020a */
[----:B------:R4:W-:Y:S02]  /*ab00*/  STL.64 [R1+0x1d8], R6 ;  /* 0x0001d80601007387 */ /* 0x0009e40000100a00 */
[----:B----4-:R-:W-:-:S04]  /*ab10*/  IMAD.WIDE R6, R23, 0x2, R10 ;  /* 0x0000000217067825 */ /* 0x010fc800078e020a */
[--C-:B-----5:R-:W-:Y:S01]  /*ab20*/  IMAD.WIDE R22, R4, 0x2, R10.reuse ;  /* 0x0000000204167825 */ /* 0x120fe200078e020a */
[----:B------:R0:W-:Y:S04]  /*ab30*/  STL.64 [R1+0x1e8], R6 ;  /* 0x0001e80601007387 */ /* 0x0001e80000100a00 */
[----:B------:R1:W-:Y:S01]  /*ab40*/  STL.64 [R1+0x200], R22 ;  /* 0x0002001601007387 */ /* 0x0003e20000100a00 */
[----:B0-----:R-:W-:-:S04]  /*ab50*/  IMAD.WIDE R6, R5, 0x2, R10 ;  /* 0x0000000205067825 */ /* 0x001fc800078e020a */
[--C-:B------:R-:W-:Y:S01]  /*ab60*/  IMAD.WIDE R4, R20, 0x2, R10.reuse ;  /* 0x0000000214047825 */ /* 0x100fe200078e020a */
[----:B------:R0:W-:Y:S03]  /*ab70*/  STL.64 [R1+0x210], R6 ;  /* 0x0002100601007387 */ /* 0x0001e60000100a00 */
[--C-:B-1----:R-:W-:Y:S01]  /*ab80*/  IMAD.WIDE R22, R2, 0x2, R10.reuse ;  /* 0x0000000202167825 */ /* 0x102fe200078e020a */
[----:B------:R1:W-:Y:S04]  /*ab90*/  STL.64 [R1+0x228], R4 ;  /* 0x0002280401007387 */ /* 0x0003e80000100a00 */
[----:B------:R-:W-:Y:S01]  /*aba0*/  STL.64 [R1+0x238], R22 ;  /* 0x0002381601007387 */ /* 0x000fe20000100a00 */
[----:B0-----:R-:W-:-:S04]  /*abb0*/  IMAD.WIDE R6, R3, 0x2, R10 ;  /* 0x0000000203067825 */ /* 0x001fc800078e020a */
[--C-:B-1----:R-:W-:Y:S01]  /*abc0*/  IMAD.WIDE R4, R18, 0x2, R10.reuse ;  /* 0x0000000212047825 */ /* 0x102fe200078e020a */
[----:B------:R0:W-:Y:S03]  /*abd0*/  STL.64 [R1+0x248], R6 ;  /* 0x0002480601007387 */ /* 0x0001e60000100a00 */
[--C-:B------:R-:W-:Y:S01]  /*abe0*/  IMAD.WIDE R2, R19, 0x2, R10.reuse ;  /* 0x0000000213027825 */ /* 0x100fe200078e020a */
[----:B------:R1:W-:Y:S04]  /*abf0*/  STL.64 [R1+0x258], R4 ;  /* 0x0002580401007387 */ /* 0x0003e80000100a00 */
[----:B------:R2:W-:Y:S01]  /*ac00*/  STL.64 [R1+0x268], R2 ;  /* 0x0002680201007387 */ /* 0x0005e20000100a00 */
[----:B0-----:R-:W-:-:S04]  /*ac10*/  IMAD.WIDE R6, R16, 0x2, R10 ;  /* 0x0000000210067825 */ /* 0x001fc800078e020a */
[--C-:B-1----:R-:W-:Y:S01]  /*ac20*/  IMAD.WIDE R4, R17, 0x2, R10.reuse ;  /* 0x0000000211047825 */ /* 0x102fe200078e020a */
[----:B------:R0:W-:Y:S03]  /*ac30*/  STL.64 [R1+0x280], R6 ;  /* 0x0002800601007387 */ /* 0x0001e60000100a00 */
[--C-:B--2---:R-:W-:Y:S01]  /*ac40*/  IMAD.WIDE R2, R14, 0x2, R10.reuse ;  /* 0x000000020e027825 */ /* 0x104fe200078e020a */
        /* <DEDUP_REMOVED lines=22> */
[----:B------:R-:W-:Y:S03]  /*adb0*/  STL.64 [R1+0x528], R6 ;  /* 0x0005280601007387 */ /* 0x000fe60000100a00 */
[--C-:B--2---:R-:W-:Y:S01]  /*adc0*/  IMAD.WIDE R2, R26, 0x2, R10.reuse ;  /* 0x000000021a027825 */ /* 0x104fe200078e020a */
[----:B------:R-:W2:Y:S04]  /*add0*/  LDL R27, [R1+0x2f0] ;  /* 0x0002f000011b7983 */ /* 0x000ea80000100800 */
[----:B------:R-:W-:Y:S04]  /*ade0*/  STL.64 [R1+0x538], R4 ;  /* 0x0005380401007387 */ /* 0x000fe80000100a00 */
[----:B------:R-:W3:Y:S04]  /*adf0*/  LDL R9, [R1+0x2f4] ;  /* 0x0002f40001097983 */ /* 0x000ee80000100800 */
[----:B------:R-:W-:Y:S04]  /*ae00*/  STL.64 [R1+0x548], R2 ;  /* 0x0005480201007387 */ /* 0x000fe80000100a00 */
[----:B------:R-:W4:Y:S04]  /*ae10*/  LDL R26, [R1+0x2f8] ;  /* 0x0002f800011a7983 */ /* 0x000f280000100800 */
[----:B----4-:R0:W-:Y:S04]  /*ae20*/  STL [R1+0xeec], R26 ;  /* 0x000eec1a01007387 */ /* 0x0101e80000100800 */
[----:B0-----:R-:W4:Y:S04]  /*ae30*/  LDL R26, [R1+0x2ec] ;  /* 0x0002ec00011a7983 */ /* 0x001f280000100800 */
[----:B--2---:R0:W-:Y:S04]  /*ae40*/  STL [R1+0xef0], R27 ;  /* 0x000ef01b01007387 */ /* 0x0041e80000100800 */
[----:B0-----:R-:W2:Y:S04]  /*ae50*/  LDL R27, [R1+0x2e8] ;  /* 0x0002e800011b7983 */ /* 0x001ea80000100800 */
[----:B----4-:R2:W-:Y:S04]  /*ae60*/  STL [R1+0xef4], R26 ;  /* 0x000ef41a01007387 */ /* 0x0105e80000100800 */
[----:B------:R-:W4:Y:S04]  /*ae70*/  LDL R7, [R1+0x314] ;  /* 0x0003140001077983 */ /* 0x000f280000100800 */
[----:B------:R-:W5:Y:S01]  /*ae80*/  LDL R6, [R1+0x310] ;  /* 0x0003100001067983 */ /* 0x000f620000100800 */
[----:B--2---:R-:W-:-:S03]  /*ae90*/  IMAD.WIDE R26, R27, 0x2, R10 ;  /* 0x000000021b1a7825 */ /* 0x004fc600078e020a */
[----:B----4-:R0:W-:Y:S04]  /*aea0*/  STL [R1+0xee0], R7 ;  /* 0x000ee00701007387 */ /* 0x0101e80000100800 */
[----:B0-----:R-:W2:Y:S04]  /*aeb0*/  LDL R7, [R1+0x2fc] ;  /* 0x0002fc0001077983 */ /* 0x001ea80000100800 */
[----:B-----5:R-:W-:Y:S04]  /*aec0*/  STL [R1+0xee4], R6 ;  /* 0x000ee40601007387 */ /* 0x020fe80000100800 */
        /* <DEDUP_REMOVED lines=21> */
[----:B------:R0:W-:Y:S04]  /*b020*/  STL.64 [R1+0x558], R26 ;  /* 0x0005581a01007387 */ /* 0x0001e80000100a00 */
[----:B0-----:R-:W2:Y:S02]  /*b030*/  LDL.LU R26, [R1+0xef4] ;  /* 0x000ef400011a7983 */ /* 0x001ea40000300800 */
[----:B--2---:R-:W-:-:S05]  /*b040*/  IMAD.WIDE R26, R26, 0x2, R10 ;  /* 0x000000021a1a7825 */ /* 0x004fca00078e020a */
[----:B------:R0:W-:Y:S04]  /*b050*/  STL.64 [R1+0x568], R26 ;  /* 0x0005681a01007387 */ /* 0x0001e80000100a00 */
[----:B0-----:R-:W2:Y:S02]  /*b060*/  LDL.LU R27, [R1+0xef0] ;  /* 0x000ef000011b7983 */ /* 0x001ea40000300800 */
[----:B--2---:R-:W-:-:S05]  /*b070*/  IMAD.WIDE R26, R27, 0x2, R10 ;  /* 0x000000021b1a7825 */ /* 0x004fca00078e020a */
[----:B------:R3:W-:Y:S02]  /*b080*/  STL.64 [R1+0x578], R26 ;  /* 0x0005781a01007387 */ /* 0x0007e40000100a00 */
[----:B---3--:R-:W-:-:S05]  /*b090*/  IMAD.WIDE R26, R9, 0x2, R10 ;  /* 0x00000002091a7825 */ /* 0x008fca00078e020a */
[----:B------:R0:W-:Y:S04]  /*b0a0*/  STL.64 [R1+0x588], R26 ;  /* 0x0005881a01007387 */ /* 0x0001e80000100a00 */
[----:B0-----:R-:W2:Y:S01]  /*b0b0*/  LDL.LU R26, [R1+0xeec] ;  /* 0x000eec00011a7983 */ /* 0x001ea20000300800 */
[----:B------:R-:W-:-:S04]  /*b0c0*/  IMAD.WIDE R6, R7, 0x2, R10 ;  /* 0x0000000207067825 */ /* 0x000fc800078e020a */
[----:B--2---:R-:W-:-:S05]  /*b0d0*/  IMAD.WIDE R26, R26, 0x2, R10 ;  /* 0x000000021a1a7825 */ /* 0x004fca00078e020a */
[----:B------:R0:W-:Y:S04]  /*b0e0*/  STL.64 [R1+0x598], R26 ;  /* 0x0005981a01007387 */ /* 0x0001e80000100a00 */
[----:B0-----:R-:W2:Y:S04]  /*b0f0*/  LDL.LU R27, [R1+0xee8] ;  /* 0x000ee800011b7983 */ /* 0x001ea80000300800 */
[----:B------:R-:W3:Y:S04]  /*b100*/  LDL R9, [R1+0x36c] ;  /* 0x00036c0001097983 */ /* 0x000ee80000100800 */
        /* <DEDUP_REMOVED lines=8> */
[----:B----4-:R-:W-:-:S05]  /*b190*/  IMAD.WIDE R6, R22, 0x2, R10 ;  /* 0x0000000216067825 */ /* 0x010fca00078e020a */
[----:B------:R5:W-:Y:S02]  /*b1a0*/  STL.64 [R1+0x5d8], R6 ;  /* 0x0005d80601007387 */ /* 0x000be40000100a00 */
[----:B-----5:R-:W-:-:S04]  /*b1b0*/  IMAD.WIDE R6, R23, 0x2, R10 ;  /* 0x0000000217067825 */ /* 0x020fc800078e020a */
[--C-:B------:R-:W-:Y:S01]  /*b1c0*/  IMAD.WIDE R22, R4, 0x2, R10.reuse ;  /* 0x0000000204167825 */ /* 0x100fe200078e020a */
        /* <DEDUP_REMOVED lines=36> */
[----:B------:R-:W2:Y:S04]  /*b410*/  LDL R24, [R1+0x374] ;  /* 0x0003740001187983 */ /* 0x000ea80000100800 */
[----:B------:R3:W-:Y:S04]  /*b420*/  STL.64 [R1+0x708], R4 ;  /* 0x0007080401007387 */ /* 0x0007e80000100a00 */
[----:B------:R-:W4:Y:S04]  /*b430*/  LDL R25, [R1+0x378] ;  /* 0x0003780001197983 */ /* 0x000f280000100800 */
[----:B------:R1:W-:Y:S04]  /*b440*/  STL.64 [R1+0x718], R2 ;  /* 0x0007180201007387 */ /* 0x0003e80000100a00 */
[----:B0-----:R-:W5:Y:S04]  /*b450*/  LDL.LU R6, [R1+0x144] ;  /* 0x0001440001067983 */ /* 0x001f680000300800 */
[----:B------:R-:W5:Y:S01]  /*b460*/  LDL.LU R7, [R1+0x13c] ;  /* 0x00013c0001077983 */ /* 0x000f620000300800 */
[----:B---3--:R-:W-:-:S03]  /*b470*/  IMAD.WIDE R4, R9, 0x2, R10 ;  /* 0x0000000209047825 */ /* 0x008fc600078e020a */
[----:B-----5:R-:W-:Y:S04]  /*b480*/  STL.64 [R1+0xec0], R6 ;  /* 0x000ec00601007387 */ /* 0x020fe80000100a00 */
[----:B------:R-:W3:Y:S04]  /*b490*/  LDL R8, [R1+0x384] ;  /* 0x0003840001087983 */ /* 0x000ee80000100800 */
[----:B------:R-:W-:Y:S04]  /*b4a0*/  STL.64 [R1+0x728], R4 ;  /* 0x0007280401007387 */ /* 0x000fe80000100a00 */
[----:B------:R-:W3:Y:S01]  /*b4b0*/  LDL R9, [R1+0x388] ;  /* 0x0003880001097983 */ /* 0x000ee20000100800 */
[----:B-1----:R-:W-:-:S05]  /*b4c0*/  IMAD.WIDE R2, R26, 0x2, R10 ;  /* 0x000000021a027825 */ /* 0x002fca00078e020a */
[----:B------:R-:W-:Y:S04]  /*b4d0*/  STL.64 [R1+0x738], R2 ;  /* 0x0007380201007387 */ /* 0x000fe80000100a00 */
[----:B---3--:R0:W-:Y:S04]  /*b4e0*/  STL.64 [R1+0xed8], R8 ;  /* 0x000ed80801007387 */ /* 0x0081e80000100a00 */
[----:B------:R-:W3:Y:S04]  /*b4f0*/  LDL R21, [R1+0x394] ;  /* 0x0003940001157983 */ /* 0x000ee80000100800 */
[----:B------:R-:W5:Y:S04]  /*b500*/  LDL R20, [R1+0x390] ;  /* 0x0003900001147983 */ /* 0x000f680000100800 */
[----:B0-----:R-:W4:Y:S01]  /*b510*/  LDL R9, [R1+0x37c] ;  /* 0x00037c0001097983 */ /* 0x001f220000100800 */
[----:B--2---:R-:W-:-:S03]  /*b520*/  IMAD.WIDE R2, R24, 0x2, R10 ;  /* 0x0000000218027825 */ /* 0x004fc600078e020a */
[----:B------:R-:W2:Y:S04]  /*b530*/  LDL R6, [R1+0x38c] ;  /* 0x00038c0001067983 */ /* 0x000ea80000100800 */
[----:B---3--:R0:W-:Y:S04]  /*b540*/  STL [R1+0xecc], R21 ;  /* 0x000ecc1501007387 */ /* 0x0081e80000100800 */
[----:B0-----:R-:W3:Y:S04]  /*b550*/  LDL R21, [R1+0x380] ;  /* 0x0003800001157983 */ /* 0x001ee80000100800 */
[----:B-----5:R-:W-:Y:S04]  /*b560*/  STL [R1+0xed0], R20 ;  /* 0x000ed01401007387 */ /* 0x020fe80000100800 */
        /* <DEDUP_REMOVED lines=14> */
[----:B------:R-:W2:Y:S04]  /*b650*/  LDL.LU R4, [R1+0x110] ;  /* 0x0001100001047983 */ /* 0x000ea80000300800 */
[----:B------:R-:W2:Y:S04]  /*b660*/  LDL.LU R5, [R1+0xec] ;  /* 0x0000ec0001057983 */ /* 0x000ea80000300800 */
[----:B------:R0:W-:Y:S01]  /*b670*/  STL.64 [R1+0x748], R2 ;  /* 0x0007480201007387 */ /* 0x0001e20000100a00 */
[----:B----4-:R-:W-:-:S03]  /*b680*/  IMAD.WIDE R8, R9, 0x2, R10 ;  /* 0x0000000209087825 */ /* 0x010fc600078e020a */
[----:B------:R-:W4:Y:S01]  /*b690*/  LDL R24, [R1+0x138] ;  /* 0x0001380001187983 */ /* 0x000f220000100800 */
[----:B0-----:R-:W-:-:S03]  /*b6a0*/  IMAD.WIDE R2, R25, 0x2, R10 ;  /* 0x0000000219027825 */ /* 0x001fc600078e020a */
[----:B------:R-:W2:Y:S04]  /*b6b0*/  LDL R25, [R1+0x114] ;  /* 0x0001140001197983 */ /* 0x000ea80000100800 */
[----:B------:R0:W-:Y:S04]  /*b6c0*/  STL.64 [R1+0x758], R2 ;  /* 0x0007580201007387 */ /* 0x0001e80000100a00 */
[----:B0-----:R-:W2:Y:S04]  /*b6d0*/  LDL.LU R2, [R1+0xc0] ;  /* 0x0000c00001027983 */ /* 0x001ea80000300800 */
[----:B------:R-:W2:Y:S04]  /*b6e0*/  LDL.LU R3, [R1+0x8c] ;  /* 0x00008c0001037983 */ /* 0x000ea80000300800 */
[----:B------:R0:W-:Y:S04]  /*b6f0*/  STL.64 [R1+0x768], R8 ;  /* 0x0007680801007387 */ /* 0x0001e80000100a00 */
[----:B0-----:R-:W2:Y:S01]  /*b700*/  LDL.LU.64 R8, [R1+0xed8] ;  /* 0x000ed80001087983 */ /* 0x001ea20000300a00 */
[----:B---3--:R-:W-:-:S05]  /*b710*/  IMAD.WIDE R20, R21, 0x2, R10 ;  /* 0x0000000215147825 */ /* 0x008fca00078e020a */
[----:B------:R2:W-:Y:S02]  /*b720*/  STL.64 [R1+0x778], R20 ;  /* 0x0007781401007387 */ /* 0x0005e40000100a00 */
[----:B--2---:R-:W-:-:S05]  /*b730*/  IMAD.WIDE R20, R8, 0x2, R10 ;  /* 0x0000000208147825 */ /* 0x004fca00078e020a */
[----:B------:R0:W-:Y:S04]  /*b740*/  STL.64 [R1+0x788], R20 ;  /* 0x0007881401007387 */ /* 0x0001e80000100a00 */
[----:B------:R-:W2:Y:S01]  /*b750*/  LDL R8, [R1+0xe8] ;  /* 0x0000e80001087983 */ /* 0x000ea20000100800 */
[----:B0-----:R-:W-:-:S03]  /*b760*/  IMAD.WIDE R20, R9, 0x2, R10 ;  /* 0x0000000209147825 */ /* 0x001fc600078e020a */
[----:B------:R-:W3:Y:S04]  /*b770*/  LDL R9, [R1+0xc4] ;  /* 0x0000c40001097983 */ /* 0x000ee80000100800 */
[----:B------:R0:W-:Y:S02]  /*b780*/  STL.64 [R1+0x798], R20 ;  /* 0x0007981401007387 */ /* 0x0001e40000100a00 */
[----:B0-----:R-:W-:-:S05]  /*b790*/  IMAD.WIDE R20, R6, 0x2, R10 ;  /* 0x0000000206147825 */ /* 0x001fca00078e020a */
[----:B------:R0:W-:Y:S04]  /*b7a0*/  STL.64 [R1+0x7a8], R20 ;  /* 0x0007a81401007387 */ /* 0x0001e80000100a00 */
[----:B0-----:R-:W2:Y:S02]  /*b7b0*/  LDL.LU R20, [R1+0xed0] ;  /* 0x000ed00001147983 */ /* 0x001ea40000300800 */
[----:B--2---:R-:W-:-:S05]  /*b7c0*/  IMAD.WIDE R20, R20, 0x2, R10 ;  /* 0x0000000214147825 */ /* 0x004fca00078e020a */
[----:B------:R0:W-:Y:S04]  /*b7d0*/  STL.64 [R1+0x7b8], R20 ;  /* 0x0007b81401007387 */ /* 0x0001e80000100a00 */
[----:B0-----:R-:W2:Y:S01]  /*b7e0*/  LDL.LU R21, [R1+0xecc] ;  /* 0x000ecc0001157983 */ /* 0x001ea20000300800 */
[----:B-----5:R-:W-:-:S04]  /*b7f0*/  IMAD.WIDE R6, R7, 0x2, R10 ;  /* 0x0000000207067825 */ /* 0x020fc800078e020a */
[----:B--2---:R-:W-:-:S05]  /*b800*/  IMAD.WIDE R20, R21, 0x2, R10 ;  /* 0x0000000215147825 */ /* 0x004fca00078e020a */
[----:B------:R0:W-:Y:S04]  /*b810*/  STL.64 [R1+0x7c8], R20 ;  /* 0x0007c81401007387 */ /* 0x0001e80000100a00 */
[----:B0-----:R-:W2:Y:S04]  /*b820*/  LDL.LU R20, [R1+0xec8] ;  /* 0x000ec80001147983 */ /* 0x001ea80000300800 */
[----:B------:R-:W5:Y:S04]  /*b830*/  LDL R21, [R1+0x70] ;  /* 0x0000700001157983 */ /* 0x000f680000100800 */
[----:B------:R0:W-:Y:S02]  /*b840*/  STL.64 [R1+0x7d8], R6 ;  /* 0x0007d80601007387 */ /* 0x0001e40000100a00 */
[----:B0-----:R-:W-:-:S05]  /*b850*/  IMAD.WIDE R6, R22, 0x2, R10 ;  /* 0x0000000216067825 */ /* 0x001fca00078e020a */
[----:B------:R0:W-:Y:S04]  /*b860*/  STL.64 [R1+0x7e8], R6 ;  /* 0x0007e80601007387 */ /* 0x0001e80000100a00 */
[----:B0-----:R-:W2:Y:S01]  /*b870*/  LDL.LU.64 R6, [R1+0xec0] ;  /* 0x000ec00001067983 */ /* 0x001ea20000300a00 */
[----:B------:R-:W-:-:S05]  /*b880*/  IMAD.WIDE R22, R23, 0x2, R10 ;  /* 0x0000000217167825 */ /* 0x000fca00078e020a */
[----:B------:R0:W-:Y:S02]  /*b890*/  STL.64 [R1+0x7f8], R22 ;  /* 0x0007f81601007387 */ /* 0x0001e40000100a00 */
[----:B0-----:R-:W-:-:S04]  /*b8a0*/  IMAD.WIDE R22, R18, 0x2, R10 ;  /* 0x0000000212167825 */ /* 0x001fc800078e020a */
[--C-:B------:R-:W-:Y:S01]  /*b8b0*/  IMAD.WIDE R18, R19, 0x2, R10.reuse ;  /* 0x0000000213127825 */ /* 0x100fe200078e020a */
[----:B------:R0:W-:Y:S04]  /*b8c0*/  STL.64 [R1+0x808], R22 ;  /* 0x0008081601007387 */ /* 0x0001e80000100a00 */
[----:B0-----:R-:W3:Y:S04]  /*b8d0*/  LDL.LU.64 R22, [R1+0xeb8] ;  /* 0x000eb80001167983 */ /* 0x001ee80000300a00 */
[----:B------:R0:W-:Y:S02]  /*b8e0*/  STL.64 [R1+0x818], R18 ;  /* 0x0008181201007387 */ /* 0x0001e40000100a00 */
[----:B0-----:R-:W-:-:S02]  /*b8f0*/  IMAD.WIDE R18, R26, 0x2, R10 ;  /* 0x000000021a127825 */ /* 0x001fc400078e020a */
[----:B------:R-:W3:Y:S04]  /*b900*/  LDL R26, [R1+0x3a8] ;  /* 0x0003a800011a7983 */ /* 0x000ee80000100800 */
[----:B------:R0:W-:Y:S02]  /*b910*/  STL.64 [R1+0x828], R18 ;  /* 0x0008281201007387 */ /* 0x0001e40000100a00 */
[----:B0-----:R-:W-:-:S04]  /*b920*/  IMAD.WIDE R18, R16, 0x2, R10 ;  /* 0x0000000210127825 */ /* 0x001fc800078e020a */
[--C-:B------:R-:W-:Y:S01]  /*b930*/  IMAD.WIDE R16, R17, 0x2, R10.reuse ;  /* 0x0000000211107825 */ /* 0x100fe200078e020a */
[----:B------:R0:W-:Y:S04]  /*b940*/  STL.64 [R1+0x838], R18 ;  /* 0x0008381201007387 */ /* 0x0001e80000100a00 */
[----:B0-----:R-:W3:Y:S04]  /*b950*/  LDL.LU.64 R18, [R1+0xeb0] ;  /* 0x000eb00001127983 */ /* 0x001ee80000300a00 */
[----:B------:R0:W-:Y:S02]  /*b960*/  STL.64 [R1+0x848], R16 ;  /* 0x0008481001007387 */ /* 0x0001e40000100a00 */
[----:B0-----:R-:W-:-:S04]  /*b970*/  IMAD.WIDE R16, R14, 0x2, R10 ;  /* 0x000000020e107825 */ /* 0x001fc800078e020a */
[--C-:B------:R-:W-:Y:S01]  /*b980*/  IMAD.WIDE R14, R15, 0x2, R10.reuse ;  /* 0x000000020f0e7825 */ /* 0x100fe200078e020a */
[----:B------:R0:W-:Y:S04]  /*b990*/  STL.64 [R1+0x858], R16 ;  /* 0x0008581001007387 */ /* 0x0001e80000100a00 */
[----:B0-----:R-:W5:Y:S04]  /*b9a0*/  LDL.LU.64 R16, [R1+0xea8] ;  /* 0x000ea80001107983 */ /* 0x001f680000300a00 */
        /* <DEDUP_REMOVED lines=11> */
[----:B--2---:R-:W-:-:S05]  /*ba60*/  IMAD.WIDE R28, R6, 0x2, R10 ;  /* 0x00000002061c7825 */ /* 0x004fca00078e020a */
[----:B------:R0:W-:Y:S02]  /*ba70*/  STL.64 [R1+0x8b8], R28 ;  /* 0x0008b81c01007387 */ /* 0x0001e40000100a00 */
[----:B0-----:R-:W-:-:S05]  /*ba80*/  IMAD.WIDE R28, R7, 0x2, R10 ;  /* 0x00000002071c7825 */ /* 0x001fca00078e020a */
[----:B------:R4:W-:Y:S02]  /*ba90*/  STL.64 [R1+0x8c8], R28 ;  /* 0x0008c81c01007387 */ /* 0x0009e40000100a00 */
[----:B----4-:R-:W-:-:S04]  /*baa0*/  IMAD.WIDE R28, R24, 0x2, R10 ;  /* 0x00000002181c7825 */ /* 0x010fc800078e020a */
[--C-:B------:R-:W-:Y:S01]  /*bab0*/  IMAD.WIDE R24, R25, 0x2, R10.reuse ;  /* 0x0000000219187825 */ /* 0x100fe200078e020a */
[----:B------:R0:W-:Y:S04]  /*bac0*/  STL.64 [R1+0x8d8], R28 ;  /* 0x0008d81c01007387 */ /* 0x0001e80000100a00 */
[----:B0-----:R-:W2:Y:S04]  /*bad0*/  LDL.LU.64 R28, [R1+0xe90] ;  /* 0x000e9000011c7983 */ /* 0x001ea80000300a00 */
[----:B------:R0:W-:Y:S02]  /*bae0*/  STL.64 [R1+0x8e8], R24 ;  /* 0x0008e81801007387 */ /* 0x0001e40000100a00 */
[----:B0-----:R-:W-:-:S05]  /*baf0*/  IMAD.WIDE R24, R4, 0x2, R10 ;  /* 0x0000000204187825 */ /* 0x001fca00078e020a */
[----:B------:R0:W-:Y:S04]  /*bb00*/  STL.64 [R1+0x8f8], R24 ;  /* 0x0008f81801007387 */ /* 0x0001e80000100a00 */
[----:B------:R1:W-:Y:S01]  /*bb10*/  STL [R1+0xe68], R5 ;  /* 0x000e680501007387 */ /* 0x0003e20000100800 */
[----:B0-----:R-:W-:-:S03]  /*bb20*/  IMAD.WIDE R24, R5, 0x2, R10 ;  /* 0x0000000205187825 */ /* 0x001fc600078e020a */
[----:B-1----:R-:W4:Y:S04]  /*bb30*/  LDL R5, [R1+0x74] ;  /* 0x0000740001057983 */ /* 0x002f280000100800 */
[----:B------:R0:W-:Y:S04]  /*bb40*/  STL.64 [R1+0x908], R24 ;  /* 0x0009081801007387 */ /* 0x0001e80000100a00 */
[----:B------:R1:W-:Y:S01]  /*bb50*/  STL [R1+0xe6c], R4 ;  /* 0x000e6c0401007387 */ /* 0x0003e20000100800 */
[----:B0-----:R-:W-:-:S03]  /*bb60*/  IMAD.WIDE R24, R8, 0x2, R10 ;  /* 0x0000000208187825 */ /* 0x001fc600078e020a */
[----:B-1----:R-:W2:Y:S01]  /*bb70*/  LDL R4, [R1+0x88] ;  /* 0x0000880001047983 */ /* 0x002ea20000100800 */
[----:B---3--:R-:W-:-:S03]  /*bb80*/  IMAD.WIDE R8, R9, 0x2, R10 ;  /* 0x0000000209087825 */ /* 0x008fc600078e020a */
[----:B------:R0:W-:Y:S04]  /*bb90*/  STL.64 [R1+0x918], R24 ;  /* 0x0009181801007387 */ /* 0x0001e80000100a00 */
[----:B0-----:R-:W3:Y:S04]  /*bba0*/  LDL.LU.64 R24, [R1+0xe88] ;  /* 0x000e880001187983 */ /* 0x001ee80000300a00 */
[----:B------:R0:W-:Y:S02]  /*bbb0*/  STL.64 [R1+0x928], R8 ;  /* 0x0009280801007387 */ /* 0x0001e40000100a00 */
[----:B0-----:R-:W-:-:S05]  /*bbc0*/  IMAD.WIDE R8, R2, 0x2, R10 ;  /* 0x0000000202087825 */ /* 0x001fca00078e020a */
[----:B------:R0:W-:Y:S02]  /*bbd0*/  STL.64 [R1+0x938], R8 ;  /* 0x0009380801007387 */ /* 0x0001e40000100a00 */
[----:B0-----:R-:W-:-:S05]  /*bbe0*/  IMAD.WIDE R8, R3, 0x2, R10 ;  /* 0x0000000203087825 */ /* 0x001fca00078e020a */
[----:B------:R0:W-:Y:S04]  /*bbf0*/  STL.64 [R1+0x948], R8 ;  /* 0x0009480801007387 */ /* 0x0001e80000100a00 */
[----:B0-----:R-:W3:Y:S04]  /*bc00*/  LDL.LU.64 R8, [R1+0xe80] ;  /* 0x000e800001087983 */ /* 0x001ee80000300a00 */
[----:B------:R2:W-:Y:S02]  /*bc10*/  STL.64 [R1+0xe60], R2 ;  /* 0x000e600201007387 */ /* 0x0005e40000100a00 */
[----:B--2---:R-:W-:-:S05]  /*bc20*/  IMAD.WIDE R2, R4, 0x2, R10 ;  /* 0x0000000204027825 */ /* 0x004fca00078e020a */
[----:B------:R4:W-:Y:S02]  /*bc30*/  STL.64 [R1+0x958], R2 ;  /* 0x0009580201007387 */ /* 0x0009e40000100a00 */
[----:B----4-:R-:W-:-:S04]  /*bc40*/  IMAD.WIDE R2, R5, 0x2, R10 ;  /* 0x0000000205027825 */ /* 0x010fc800078e020a */
[--C-:B-----5:R-:W-:Y:S01]  /*bc50*/  IMAD.WIDE R4, R21, 0x2, R10.reuse ;  /* 0x0000000215047825 */ /* 0x120fe200078e020a */
[----:B------:R3:W-:Y:S03]  /*bc60*/  STL.64 [R1+0x968], R2 ;  /* 0x0009680201007387 */ /* 0x0007e60000100a00 */
[--C-:B---3--:R-:W-:Y:S02]  /*bc70*/  IMAD.WIDE R2, R8, 0x2, R10.reuse ;  /* 0x0000000208027825 */ /* 0x108fe400078e020a */
[----:B------:R-:W2:Y:S04]  /*bc80*/  LDL.LU R8, [R1+0xe7c] ;  /* 0x000e7c0001087983 */ /* 0x000ea80000300800 */
[----:B------:R0:W-:Y:S02]  /*bc90*/  STL.64 [R1+0x978], R4 ;  /* 0x0009780401007387 */ /* 0x0001e40000100a00 */
[----:B0-----:R-:W-:-:S02]  /*bca0*/  IMAD.WIDE R4, R9, 0x2, R10 ;  /* 0x0000000209047825 */ /* 0x001fc400078e020a */
[----:B------:R-:W2:Y:S04]  /*bcb0*/  LDL.LU R9, [R1+0xe78] ;  /* 0x000e780001097983 */ /* 0x000ea80000300800 */
[----:B------:R0:W-:Y:S04]  /*bcc0*/  STL.64 [R1+0x988], R2 ;  /* 0x0009880201007387 */ /* 0x0001e80000100a00 */
[----:B------:R1:W-:Y:S01]  /*bcd0*/  STL.64 [R1+0x998], R4 ;  /* 0x0009980401007387 */ /* 0x0003e20000100a00 */
[----:B0-----:R-:W-:-:S04]  /*bce0*/  IMAD.WIDE R2, R17, 0x2, R10 ;  /* 0x0000000211027825 */ /* 0x001fc800078e020a */
[--C-:B-1----:R-:W-:Y:S01]  /*bcf0*/  IMAD.WIDE R4, R14, 0x2, R10.reuse ;  /* 0x000000020e047825 */ /* 0x102fe200078e020a */
[----:B------:R0:W-:Y:S04]  /*bd00*/  STL.64 [R1+0x9a8], R2 ;  /* 0x0009a80201007387 */ /* 0x0001e80000100a00 */
[----:B------:R1:W-:Y:S01]  /*bd10*/  STL.64 [R1+0x9b8], R4 ;  /* 0x0009b80401007387 */ /* 0x0003e20000100a00 */
[----:B0-----:R-:W-:-:S04]  /*bd20*/  IMAD.WIDE R2, R25, 0x2, R10 ;  /* 0x0000000219027825 */ /* 0x001fc800078e020a */
[--C-:B-1----:R-:W-:Y:S01]  /*bd30*/  IMAD.WIDE R4, R24, 0x2, R10.reuse ;  /* 0x0000000218047825 */ /* 0x102fe200078e020a */
[----:B------:R0:W-:Y:S04]  /*bd40*/  STL.64 [R1+0x9c8], R2 ;  /* 0x0009c80201007387 */ /* 0x0001e80000100a00 */
[----:B------:R2:W-:Y:S01]  /*bd50*/  STL.64 [R1+0x9d8], R4 ;  /* 0x0009d80401007387 */ /* 0x0005e20000100a00 */
[----:B0-----:R-:W-:-:S04]  /*bd60*/  IMAD.WIDE R2, R26, 0x2, R10 ;  /* 0x000000021a027825 */ /* 0x001fc800078e020a */
[----:B------:R-:W-:Y:S01]  /*bd70*/  IMAD.WIDE R10, R0, 0x2, R10 ;  /* 0x00000002000a7825 */ /* 0x000fe200078e020a */
[----:B------:R0:W-:Y:S04]  /*bd80*/  STL.64 [R1+0x9f8], R2 ;  /* 0x0009f80201007387 */ /* 0x0001e80000100a00 */
[----:B------:R1:W-:Y:S01]  /*bd90*/  STL.64 [R1+0x9e8], R10 ;  /* 0x0009e80a01007387 */ /* 0x0003e20000100a00 */
[----:B--2---:R-:W-:-:S04]  /*bda0*/  IMAD.WIDE R4, R23, 0x2, R8 ;  /* 0x0000000217047825 */ /* 0x004fc800078e0208 */
[----:B0-----:R-:W-:-:S04]  /*bdb0*/  IMAD.WIDE R2, R28, 0x2, R8 ;  /* 0x000000021c027825 */ /* 0x001fc800078e0208 */
[--C-:B------:R-:W-:Y:S01]  /*bdc0*/  IMAD.WIDE R28, R29, 0x2, R8.reuse ;  /* 0x000000021d1c7825 */ /* 0x100fe200078e0208 */
[----:B------:R-:W-:Y:S03]  /*bdd0*/  STL.64 [R1+0x8], R4 ;  /* 0x0000080401007387 */ /* 0x000fe60000100a00 */
[--C-:B------:R-:W-:Y:S01]  /*bde0*/  IMAD.WIDE R26, R27, 0x2, R8.reuse ;  /* 0x000000021b1a7825 */ /* 0x100fe200078e0208 */
[----:B------:R-:W-:Y:S03]  /*bdf0*/  STL.64 [R1+0xe18], R28 ;  /* 0x000e181c01007387 */ /* 0x000fe60000100a00 */
[--C-:B------:R-:W-:Y:S01]  /*be00*/  IMAD.WIDE R24, R18, 0x2, R8.reuse ;  /* 0x0000000212187825 */ /* 0x100fe200078e0208 */
[----:B------:R0:W-:Y:S04]  /*be10*/  STL.64 [R1], R2 ;  /* 0x0000000201007387 */ /* 0x0001e80000100a00 */
[----:B------:R2:W-:Y:S01]  /*be20*/  STL.64 [R1+0xe20], R26 ;  /* 0x000e201a01007387 */ /* 0x0005e20000100a00 */
[----:B-1----:R-:W-:-:S04]  /*be30*/  IMAD.WIDE R10, R12, 0x2, R8 ;  /* 0x000000020c0a7825 */ /* 0x002fc800078e0208 */
[--C-:B------:R-:W-:Y:S01]  /*be40*/  IMAD.WIDE R12, R13, 0x2, R8.reuse ;  /* 0x000000020d0c7825 */ /* 0x100fe200078e0208 */
[----:B0-----:R-:W3:Y:S04]  /*be50*/  LDL.LU R3, [R1+0x1f4] ;  /* 0x0001f40001037983 */ /* 0x001ee80000300800 */
[----:B------:R-:W-:Y:S04]  /*be60*/  STL.64 [R1+0xe28], R24 ;  /* 0x000e281801007387 */ /* 0x000fe80000100a00 */
[----:B--2---:R-:W2:Y:S04]  /*be70*/  LDL.LU R26, [R1+0x208] ;  /* 0x00020800011a7983 */ /* 0x004ea80000300800 */
[----:B------:R-:W-:Y:S04]  /*be80*/  STL.64 [R1+0xe30], R10 ;  /* 0x000e300a01007387 */ /* 0x000fe80000100a00 */
[----:B------:R-:W-:Y:S04]  /*be90*/  STL.64 [R1+0xe38], R12 ;  /* 0x000e380c01007387 */ /* 0x000fe80000100a00 */
[----:B------:R-:W4:Y:S01]  /*bea0*/  LDL.LU R27, [R1+0x20c] ;  /* 0x00020c00011b7983 */ /* 0x000f220000300800 */
[----:B------:R-:W-:-:S03]  /*beb0*/  IMAD.WIDE R14, R15, 0x2, R8 ;  /* 0x000000020f0e7825 */ /* 0x000fc600078e0208 */
[----:B------:R-:W5:Y:S01]  /*bec0*/  LDL.LU R28, [R1+0x1a4] ;  /* 0x0001a400011c7983 */ /* 0x000f620000300800 */
[----:B------:R-:W-:-:S03]  /*bed0*/  IMAD.WIDE R16, R16, 0x2, R8 ;  /* 0x0000000210107825 */ /* 0x000fc600078e0208 */
[----:B------:R-:W-:Y:S01]  /*bee0*/  STL.64 [R1+0xe40], R14 ;  /* 0x000e400e01007387 */ /* 0x000fe20000100a00 */
[----:B------:R-:W-:-:S03]  /*bef0*/  IMAD.WIDE R18, R19, 0x2, R8 ;  /* 0x0000000213127825 */ /* 0x000fc600078e0208 */
[----:B------:R-:W4:Y:S04]  /*bf00*/  LDL.LU R29, [R1+0x1a0] ;  /* 0x0001a000011d7983 */ /* 0x000f280000300800 */
[----:B------:R-:W5:Y:S04]  /*bf10*/  LDL.LU R2, [R1+0x218] ;  /* 0x0002180001027983 */ /* 0x000f680000300800 */
[----:B------:R-:W-:Y:S04]  /*bf20*/  STL.64 [R1+0xe48], R16 ;  /* 0x000e481001007387 */ /* 0x000fe80000100a00 */
[----:B------:R0:W-:Y:S01]  /*bf30*/  STL.64 [R1+0xe50], R18 ;  /* 0x000e501201007387 */ /* 0x0001e20000100a00 */
[----:B------:R-:W-:-:S03]  /*bf40*/  IMAD.WIDE R20, R20, 0x2, R8 ;  /* 0x0000000214147825 */ /* 0x000fc600078e0208 */
[----:B0-----:R-:W5:Y:S04]  /*bf50*/  LDL.LU R18, [R1+0x190] ;  /* 0x0001900001127983 */ /* 0x001f680000300800 */
[----:B------:R-:W5:Y:S04]  /*bf60*/  LDL.LU R19, [R1+0x230] ;  /* 0x0002300001137983 */ /* 0x000f680000300800 */
[----:B------:R-:W5:Y:S04]  /*bf70*/  LDL.LU R16, [R1+0x234] ;  /* 0x0002340001107983 */ /* 0x000f680000300800 */
[----:B------:R-:W5:Y:S04]  /*bf80*/  LDL.LU R17, [R1+0x184] ;  /* 0x0001840001117983 */ /* 0x000f680000300800 */
[----:B------:R-:W5:Y:S04]  /*bf90*/  LDL.LU R14, [R1+0x240] ;  /* 0x00024000010e7983 */ /* 0x000f680000300800 */
[----:B------:R-:W5:Y:S04]  /*bfa0*/  LDL.LU R11, [R1+0x244] ;  /* 0x00024400010b7983 */ /* 0x000f680000300800 */
[----:B------:R-:W5:Y:S04]  /*bfb0*/  LDL.LU R24, [R1+0x250] ;  /* 0x0002500001187983 */ /* 0x000f680000300800 */
[----:B------:R-:W5:Y:S04]  /*bfc0*/  LDL.LU R4, [R1+0x254] ;  /* 0x0002540001047983 */ /* 0x000f680000300800 */
[----:B------:R0:W-:Y:S04]  /*bfd0*/  STL.64 [R1+0xe58], R20 ;  /* 0x000e581401007387 */ /* 0x0001e80000100a00 */
[----:B0-----:R-:W5:Y:S04]  /*bfe0*/  LDL.LU R20, [R1+0x21c] ;  /* 0x00021c0001147983 */ /* 0x001f680000300800 */
[----:B------:R-:W5:Y:S04]  /*bff0*/  LDL.LU R21, [R1+0x194] ;  /* 0x0001940001157983 */ /* 0x000f680000300800 */
[----:B------:R-:W5:Y:S01]  /*c000*/  LDL.LU R5, [R1+0x260] ;  /* 0x0002600001057983 */ /* 0x000f620000300800 */
[----:B------:R-:W-:-:S05]  /*c010*/  IMAD.WIDE R22, R22, 0x2, R8 ;  /* 0x0000000216167825 */ /* 0x000fca00078e0208 */
[----:B------:R2:W-:Y:S01]  /*c020*/  STL.64 [R1+0xe70], R22 ;  /* 0x000e701601007387 */ /* 0x0005e20000100a00 */
[----:B---3--:R-:W-:-:S03]  /*c030*/  IMAD.WIDE R12, R3, 0x2, R8 ;  /* 0x00000002030c7825 */ /* 0x008fc600078e0208 */
[----:B------:R-:W3:Y:S04]  /*c040*/  LDL.LU R3, [R1+0x264] ;  /* 0x0002640001037983 */ /* 0x000ee80000300800 */
[----:B------:R0:W-:Y:S01]  /*c050*/  STL.64 [R1+0x80], R12 ;  /* 0x0000800c01007387 */ /* 0x0001e20000100a00 */
[----:B--2---:R-:W-:-:S03]  /*c060*/  IMAD.WIDE R22, R26, 0x2, R8 ;  /* 0x000000021a167825 */ /* 0x004fc600078e0208 */
[----:B------:R-:W2:Y:S04]  /*c070*/  LDL.LU R15, [R1+0x270] ;  /* 0x00027000010f7983 */ /* 0x000ea80000300800 */
[----:B0-----:R-:W2:Y:S04]  /*c080*/  LDL.LU R12, [R1+0x274] ;  /* 0x00027400010c7983 */ /* 0x001ea80000300800 */
[----:B------:R4:W-:Y:S04]  /*c090*/  STL.64 [R1+0x98], R22 ;  /* 0x0000981601007387 */ /* 0x0009e80000100a00 */
[----:B------:R-:W2:Y:S04]  /*c0a0*/  LDL.LU R25, [R1+0x288] ;  /* 0x0002880001197983 */ /* 0x000ea80000300800 */
[----:B------:R-:W2:Y:S01]  /*c0b0*/  LDL.LU R26, [R1+0x28c] ;  /* 0x00028c00011a7983 */ /* 0x000ea20000300800 */
[----:B----4-:R-:W-:-:S05]  /*c0c0*/  IMAD.WIDE R22, R27, 0x2, R8 ;  /* 0x000000021b167825 */ /* 0x010fca00078e0208 */
[----:B------:R5:W-:Y:S04]  /*c0d0*/  STL.64 [R1+0xa8], R22 ;  /* 0x0000a81601007387 */ /* 0x000be80000100a00 */
[----:B------:R-:W4:Y:S04]  /*c0e0*/  LDL.LU R13, [R1+0x298] ;  /* 0x00029800010d7983 */ /* 0x000f280000300800 */
[----:B------:R-:W4:Y:S01]  /*c0f0*/  LDL.LU R27, [R1+0x29c] ;  /* 0x00029c00011b7983 */ /* 0x000f220000300800 */
[----:B-----5:R-:W-:-:S05]  /*c100*/  IMAD.WIDE R22, R28, 0x2, R8 ;  /* 0x000000021c167825 */ /* 0x020fca00078e0208 */
[----:B------:R0:W-:Y:S04]  /*c110*/  STL.64 [R1+0xb8], R22 ;  /* 0x0000b81601007387 */ /* 0x0001e80000100a00 */
[----:B------:R-:W5:Y:S01]  /*c120*/  LDL.LU R28, [R1+0x2a4] ;  /* 0x0002a400011c7983 */ /* 0x000f620000300800 */
[----:B0-----:R-:W-:-:S05]  /*c130*/  IMAD.WIDE R22, R29, 0x2, R8 ;  /* 0x000000021d167825 */ /* 0x001fca00078e0208 */
[----:B------:R0:W-:Y:S04]  /*c140*/  STL.64 [R1+0xd0], R22 ;  /* 0x0000d01601007387 */ /* 0x0001e80000100a00 */
[----:B------:R-:W5:Y:S04]  /*c150*/  LDL.LU R10, [R1+0x2a8] ;  /* 0x0002a800010a7983 */ /* 0x000f680000300800 */
[----:B------:R-:W5:Y:S01]  /*c160*/  LDL.LU R29, [R1+0x2ac] ;  /* 0x0002ac00011d7983 */ /* 0x000f620000300800 */
[----:B0-----:R-:W-:-:S05]  /*c170*/  IMAD.WIDE R22, R2, 0x2, R8 ;  /* 0x0000000202167825 */ /* 0x001fca00078e0208 */
[----:B------:R0:W-:Y:S04]  /*c180*/  STL.64 [R1+0xe0], R22 ;  /* 0x0000e01601007387 */ /* 0x0001e80000100a00 */
[----:B------:R-:W5:Y:S01]  /*c190*/  LDL.LU R2, [R1+0x2b0] ;  /* 0x0002b00001027983 */ /* 0x000f620000300800 */
[----:B0-----:R-:W-:-:S05]  /*c1a0*/  IMAD.WIDE R22, R20, 0x2, R8 ;  /* 0x0000000214167825 */ /* 0x001fca00078e0208 */
[----:B------:R0:W-:Y:S02]  /*c1b0*/  STL.64 [R1+0xf8], R22 ;  /* 0x0000f81601007387 */ /* 0x0001e40000100a00 */
[----:B0-----:R-:W-:-:S04]  /*c1c0*/  IMAD.WIDE R22, R21, 0x2, R8 ;  /* 0x0000000215167825 */ /* 0x001fc800078e0208 */
[--C-:B------:R-:W-:Y:S01]  /*c1d0*/  IMAD.WIDE R20, R18, 0x2, R8.reuse ;  /* 0x0000000212147825 */ /* 0x100fe200078e0208 */
[----:B------:R0:W-:Y:S04]  /*c1e0*/  STL.64 [R1+0x108], R22 ;  /* 0x0001081601007387 */ /* 0x0001e80000100a00 */
[----:B------:R1:W-:Y:S01]  /*c1f0*/  STL.64 [R1+0x120], R20 ;  /* 0x0001201401007387 */ /* 0x0003e20000100a00 */
[----:B0-----:R-:W-:-:S04]  /*c200*/  IMAD.WIDE R22, R19, 0x2, R8 ;  /* 0x0000000213167825 */ /* 0x001fc800078e0208 */
[--C-:B-1----:R-:W-:Y:S01]  /*c210*/  IMAD.WIDE R20, R16, 0x2, R8.reuse ;  /* 0x0000000210147825 */ /* 0x102fe200078e0208 */
[----:B------:R-:W-:Y:S03]  /*c220*/  STL.64 [R1+0x130], R22 ;  /* 0x0001301601007387 */ /* 0x000fe60000100a00 */
[--C-:B------:R-:W-:Y:S01]  /*c230*/  IMAD.WIDE R18, R17, 0x2, R8.reuse ;  /* 0x0000000211127825 */ /* 0x100fe200078e0208 */
[----:B------:R0:W-:Y:S03]  /*c240*/  STL.64 [R1+0x160], R20 ;  /* 0x0001601401007387 */ /* 0x0001e60000100a00 */
[--C-:B------:R-:W-:Y:S01]  /*c250*/  IMAD.WIDE R16, R14, 0x2, R8.reuse ;  /* 0x000000020e107825 */ /* 0x100fe200078e0208 */
[----:B------:R1:W-:Y:S04]  /*c260*/  STL.64 [R1+0x170], R18 ;  /* 0x0001701201007387 */ /* 0x0003e80000100a00 */
[----:B------:R1:W-:Y:S01]  /*c270*/  STL.64 [R1+0x180], R16 ;  /* 0x0001801001007387 */ /* 0x0003e20000100a00 */
[----:B0-----:R-:W-:-:S04]  /*c280*/  IMAD.WIDE R20, R11, 0x2, R8 ;  /* 0x000000020b147825 */ /* 0x001fc800078e0208 */
[--C-:B-1----:R-:W-:Y:S01]  /*c290*/  IMAD.WIDE R18, R24, 0x2, R8.reuse ;  /* 0x0000000218127825 */ /* 0x102fe200078e0208 */
[----:B------:R-:W-:Y:S03]  /*c2a0*/  STL.64 [R1+0x190], R20 ;  /* 0x0001901401007387 */ /* 0x000fe60000100a00 */
[--C-:B------:R-:W-:Y:S01]  /*c2b0*/  IMAD.WIDE R16, R4, 0x2, R8.reuse ;  /* 0x0000000204107825 */ /* 0x100fe200078e0208 */
[----:B------:R-:W5:Y:S04]  /*c2c0*/  LDL.LU R11, [R1+0x2b4] ;  /* 0x0002b400010b7983 */ /* 0x000f680000300800 */
[----:B------:R-:W-:Y:S04]  /*c2d0*/  STL.64 [R1+0x1a0], R18 ;  /* 0x0001a01201007387 */ /* 0x000fe80000100a00 */
[----:B------:R-:W5:Y:S04]  /*c2e0*/  LDL.LU R4, [R1+0x2b8] ;  /* 0x0002b80001047983 */ /* 0x000f680000300800 */
[----:B------:R0:W-:Y:S04]  /*c2f0*/  STL.64 [R1+0x1b8], R16 ;  /* 0x0001b81001007387 */ /* 0x0001e80000100a00 */
[----:B------:R-:W5:Y:S01]  /*c300*/  LDL.LU R24, [R1+0x2bc] ;  /* 0x0002bc0001187983 */ /* 0x000f620000300800 */
[----:B0-----:R-:W-:-:S03]  /*c310*/  IMAD.WIDE R16, R5, 0x2, R8 ;  /* 0x0000000205107825 */ /* 0x001fc600078e0208 */
[----:B------:R-:W5:Y:S04]  /*c320*/  LDL.LU R5, [R1+0x2c0] ;  /* 0x0002c00001057983 */ /* 0x000f680000300800 */
[----:B------:R3:W-:Y:S02]  /*c330*/  STL.64 [R1+0x1c8], R16 ;  /* 0x0001c81001007387 */ /* 0x0007e40000100a00 */
[--C-:B---3--:R-:W-:Y:S02]  /*c340*/  IMAD.WIDE R16, R3, 0x2, R8.reuse ;  /* 0x0000000203107825 */ /* 0x108fe400078e0208 */
[----:B------:R-:W3:Y:S04]  /*c350*/  LDL.LU R3, [R1+0x2c4] ;  /* 0x0002c40001037983 */ /* 0x000ee80000300800 */
[----:B------:R0:W-:Y:S01]  /*c360*/  STL.64 [R1+0x1e0], R16 ;  /* 0x0001e01001007387 */ /* 0x0001e20000100a00 */
[----:B--2---:R-:W-:-:S04]  /*c370*/  IMAD.WIDE R14, R15, 0x2, R8 ;  /* 0x000000020f0e7825 */ /* 0x004fc800078e0208 */
[--C-:B------:R-:W-:Y:S01]  /*c380*/  IMAD.WIDE R18, R12, 0x2, R8.reuse ;  /* 0x000000020c127825 */ /* 0x100fe200078e0208 */
[----:B------:R1:W-:Y:S04]  /*c390*/  STL.64 [R1+0x1f0], R14 ;  /* 0x0001f00e01007387 */ /* 0x0003e80000100a00 */
[----:B------:R-:W-:Y:S01]  /*c3a0*/  STL.64 [R1+0x208], R18 ;  /* 0x0002081201007387 */ /* 0x000fe20000100a00 */
[----:B0-----:R-:W-:-:S03]  /*c3b0*/  IMAD.WIDE R16, R25, 0x2, R8 ;  /* 0x0000000219107825 */ /* 0x001fc600078e0208 */
[----:B------:R-:W2:Y:S01]  /*c3c0*/  LDL.LU R25, [R1+0x2c8] ;  /* 0x0002c80001197983 */ /* 0x000ea20000300800 */
[----:B-1----:R-:W-:-:S03]  /*c3d0*/  IMAD.WIDE R14, R26, 0x2, R8 ;  /* 0x000000021a0e7825 */ /* 0x002fc600078e0208 */
[----:B------:R4:W-:Y:S04]  /*c3e0*/  STL.64 [R1+0x218], R16 ;  /* 0x0002181001007387 */ /* 0x0009e80000100a00 */
[----:B------:R-:W2:Y:S04]  /*c3f0*/  LDL.LU R26, [R1+0x2cc] ;  /* 0x0002cc00011a7983 */ /* 0x000ea80000300800 */
[----:B------:R0:W-:Y:S01]  /*c400*/  STL.64 [R1+0x230], R14 ;  /* 0x0002300e01007387 */ /* 0x0001e20000100a00 */
[----:B----4-:R-:W-:-:S05]  /*c410*/  IMAD.WIDE R16, R13, 0x2, R8 ;  /* 0x000000020d107825 */ /* 0x010fca00078e0208 */
[----:B------:R1:W-:Y:S01]  /*c420*/  STL.64 [R1+0x240], R16 ;  /* 0x0002401001007387 */ /* 0x0003e20000100a00 */
[----:B0-----:R-:W-:-:S03]  /*c430*/  IMAD.WIDE R14, R27, 0x2, R8 ;  /* 0x000000021b0e7825 */ /* 0x001fc600078e0208 */
[----:B------:R-:W4:Y:S04]  /*c440*/  LDL.LU R27, [R1+0x2d0] ;  /* 0x0002d000011b7983 */ /* 0x000f280000300800 */
[----:B------:R0:W-:Y:S01]  /*c450*/  STL.64 [R1+0x250], R14 ;  /* 0x0002500e01007387 */ /* 0x0001e20000100a00 */
[----:B-----5:R-:W-:-:S03]  /*c460*/  IMAD.WIDE R12, R28, 0x2, R8 ;  /* 0x000000021c0c7825 */ /* 0x020fc600078e0208 */
[----:B------:R-:W5:Y:S04]  /*c470*/  LDL.LU R28, [R1+0x2d4] ;  /* 0x0002d400011c7983 */ /* 0x000f680000300800 */
[----:B------:R0:W-:Y:S01]  /*c480*/  STL.64 [R1+0x260], R12 ;  /* 0x0002600c01007387 */ /* 0x0001e20000100a00 */
[----:B-1----:R-:W-:-:S04]  /*c490*/  IMAD.WIDE R16, R10, 0x2, R8 ;  /* 0x000000020a107825 */ /* 0x002fc800078e0208 */
[--C-:B0-----:R-:W-:Y:S01]  /*c4a0*/  IMAD.WIDE R14, R29, 0x2, R8.reuse ;  /* 0x000000021d0e7825 */ /* 0x101fe200078e0208 */
[----:B------:R0:W-:Y:S04]  /*c4b0*/  STL.64 [R1+0x270], R16 ;  /* 0x0002701001007387 */ /* 0x0001e80000100a00 */
[----:B------:R-:W5:Y:S04]  /*c4c0*/  LDL.LU R20, [R1+0x2d8] ;  /* 0x0002d80001147983 */ /* 0x000f680000300800 */
[----:B------:R1:W-:Y:S01]  /*c4d0*/  STL.64 [R1+0x288], R14 ;  /* 0x0002880e01007387 */ /* 0x0003e20000100a00 */
[----:B------:R-:W-:-:S03]  /*c4e0*/  IMAD.WIDE R12, R2, 0x2, R8 ;  /* 0x00000002020c7825 */ /* 0x000fc600078e0208 */
[----:B------:R-:W5:Y:S04]  /*c4f0*/  LDL.LU R21, [R1+0x2dc] ;  /* 0x0002dc0001157983 */ /* 0x000f680000300800 */
[----:B------:R0:W-:Y:S04]  /*c500*/  STL.64 [R1+0x298], R12 ;  /* 0x0002980c01007387 */ /* 0x0001e80000100a00 */
[----:B------:R-:W5:Y:S04]  /*c510*/  LDL.LU R18, [R1+0x2e0] ;  /* 0x0002e00001127983 */ /* 0x000f680000300800 */
[----:B------:R-:W5:Y:S04]  /*c520*/  LDL.LU R19, [R1+0x2e4] ;  /* 0x0002e40001137983 */ /* 0x000f680000300800 */
[----:B0-----:R-:W5:Y:S04]  /*c530*/  LDL.LU R16, [R1+0x2e8] ;  /* 0x0002e80001107983 */ /* 0x001f680000300800 */
[----:B------:R-:W5:Y:S04]  /*c540*/  LDL.LU R17, [R1+0x2ec] ;  /* 0x0002ec0001117983 */ /* 0x000f680000300800 */
[----:B-1----:R-:W5:Y:S04]  /*c550*/  LDL.LU R14, [R1+0x2f0] ;  /* 0x0002f000010e7983 */ /* 0x002f680000300800 */
[----:B------:R-:W5:Y:S04]  /*c560*/  LDL.LU R10, [R1+0x2f4] ;  /* 0x0002f400010a7983 */ /* 0x000f680000300800 */
[----:B------:R-:W5:Y:S04]  /*c570*/  LDL.LU R29, [R1+0x2f8] ;  /* 0x0002f800011d7983 */ /* 0x000f680000300800 */
[----:B------:R-:W5:Y:S01]  /*c580*/  LDL.LU R2, [R1+0x2fc] ;  /* 0x0002fc0001027983 */ /* 0x000f620000300800 */
[----:B------:R-:W-:-:S04]  /*c590*/  IMAD.WIDE R22, R11, 0x2, R8 ;  /* 0x000000020b167825 */ /* 0x000fc800078e0208 */
[--C-:B------:R-:W-:Y:S02]  /*c5a0*/  IMAD.WIDE R12, R4, 0x2, R8.reuse ;  /* 0x00000002040c7825 */ /* 0x100fe400078e0208 */
[----:B------:R-:W5:Y:S04]  /*c5b0*/  LDL.LU R4, [R1+0x310] ;  /* 0x0003100001047983 */ /* 0x000f680000300800 */
[----:B------:R-:W-:Y:S04]  /*c5c0*/  STL.64 [R1+0x308], R22 ;  /* 0x0003081601007387 */ /* 0x000fe80000100a00 */
[----:B------:R0:W-:Y:S02]  /*c5d0*/  STL.64 [R1+0x4a0], R12 ;  /* 0x0004a00c01007387 */ /* 0x0001e40000100a00 */
[----:B0-----:R-:W-:-:S02]  /*c5e0*/  IMAD.WIDE R12, R5, 0x2, R8 ;  /* 0x00000002050c7825 */ /* 0x001fc400078e0208 */
[----:B------:R-:W5:Y:S02]  /*c5f0*/  LDL.LU R5, [R1+0x314] ;  /* 0x0003140001057983 */ /* 0x000f640000300800 */
[----:B------:R-:W-:-:S05]  /*c600*/  IMAD.WIDE R22, R24, 0x2, R8 ;  /* 0x0000000218167825 */ /* 0x000fca00078e0208 */
[----:B------:R-:W-:Y:S04]  /*c610*/  STL.64 [R1+0x4b0], R22 ;  /* 0x0004b01601007387 */ /* 0x000fe80000100a00 */
[----:B------:R0:W-:Y:S04]  /*c620*/  STL.64 [R1+0x4c0], R12 ;  /* 0x0004c00c01007387 */ /* 0x0001e80000100a00 */
[----:B------:R-:W5:Y:S04]  /*c630*/  LDL.LU R15, [R1+0x318] ;  /* 0x00031800010f7983 */ /* 0x000f680000300800 */
[----:B0-----:R-:W5:Y:S01]  /*c640*/  LDL.LU R12, [R1+0x31c] ;  /* 0x00031c00010c7983 */ /* 0x001f620000300800 */
[----:B---3--:R-:W-:-:S05]  /*c650*/  IMAD.WIDE R22, R3, 0x2, R8 ;  /* 0x0000000203167825 */ /* 0x008fca00078e0208 */
[----:B------:R0:W-:Y:S04]  /*c660*/  STL.64 [R1+0x4d0], R22 ;  /* 0x0004d01601007387 */ /* 0x0001e80000100a00 */
[----:B------:R-:W3:Y:S04]  /*c670*/  LDL.LU R11, [R1+0x320] ;  /* 0x00032000010b7983 */ /* 0x000ee80000300800 */
[----:B------:R-:W3:Y:S04]  /*c680*/  LDL.LU R3, [R1+0x324] ;  /* 0x0003240001037983 */ /* 0x000ee80000300800 */
[----:B------:R-:W3:Y:S01]  /*c690*/  LDL.LU R13, [R1+0x328] ;  /* 0x00032800010d7983 */ /* 0x000ee20000300800 */
[----:B--2---:R-:W-:-:S05]  /*c6a0*/  IMAD.WIDE R24, R25, 0x2, R8 ;  /* 0x0000000219187825 */ /* 0x004fca00078e0208 */
[----:B------:R1:W-:Y:S01]  /*c6b0*/  STL.64 [R1+0x4e0], R24 ;  /* 0x0004e01801007387 */ /* 0x0003e20000100a00 */
[----:B0-----:R-:W-:-:S03]  /*c6c0*/  IMAD.WIDE R22, R26, 0x2, R8 ;  /* 0x000000021a167825 */ /* 0x001fc600078e0208 */
[----:B-1----:R-:W2:Y:S04]  /*c6d0*/  LDL.LU R24, [R1+0x32c] ;  /* 0x00032c0001187983 */ /* 0x002ea80000300800 */
[----:B------:R5:W-:Y:S04]  /*c6e0*/  STL.64 [R1+0x4f0], R22 ;  /* 0x0004f01601007387 */ /* 0x000be80000100a00 */
[----:B------:R-:W2:Y:S01]  /*c6f0*/  LDL.LU R25, [R1+0x330] ;  /* 0x0003300001197983 */ /* 0x000ea20000300800 */
[----:B----4-:R-:W-:-:S05]  /*c700*/  IMAD.WIDE R26, R27, 0x2, R8 ;  /* 0x000000021b1a7825 */ /* 0x010fca00078e0208 */
[----:B------:R0:W-:Y:S01]  /*c710*/  STL.64 [R1+0x500], R26 ;  /* 0x0005001a01007387 */ /* 0x0001e20000100a00 */
[----:B-----5:R-:W-:-:S03]  /*c720*/  IMAD.WIDE R22, R28, 0x2, R8 ;  /* 0x000000021c167825 */ /* 0x020fc600078e0208 */
[----:B0-----:R-:W4:Y:S04]  /*c730*/  LDL.LU R26, [R1+0x334] ;  /* 0x00033400011a7983 */ /* 0x001f280000300800 */
[----:B------:R-:W5:Y:S04]  /*c740*/  LDL.LU R27, [R1+0x338] ;  /* 0x00033800011b7983 */ /* 0x000f680000300800 */
        /* <DEDUP_REMOVED lines=28> */
[--C-:B0-----:R-:W-:Y:S02]  /*c910*/  IMAD.WIDE R16, R5, 0x2, R8.reuse ;  /* 0x0000000205107825 */ /* 0x101fe400078e0208 */
[----:B------:R-:W5:Y:S04]  /*c920*/  LDL.LU R5, [R1+0x350] ;  /* 0x0003500001057983 */ /* 0x000f680000300800 */
[----:B------:R3:W-:Y:S01]  /*c930*/  STL.64 [R1+0x5d0], R16 ;  /* 0x0005d01001007387 */ /* 0x0007e20000100a00 */
[----:B------:R-:W-:-:S04]  /*c940*/  IMAD.WIDE R14, R15, 0x2, R8 ;  /* 0x000000020f0e7825 */ /* 0x000fc800078e0208 */
[--C-:B------:R-:W-:Y:S01]  /*c950*/  IMAD.WIDE R18, R12, 0x2, R8.reuse ;  /* 0x000000020c127825 */ /* 0x100fe200078e0208 */
[----:B------:R0:W-:Y:S04]  /*c960*/  STL.64 [R1+0x5e0], R14 ;  /* 0x0005e00e01007387 */ /* 0x0001e80000100a00 */
[----:B------:R-:W-:Y:S01]  /*c970*/  STL.64 [R1+0x5f0], R18 ;  /* 0x0005f01201007387 */ /* 0x000fe20000100a00 */
[----:B---3--:R-:W-:-:S03]  /*c980*/  IMAD.WIDE R16, R11, 0x2, R8 ;  /* 0x000000020b107825 */ /* 0x008fc600078e0208 */
[----:B------:R-:W3:Y:S01]  /*c990*/  LDL.LU R11, [R1+0x354] ;  /* 0x00035400010b7983 */ /* 0x000ee20000300800 */
[----:B0-----:R-:W-:-:S03]  /*c9a0*/  IMAD.WIDE R14, R3, 0x2, R8 ;  /* 0x00000002030e7825 */ /* 0x001fc600078e0208 */
[----:B------:R0:W-:Y:S04]  /*c9b0*/  STL.64 [R1+0x600], R16 ;  /* 0x0006001001007387 */ /* 0x0001e80000100a00 */
[----:B------:R-:W3:Y:S04]  /*c9c0*/  LDL.LU R3, [R1+0x358] ;  /* 0x0003580001037983 */ /* 0x000ee80000300800 */
[----:B------:R2:W-:Y:S01]  /*c9d0*/  STL.64 [R1+0x610], R14 ;  /* 0x0006100e01007387 */ /* 0x0005e20000100a00 */
[----:B0-----:R-:W-:-:S05]  /*c9e0*/  IMAD.WIDE R16, R13, 0x2, R8 ;  /* 0x000000020d107825 */ /* 0x001fca00078e0208 */
[----:B------:R4:W-:Y:S01]  /*c9f0*/  STL.64 [R1+0x620], R16 ;  /* 0x0006201001007387 */ /* 0x0009e20000100a00 */
[----:B--2---:R-:W-:-:S03]  /*ca00*/  IMAD.WIDE R14, R24, 0x2, R8 ;  /* 0x00000002180e7825 */ /* 0x004fc600078e0208 */
[----:B------:R-:W2:Y:S04]  /*ca10*/  LDL.LU R24, [R1+0x35c] ;  /* 0x00035c0001187983 */ /* 0x000ea80000300800 */
[----:B------:R5:W-:Y:S01]  /*ca20*/  STL.64 [R1+0x630], R14 ;  /* 0x0006300e01007387 */ /* 0x000be20000100a00 */
[----:B------:R-:W-:-:S03]  /*ca30*/  IMAD.WIDE R12, R25, 0x2, R8 ;  /* 0x00000002190c7825 */ /* 0x000fc600078e0208 */
[----:B------:R-:W2:Y:S04]  /*ca40*/  LDL.LU R25, [R1+0x360] ;  /* 0x0003600001197983 */ /* 0x000ea80000300800 */
[----:B------:R0:W-:Y:S01]  /*ca50*/  STL.64 [R1+0x640], R12 ;  /* 0x0006400c01007387 */ /* 0x0001e20000100a00 */
[----:B----4-:R-:W-:-:S04]  /*ca60*/  IMAD.WIDE R16, R26, 0x2, R8 ;  /* 0x000000021a107825 */ /* 0x010fc800078e0208 */
[--C-:B-----5:R-:W-:Y:S01]  /*ca70*/  IMAD.WIDE R14, R27, 0x2, R8.reuse ;  /* 0x000000021b0e7825 */ /* 0x120fe200078e0208 */
[----:B------:R1:W-:Y:S04]  /*ca80*/  STL.64 [R1+0x650], R16 ;  /* 0x0006501001007387 */ /* 0x0003e80000100a00 */
[----:B------:R-:W4:Y:S01]  /*ca90*/  LDL.LU R20, [R1+0x364] ;  /* 0x0003640001147983 */ /* 0x000f220000300800 */
[----:B0-----:R-:W-:-:S03]  /*caa0*/  IMAD.WIDE R12, R28, 0x2, R8 ;  /* 0x000000021c0c7825 */ /* 0x001fc600078e0208 */
[----:B------:R0:W-:Y:S04]  /*cab0*/  STL.64 [R1+0x660], R14 ;  /* 0x0006600e01007387 */ /* 0x0001e80000100a00 */
[----:B------:R-:W5:Y:S04]  /*cac0*/  LDL.LU R21, [R1+0x368] ;  /* 0x0003680001157983 */ /* 0x000f680000300800 */
[----:B------:R0:W-:Y:S04]  /*cad0*/  STL.64 [R1+0x670], R12 ;  /* 0x0006700c01007387 */ /* 0x0001e80000100a00 */
[----:B------:R-:W5:Y:S04]  /*cae0*/  LDL.LU R18, [R1+0x36c] ;  /* 0x00036c0001127983 */ /* 0x000f680000300800 */
[----:B------:R-:W5:Y:S04]  /*caf0*/  LDL.LU R19, [R1+0x370] ;  /* 0x0003700001137983 */ /* 0x000f680000300800 */
[----:B-1----:R-:W5:Y:S04]  /*cb00*/  LDL.LU R16, [R1+0x374] ;  /* 0x0003740001107983 */ /* 0x002f680000300800 */
[----:B------:R-:W5:Y:S04]  /*cb10*/  LDL.LU R17, [R1+0x378] ;  /* 0x0003780001117983 */ /* 0x000f680000300800 */
[----:B0-----:R-:W5:Y:S04]  /*cb20*/  LDL.LU R14, [R1+0x37c] ;  /* 0x00037c00010e7983 */ /* 0x001f680000300800 */
[----:B------:R-:W5:Y:S04]  /*cb30*/  LDL.LU R26, [R1+0x380] ;  /* 0x00038000011a7983 */ /* 0x000f680000300800 */
[----:B------:R-:W5:Y:S04]  /*cb40*/  LDL.LU R27, [R1+0x384] ;  /* 0x00038400011b7983 */ /* 0x000f680000300800 */
[----:B------:R-:W5:Y:S01]  /*cb50*/  LDL.LU R28, [R1+0x388] ;  /* 0x00038800011c7983 */ /* 0x000f620000300800 */
[----:B------:R-:W-:-:S04]  /*cb60*/  IMAD.WIDE R22, R10, 0x2, R8 ;  /* 0x000000020a167825 */ /* 0x000fc800078e0208 */
[--C-:B------:R-:W-:Y:S02]  /*cb70*/  IMAD.WIDE R12, R29, 0x2, R8.reuse ;  /* 0x000000021d0c7825 */ /* 0x100fe400078e0208 */
[----:B------:R-:W5:Y:S04]  /*cb80*/  LDL.LU R29, [R1+0x38c] ;  /* 0x00038c00011d7983 */ /* 0x000f680000300800 */
[----:B------:R0:W-:Y:S04]  /*cb90*/  STL.64 [R1+0x680], R22 ;  /* 0x0006801601007387 */ /* 0x0001e80000100a00 */
[----:B------:R1:W-:Y:S01]  /*cba0*/  STL.64 [R1+0x690], R12 ;  /* 0x0006900c01007387 */ /* 0x0003e20000100a00 */
[----:B0-----:R-:W-:-:S03]  /*cbb0*/  IMAD.WIDE R22, R2, 0x2, R8 ;  /* 0x0000000202167825 */ /* 0x001fc600078e0208 */
[----:B------:R-:W5:Y:S01]  /*cbc0*/  LDL.LU R2, [R1+0x390] ;  /* 0x0003900001027983 */ /* 0x000f620000300800 */
[----:B-1----:R-:W-:-:S03]  /*cbd0*/  IMAD.WIDE R12, R4, 0x2, R8 ;  /* 0x00000002040c7825 */ /* 0x002fc600078e0208 */
[----:B------:R-:W-:Y:S04]  /*cbe0*/  STL.64 [R1+0x6a0], R22 ;  /* 0x0006a01601007387 */ /* 0x000fe80000100a00 */
[----:B------:R0:W-:Y:S04]  /*cbf0*/  STL.64 [R1+0x6b0], R12 ;  /* 0x0006b00c01007387 */ /* 0x0001e80000100a00 */
[----:B------:R-:W5:Y:S01]  /*cc00*/  LDL.LU R15, [R1+0x394] ;  /* 0x00039400010f7983 */ /* 0x000f620000300800 */
[----:B------:R-:W-:-:S03]  /*cc10*/  IMAD.WIDE R4, R5, 0x2, R8 ;  /* 0x0000000205047825 */ /* 0x000fc600078e0208 */
[----:B0-----:R-:W5:Y:S04]  /*cc20*/  LDL.LU R12, [R1+0x398] ;  /* 0x00039800010c7983 */ /* 0x001f680000300800 */
[----:B------:R0:W-:Y:S04]  /*cc30*/  STL.64 [R1+0x6c0], R4 ;  /* 0x0006c00401007387 */ /* 0x0001e80000100a00 */
[----:B0-----:R-:W5:Y:S04]  /*cc40*/  LDL.LU R4, [R1+0x39c] ;  /* 0x00039c0001047983 */ /* 0x001f680000300800 */
[----:B------:R-:W5:Y:S04]  /*cc50*/  LDL.LU R5, [R1+0x3a0] ;  /* 0x0003a00001057983 */ /* 0x000f680000300800 */
[----:B------:R-:W5:Y:S01]  /*cc60*/  LDL.LU R13, [R1+0x3a4] ;  /* 0x0003a400010d7983 */ /* 0x000f620000300800 */
[----:B---3--:R-:W-:-:S05]  /*cc70*/  IMAD.WIDE R10, R11, 0x2, R8 ;  /* 0x000000020b0a7825 */ /* 0x008fca00078e0208 */
[----:B------:R0:W-:Y:S01]  /*cc80*/  STL.64 [R1+0x6d0], R10 ;  /* 0x0006d00a01007387 */ /* 0x0001e20000100a00 */
[----:B------:R-:W-:-:S03]  /*cc90*/  IMAD.WIDE R22, R3, 0x2, R8 ;  /* 0x0000000203167825 */ /* 0x000fc600078e0208 */
[----:B0-----:R-:W3:Y:S04]  /*cca0*/  LDL.LU R10, [R1+0x224] ;  /* 0x00022400010a7983 */ /* 0x001ee80000300800 */
[----:B------:R2:W-:Y:S04]  /*ccb0*/  STL.64 [R1+0x6e0], R22 ;  /* 0x0006e01601007387 */ /* 0x0005e80000100a00 */
[----:B------:R-:W3:Y:S01]  /*ccc0*/  LDL.LU R3, [R1+0x220] ;  /* 0x0002200001037983 */ /* 0x000ee20000300800 */
[----:B--2---:R-:W-:-:S05]  /*ccd0*/  IMAD.WIDE R22, R24, 0x2, R8 ;  /* 0x0000000218167825 */ /* 0x004fca00078e0208 */
[----:B------:R0:W-:Y:S04]  /*cce0*/  STL.64 [R1+0x6f0], R22 ;  /* 0x0006f01601007387 */ /* 0x0001e80000100a00 */
[----:B------:R-:W2:Y:S04]  /*ccf0*/  LDL.LU R11, [R1+0x1fc] ;  /* 0x0001fc00010b7983 */ /* 0x000ea80000300800 */
[----:B------:R-:W2:Y:S01]  /*cd00*/  LDL.LU R24, [R1+0x1f8] ;  /* 0x0001f80001187983 */ /* 0x000ea20000300800 */
[----:B0-----:R-:W-:-:S05]  /*cd10*/  IMAD.WIDE R22, R25, 0x2, R8 ;  /* 0x0000000219167825 */ /* 0x001fca00078e0208 */
[----:B------:R4:W-:Y:S04]  /*cd20*/  STL.64 [R1+0x700], R22 ;  /* 0x0007001601007387 */ /* 0x0009e80000100a00 */
[----:B------:R-:W2:Y:S01]  /*cd30*/  LDL.LU R25, [R1+0x1d4] ;  /* 0x0001d40001197983 */ /* 0x000ea20000300800 */
[----:B----4-:R-:W-:-:S05]  /*cd40*/  IMAD.WIDE R22, R20, 0x2, R8 ;  /* 0x0000000214167825 */ /* 0x010fca00078e0208 */
[----:B------:R5:W-:Y:S02]  /*cd50*/  STL.64 [R1+0x710], R22 ;  /* 0x0007101601007387 */ /* 0x000be40000100a00 */
[----:B-----5:R-:W-:-:S04]  /*cd60*/  IMAD.WIDE R22, R21, 0x2, R8 ;  /* 0x0000000215167825 */ /* 0x020fc800078e0208 */
        /* <DEDUP_REMOVED lines=14> */
[--C-:B----4-:R-:W-:Y:S01]  /*ce50*/  IMAD.WIDE R16, R28, 0x2, R8.reuse ;  /* 0x000000021c107825 */ /* 0x110fe200078e0208 */
[----:B------:R-:W4:Y:S04]  /*ce60*/  LDL.LU R26, [R1+0x1d0] ;  /* 0x0001d000011a7983 */ /* 0x000f280000300800 */
        /* <DEDUP_REMOVED lines=8> */
[----:B------:R-:W5:Y:S02]  /*cef0*/  LDL.LU R2, [R1+0x148] ;  /* 0x0001480001027983 */ /* 0x000f640000300800 */
[----:B------:R-:W-:-:S02]  /*cf00*/  IMAD.WIDE R14, R15, 0x2, R8 ;  /* 0x000000020f0e7825 */ /* 0x000fc400078e0208 */
[----:B------:R0:W-:Y:S02]  /*cf10*/  STL.64 [R1+0x7c0], R16 ;  /* 0x0007c01001007387 */ /* 0x0001e40000100a00 */
[--C-:B------:R-:W-:Y:S02]  /*cf20*/  IMAD.WIDE R18, R12, 0x2, R8.reuse ;  /* 0x000000020c127825 */ /* 0x100fe400078e0208 */
[----:B------:R1:W-:Y:S04]  /*cf30*/  STL.64 [R1+0x7d0], R14 ;  /* 0x0007d00e01007387 */ /* 0x0003e80000100a00 */
[----:B------:R-:W-:Y:S01]  /*cf40*/  STL.64 [R1+0x7e0], R18 ;  /* 0x0007e01201007387 */ /* 0x000fe20000100a00 */
[----:B0-----:R-:W-:-:S03]  /*cf50*/  IMAD.WIDE R16, R4, 0x2, R8 ;  /* 0x0000000204107825 */ /* 0x001fc600078e0208 */
[----:B------:R-:W5:Y:S01]  /*cf60*/  LDL.LU R4, [R1+0x138] ;  /* 0x0001380001047983 */ /* 0x000f620000300800 */
[----:B-1----:R-:W-:-:S03]  /*cf70*/  IMAD.WIDE R14, R5, 0x2, R8 ;  /* 0x00000002050e7825 */ /* 0x002fc600078e0208 */
[----:B------:R0:W-:Y:S04]  /*cf80*/  STL.64 [R1+0x7f0], R16 ;  /* 0x0007f01001007387 */ /* 0x0001e80000100a00 */
[----:B------:R-:W5:Y:S04]  /*cf90*/  LDL.LU R5, [R1+0x114] ;  /* 0x0001140001057983 */ /* 0x000f680000300800 */
[----:B------:R3:W-:Y:S01]  /*cfa0*/  STL.64 [R1+0x800], R14 ;  /* 0x0008000e01007387 */ /* 0x0007e20000100a00 */
[----:B0-----:R-:W-:-:S05]  /*cfb0*/  IMAD.WIDE R16, R13, 0x2, R8 ;  /* 0x000000020d107825 */ /* 0x001fca00078e0208 */
[----:B------:R-:W-:Y:S01]  /*cfc0*/  STL.64 [R1+0x810], R16 ;  /* 0x0008101001007387 */ /* 0x000fe20000100a00 */
[----:B---3--:R-:W-:-:S04]  /*cfd0*/  IMAD.WIDE R14, R10, 0x2, R8 ;  /* 0x000000020a0e7825 */ /* 0x008fc800078e0208 */
[--C-:B------:R-:W-:Y:S02]  /*cfe0*/  IMAD.WIDE R12, R3, 0x2, R8.reuse ;  /* 0x00000002030c7825 */ /* 0x100fe400078e0208 */
[----:B------:R-:W3:Y:S04]  /*cff0*/  LDL.LU R3, [R1+0xe8] ;  /* 0x0000e80001037983 */ /* 0x000ee80000300800 */
[----:B------:R2:W-:Y:S04]  /*d000*/  STL.64 [R1+0x820], R14 ;  /* 0x0008200e01007387 */ /* 0x0005e80000100a00 */
[----:B------:R-:W3:Y:S04]  /*d010*/  LDL.LU R21, [R1+0xc4] ;  /* 0x0000c40001157983 */ /* 0x000ee80000300800 */
[----:B------:R0:W-:Y:S01]  /*d020*/  STL.64 [R1+0x220], R12 ;  /* 0x0002200c01007387 */ /* 0x0001e20000100a00 */
[----:B--2---:R-:W-:-:S05]  /*d030*/  IMAD.WIDE R14, R11, 0x2, R8 ;  /* 0x000000020b0e7825 */ /* 0x004fca00078e0208 */
[----:B------:R1:W-:Y:S01]  /*d040*/  STL.64 [R1+0x840], R14 ;  /* 0x0008400e01007387 */ /* 0x0003e20000100a00 */
[----:B0-----:R-:W-:-:S03]  /*d050*/  IMAD.WIDE R12, R24, 0x2, R8 ;  /* 0x00000002180c7825 */ /* 0x001fc600078e0208 */
[----:B------:R-:W2:Y:S04]  /*d060*/  LDL.LU R18, [R1+0x88] ;  /* 0x0000880001127983 */ /* 0x000ea80000300800 */
[----:B------:R0:W-:Y:S01]  /*d070*/  STL.64 [R1+0x1f8], R12 ;  /* 0x0001f80c01007387 */ /* 0x0001e20000100a00 */
[----:B------:R-:W-:-:S03]  /*d080*/  IMAD.WIDE R10, R25, 0x2, R8 ;  /* 0x00000002190a7825 */ /* 0x000fc600078e0208 */
[----:B------:R-:W2:Y:S04]  /*d090*/  LDL.LU R19, [R1+0x74] ;  /* 0x0000740001137983 */ /* 0x000ea80000300800 */
[----:B------:R0:W-:Y:S04]  /*d0a0*/  STL.64 [R1+0x860], R10 ;  /* 0x0008600a01007387 */ /* 0x0001e80000100a00 */
[----:B------:R-:W2:Y:S04]  /*d0b0*/  LDL.LU R16, [R1+0x70] ;  /* 0x0000700001107983 */ /* 0x000ea80000300800 */
[----:B------:R-:W2:Y:S04]  /*d0c0*/  LDL.LU R17, [R1+0x6c] ;  /* 0x00006c0001117983 */ /* 0x000ea80000300800 */
[----:B-1----:R-:W2:Y:S04]  /*d0d0*/  LDL.LU R14, [R1+0x68] ;  /* 0x00006800010e7983 */ /* 0x002ea80000300800 */
[----:B------:R-:W2:Y:S04]  /*d0e0*/  LDL.LU R15, [R1+0x64] ;  /* 0x00006400010f7983 */ /* 0x000ea80000300800 */
[----:B0-----:R-:W2:Y:S04]  /*d0f0*/  LDL.LU R12, [R1+0x60] ;  /* 0x00006000010c7983 */ /* 0x001ea80000300800 */
[----:B------:R-:W2:Y:S04]  /*d100*/  LDL.LU R13, [R1+0x5c] ;  /* 0x00005c00010d7983 */ /* 0x000ea80000300800 */
[----:B------:R-:W2:Y:S04]  /*d110*/  LDL.LU R10, [R1+0x58] ;  /* 0x00005800010a7983 */ /* 0x000ea80000300800 */
[----:B------:R-:W2:Y:S01]  /*d120*/  LDL.LU R11, [R1+0x3a8] ;  /* 0x0003a800010b7983 */ /* 0x000ea20000300800 */
[----:B----4-:R-:W-:-:S05]  /*d130*/  IMAD.WIDE R24, R26, 0x2, R8 ;  /* 0x000000021a187825 */ /* 0x010fca00078e0208 */
[----:B------:R0:W-:Y:S01]  /*d140*/  STL.64 [R1+0x1d0], R24 ;  /* 0x0001d01801007387 */ /* 0x0001e20000100a00 */
[----:B-----5:R-:W-:-:S04]  /*d150*/  IMAD.WIDE R22, R27, 0x2, R8 ;  /* 0x000000021b167825 */ /* 0x020fc800078e0208 */
[--C-:B------:R-:W-:Y:S01]  /*d160*/  IMAD.WIDE R26, R28, 0x2, R8.reuse ;  /* 0x000000021c1a7825 */ /* 0x100fe200078e0208 */
[----:B0-----:R-:W4:Y:S04]  /*d170*/  LDL.LU.64 R24, [R1+0x50] ;  /* 0x0000500001187983 */ /* 0x001f280000300a00 */
[----:B------:R0:W-:Y:S04]  /*d180*/  STL.64 [R1+0x880], R22 ;  /* 0x0008801601007387 */ /* 0x0001e80000100a00 */
[----:B------:R1:W-:Y:S01]  /*d190*/  STL.64 [R1+0x1a8], R26 ;  /* 0x0001a81a01007387 */ /* 0x0003e20000100a00 */
[----:B0-----:R-:W-:-:S03]  /*d1a0*/  IMAD.WIDE R22, R29, 0x2, R8 ;  /* 0x000000021d167825 */ /* 0x001fc600078e0208 */
[----:B-1----:R-:W5:Y:S04]  /*d1b0*/  LDL.LU.64 R26, [R1+0x48] ;  /* 0x00004800011a7983 */ /* 0x002f680000300a00 */
[----:B------:R0:W-:Y:S01]  /*d1c0*/  STL.64 [R1+0x8a0], R22 ;  /* 0x0008a01601007387 */ /* 0x0001e20000100a00 */
[----:B------:R-:W-:-:S05]  /*d1d0*/  IMAD.WIDE R28, R2, 0x2, R8 ;  /* 0x00000002021c7825 */ /* 0x000fca00078e0208 */
[----:B------:R1:W-:Y:S01]  /*d1e0*/  STL.64 [R1+0x8b0], R28 ;  /* 0x0008b01c01007387 */ /* 0x0003e20000100a00 */
[----:B0-----:R-:W-:-:S03]  /*d1f0*/  IMAD.WIDE R22, R6, 0x2, R8 ;  /* 0x0000000206167825 */ /* 0x001fc600078e0208 */
[----:B-1----:R-:W2:Y:S04]  /*d200*/  LDL.LU.64 R28, [R1] ;  /* 0x00000000011c7983 */ /* 0x002ea80000300a00 */
[----:B------:R0:W-:Y:S02]  /*d210*/  STL.64 [R1+0x8c0], R22 ;  /* 0x0008c01601007387 */ /* 0x0001e40000100a00 */
[--C-:B0-----:R-:W-:Y:S02]  /*d220*/  IMAD.WIDE R22, R7, 0x2, R8.reuse ;  /* 0x0000000207167825 */ /* 0x101fe400078e0208 */
[----:B------:R-:W2:Y:S04]  /*d230*/  LDL.LU.64 R6, [R1+0x40] ;  /* 0x0000400001067983 */ /* 0x000ea80000300a00 */
[----:B------:R0:W-:Y:S02]  /*d240*/  STL.64 [R1+0x8d0], R22 ;  /* 0x0008d01601007387 */ /* 0x0001e40000100a00 */
[----:B0-----:R-:W-:-:S04]  /*d250*/  IMAD.WIDE R22, R4, 0x2, R8 ;  /* 0x0000000204167825 */ /* 0x001fc800078e0208 */
[--C-:B------:R-:W-:Y:S01]  /*d260*/  IMAD.WIDE R4, R5, 0x2, R8.reuse ;  /* 0x0000000205047825 */ /* 0x100fe200078e0208 */
[----:B------:R0:W-:Y:S04]  /*d270*/  STL.64 [R1+0x138], R22 ;  /* 0x0001381601007387 */ /* 0x0001e80000100a00 */
[----:B0-----:R-:W2:Y:S04]  /*d280*/  LDL.LU.64 R22, [R1+0xe70] ;  /* 0x000e700001167983 */ /* 0x001ea80000300a00 */
[----:B------:R0:W-:Y:S04]  /*d290*/  STL.64 [R1+0x8f0], R4 ;  /* 0x0008f00401007387 */ /* 0x0001e80000100a00 */
[----:B0-----:R-:W2:Y:S02]  /*d2a0*/  LDL.LU R4, [R1+0xe6c] ;  /* 0x000e6c0001047983 */ /* 0x001ea40000300800 */
[----:B--2---:R-:W-:-:S05]  /*d2b0*/  IMAD.WIDE R4, R4, 0x2, R8 ;  /* 0x0000000204047825 */ /* 0x004fca00078e0208 */
[----:B------:R0:W-:Y:S04]  /*d2c0*/  STL.64 [R1+0x110], R4 ;  /* 0x0001100401007387 */ /* 0x0001e80000100a00 */
[----:B0-----:R-:W2:Y:S01]  /*d2d0*/  LDL.LU R5, [R1+0xe68] ;  /* 0x000e680001057983 */ /* 0x001ea20000300800 */
[----:B---3--:R-:W-:-:S04]  /*d2e0*/  IMAD.WIDE R2, R3, 0x2, R8 ;  /* 0x0000000203027825 */ /* 0x008fc800078e0208 */
[----:B--2---:R-:W-:-:S05]  /*d2f0*/  IMAD.WIDE R4, R5, 0x2, R8 ;  /* 0x0000000205047825 */ /* 0x004fca00078e0208 */
[----:B------:R0:W-:Y:S04]  /*d300*/  STL.64 [R1+0x910], R4 ;  /* 0x0009100401007387 */ /* 0x0001e80000100a00 */
[----:B0-----:R-:W2:Y:S04]  /*d310*/  LDL.LU.64 R4, [R1+0x38] ;  /* 0x0000380001047983 */ /* 0x001ea80000300a00 */
[----:B------:R0:W-:Y:S04]  /*d320*/  STL.64 [R1+0xe8], R2 ;  /* 0x0000e80201007387 */ /* 0x0001e80000100a00 */
[----:B0-----:R-:W3:Y:S01]  /*d330*/  LDL.LU.64 R2, [R1+0xe60] ;  /* 0x000e600001027983 */ /* 0x001ee20000300a00 */
[----:B------:R-:W-:-:S05]  /*d340*/  IMAD.WIDE R20, R21, 0x2, R8 ;  /* 0x0000000215147825 */ /* 0x000fca00078e0208 */
[----:B------:R3:W-:Y:S02]  /*d350*/  STL.64 [R1+0x930], R20 ;  /* 0x0009301401007387 */ /* 0x0007e40000100a00 */
[----:B---3--:R-:W-:-:S05]  /*d360*/  IMAD.WIDE R20, R2, 0x2, R8 ;  /* 0x0000000202147825 */ /* 0x008fca00078e0208 */
[----:B------:R0:W-:Y:S02]  /*d370*/  STL.64 [R1+0xc0], R20 ;  /* 0x0000c01401007387 */ /* 0x0001e40000100a00 */
[--C-:B0-----:R-:W-:Y:S02]  /*d380*/  IMAD.WIDE R20, R3, 0x2, R8.reuse ;  /* 0x0000000203147825 */ /* 0x101fe400078e0208 */
[----:B------:R-:W3:Y:S04]  /*d390*/  LDL.LU.64 R2, [R1+0x30] ;  /* 0x0000300001027983 */ /* 0x000ee80000300a00 */
[----:B------:R0:W-:Y:S02]  /*d3a0*/  STL.64 [R1+0x950], R20 ;  /* 0x0009501401007387 */ /* 0x0001e40000100a00 */
[----:B0-----:R-:W-:-:S04]  /*d3b0*/  IMAD.WIDE R20, R18, 0x2, R8 ;  /* 0x0000000212147825 */ /* 0x001fc800078e0208 */
[--C-:B------:R-:W-:Y:S01]  /*d3c0*/  IMAD.WIDE R18, R19, 0x2, R8.reuse ;  /* 0x0000000213127825 */ /* 0x100fe200078e0208 */
[----:B------:R0:W-:Y:S04]  /*d3d0*/  STL.64 [R1+0x88], R20 ;  /* 0x0000881401007387 */ /* 0x0001e80000100a00 */
[----:B0-----:R-:W2:Y:S04]  /*d3e0*/  LDL.LU.64 R20, [R1+0xe58] ;  /* 0x000e580001147983 */ /* 0x001ea80000300a00 */
        /* <DEDUP_REMOVED lines=18> */
[----:B------:R0:W-:Y:S03]  /*d510*/  STL.64 [R1+0x58], R12 ;  /* 0x0000580c01007387 */ /* 0x0001e60000100a00 */
[----:B------:R-:W-:Y:S01]  /*d520*/  IMAD.WIDE R8, R0, 0x2, R8 ;  /* 0x0000000200087825 */ /* 0x000fe200078e0208 */
[----:B0-----:R-:W2:Y:S04]  /*d530*/  LDL.LU.64 R12, [R1+0xe38] ;  /* 0x000e3800010c7983 */ /* 0x001ea80000300a00 */
[----:B------:R0:W-:Y:S04]  /*d540*/  STL.64 [R1+0xa00], R10 ;  /* 0x000a000a01007387 */ /* 0x0001e80000100a00 */
[----:B0-----:R-:W2:Y:S04]  /*d550*/  LDL.LU.64 R10, [R1+0xe30] ;  /* 0x000e3000010a7983 */ /* 0x001ea80000300a00 */
[----:B------:R0:W-:Y:S04]  /*d560*/  STL.64 [R1+0x9f0], R8 ;  /* 0x0009f00801007387 */ /* 0x0001e80000100a00 */
[----:B0-----:R-:W2:Y:S01]  /*d570*/  LDL.LU.64 R8, [R1+0x8] ;  /* 0x0000080001087983 */ /* 0x001ea20000300a00 */
[----:B----4-:R-:W-:-:S03]  /*d580*/  IMAD.MOV.U32 R0, RZ, RZ, R25 ;  /* 0x000000ffff007224 */ /* 0x010fc600078e0019 */
[----:B------:R0:W-:Y:S04]  /*d590*/  STL [R1+0xca4], R24 ;  /* 0x000ca41801007387 */ /* 0x0001e80000100800 */
[----:B0-----:R-:W4:Y:S04]  /*d5a0*/  LDL.LU.64 R24, [R1+0xe28] ;  /* 0x000e280001187983 */ /* 0x001f280000300a00 */
[----:B--2---:R-:W-:Y:S04]  /*d5b0*/  STL [R1+0xca0], R8 ;  /* 0x000ca00801007387 */ /* 0x004fe80000100800 */
[----:B------:R0:W-:Y:S04]  /*d5c0*/  STL [R1+0xc9c], R0 ;  /* 0x000c9c0001007387 */ /* 0x0001e80000100800 */
[----:B-----5:R-:W-:Y:S01]  /*d5d0*/  STL [R1+0xc98], R26 ;  /* 0x000c981a01007387 */ /* 0x020fe20000100800 */
[----:B0-----:R-:W-:-:S05]  /*d5e0*/  IMAD.MOV.U32 R0, RZ, RZ, R9 ;  /* 0x000000ffff007224 */ /* 0x001fca00078e0009 */
[----:B------:R0:W-:Y:S04]  /*d5f0*/  STL [R1+0xc94], R0 ;  /* 0x000c940001007387 */ /* 0x0001e80000100800 */
[----:B------:R-:W2:Y:S01]  /*d600*/  LDL.LU.64 R8, [R1+0x10] ;  /* 0x0000100001087983 */ /* 0x000ea20000300a00 */
[----:B0-----:R-:W-:-:S03]  /*d610*/  IMAD.MOV.U32 R0, RZ, RZ, R27 ;  /* 0x000000ffff007224 */ /* 0x001fc600078e001b */
[----:B------:R-:W5:Y:S04]  /*d620*/  LDL.LU.64 R26, [R1+0xe20] ;  /* 0x000e2000011a7983 */ /* 0x000f680000300a00 */
[----:B------:R-:W-:Y:S04]  /*d630*/  STL [R1+0xc90], R28 ;  /* 0x000c901c01007387 */ /* 0x000fe80000100800 */
[----:B------:R0:W-:Y:S02]  /*d640*/  STL [R1+0xc8c], R0 ;  /* 0x000c8c0001007387 */ /* 0x0001e40000100800 */
[----:B0-----:R-:W-:-:S02]  /*d650*/  IMAD.MOV.U32 R0, RZ, RZ, R29 ;  /* 0x000000ffff007224 */ /* 0x001fc400078e001d */
[----:B------:R-:W2:Y:S04]  /*d660*/  LDL.LU.64 R28, [R1+0xe18] ;  /* 0x000e1800011c7983 */ /* 0x000ea80000300a00 */
[----:B------:R-:W-:Y:S04]  /*d670*/  STL [R1+0xc88], R6 ;  /* 0x000c880601007387 */ /* 0x000fe80000100800 */
[----:B------:R0:W-:Y:S02]  /*d680*/  STL [R1+0xc84], R0 ;  /* 0x000c840001007387 */ /* 0x0001e40000100800 */
[----:B0-----:R-:W-:-:S02]  /*d690*/  IMAD.MOV.U32 R0, RZ, RZ, R7 ;  /* 0x000000ffff007224 */ /* 0x001fc400078e0007 */
[----:B------:R-:W3:Y:S04]  /*d6a0*/  LDL.LU.64 R6, [R1+0xe10] ;  /* 0x000e100001067983 */ /* 0x000ee80000300a00 */
[----:B--2---:R-:W-:Y:S04]  /*d6b0*/  STL [R1+0xc80], R28 ;  /* 0x000c801c01007387 */ /* 0x004fe80000100800 */
[----:B------:R0:W-:Y:S04]  /*d6c0*/  STL [R1+0xc7c], R0 ;  /* 0x000c7c0001007387 */ /* 0x0001e80000100800 */
[----:B------:R1:W-:Y:S01]  /*d6d0*/  STL [R1+0xc74], R29 ;  /* 0x000c741d01007387 */ /* 0x0003e20000100800 */
[----:B0-----:R-:W-:-:S03]  /*d6e0*/  IMAD.MOV.U32 R0, RZ, RZ, R5 ;  /* 0x000000ffff007224 */ /* 0x001fc600078e0005 */
[----:B-1----:R-:W2:Y:S04]  /*d6f0*/  LDL.LU.64 R28, [R1+0x18] ;  /* 0x00001800011c7983 */ /* 0x002ea80000300a00 */
[----:B------:R0:W-:Y:S04]  /*d700*/  STL [R1+0xc78], R4 ;  /* 0x000c780401007387 */ /* 0x0001e80000100800 */
[----:B0-----:R-:W2:Y:S04]  /*d710*/  LDL.LU.64 R4, [R1+0xe08] ;  /* 0x000e080001047983 */ /* 0x001ea80000300a00 */
[----:B-----5:R-:W-:Y:S04]  /*d720*/  STL [R1+0xc70], R26 ;  /* 0x000c701a01007387 */ /* 0x020fe80000100800 */
[----:B------:R3:W-:Y:S04]  /*d730*/  STL [R1+0xc6c], R0 ;  /* 0x000c6c0001007387 */ /* 0x0007e80000100800 */
[----:B------:R0:W-:Y:S01]  /*d740*/  STL [R1+0xc64], R27 ;  /* 0x000c641b01007387 */ /* 0x0001e20000100800 */
[----:B---3--:R-:W-:-:S03]  /*d750*/  IMAD.MOV.U32 R0, RZ, RZ, R3 ;  /* 0x000000ffff007224 */ /* 0x008fc600078e0003 */
[----:B0-----:R-:W3:Y:S04]  /*d760*/  LDL.LU.64 R26, [R1+0x20] ;  /* 0x00002000011a7983 */ /* 0x001ee80000300a00 */
[----:B------:R0:W-:Y:S04]  /*d770*/  STL [R1+0xc68], R2 ;  /* 0x000c680201007387 */ /* 0x0001e80000100800 */
[----:B0-----:R-:W5:Y:S04]  /*d780*/  LDL.LU.64 R2, [R1+0xe00] ;  /* 0x000e000001027983 */ /* 0x001f680000300a00 */
[----:B----4-:R-:W-:Y:S04]  /*d790*/  STL [R1+0xc60], R24 ;  /* 0x000c601801007387 */ /* 0x010fe80000100800 */
[----:B------:R-:W-:Y:S04]  /*d7a0*/  STL [R1+0xc5c], R0 ;  /* 0x000c5c0001007387 */ /* 0x000fe80000100800 */
[----:B------:R0:W-:Y:S04]  /*d7b0*/  STL [R1+0xc54], R25 ;  /* 0x000c541901007387 */ /* 0x0001e80000100800 */
[----:B0-----:R-:W4:Y:S02]  /*d7c0*/  LDL.LU.64 R24, [R1+0x28] ;  /* 0x0000280001187983 */ /* 0x001f240000300a00 */
[----:B----4-:R-:W-:-:S02]  /*d7d0*/  IMAD.MOV.U32 R0, RZ, RZ, R25 ;  /* 0x000000ffff007224 */ /* 0x010fc400078e0019 */
[----:B------:R-:W-:Y:S04]  /*d7e0*/  STL [R1+0xc58], R24 ;  /* 0x000c581801007387 */ /* 0x000fe80000100800 */
[----:B------:R-:W-:Y:S04]  /*d7f0*/  STL [R1+0xc50], R10 ;  /* 0x000c500a01007387 */ /* 0x000fe80000100800 */
[----:B------:R3:W-:Y:S04]  /*d800*/  STL [R1+0xc4c], R0 ;  /* 0x000c4c0001007387 */ /* 0x0007e80000100800 */
[----:B------:R-:W-:Y:S01]  /*d810*/  STL [R1+0xc44], R11 ;  /* 0x000c440b01007387 */ /* 0x000fe20000100800 */
[----:B---3--:R-:W-:-:S03]  /*d820*/  IMAD.MOV.U32 R0, RZ, RZ, R27 ;  /* 0x000000ffff007224 */ /* 0x008fc600078e001b */
[----:B------:R-:W-:Y:S04]  /*d830*/  STL [R1+0xc48], R26 ;  /* 0x000c481a01007387 */ /* 0x000fe80000100800 */
[----:B------:R-:W-:Y:S04]  /*d840*/  STL [R1+0xc40], R12 ;  /* 0x000c400c01007387 */ /* 0x000fe80000100800 */
[----:B------:R2:W-:Y:S04]  /*d850*/  STL [R1+0xc3c], R0 ;  /* 0x000c3c0001007387 */ /* 0x0005e80000100800 */
[----:B------:R0:W-:Y:S01]  /*d860*/  STL [R1+0xc34], R13 ;  /* 0x000c340d01007387 */ /* 0x0001e20000100800 */
[----:B--2---:R-:W-:-:S03]  /*d870*/  IMAD.MOV.U32 R0, RZ, RZ, R29 ;  /* 0x000000ffff007224 */ /* 0x004fc600078e001d */
[----:B0-----:R-:W2:Y:S04]  /*d880*/  LDL.LU.64 R12, [R1+0x78] ;  /* 0x00007800010c7983 */ /* 0x001ea80000300a00 */
[----:B------:R-:W-:Y:S04]  /*d890*/  STL [R1+0xc38], R28 ;  /* 0x000c381c01007387 */ /* 0x000fe80000100800 */
[----:B------:R-:W3:Y:S04]  /*d8a0*/  LDL.LU.64 R24, [R1+0x80] ;  /* 0x0000800001187983 */ /* 0x000ee80000300a00 */
[----:B------:R0:W-:Y:S04]  /*d8b0*/  STL [R1+0xc2c], R0 ;  /* 0x000c2c0001007387 */ /* 0x0001e80000100800 */
[----:B------:R-:W-:Y:S04]  /*d8c0*/  STL [R1+0xc30], R14 ;  /* 0x000c300e01007387 */ /* 0x000fe80000100800 */
[----:B------:R-:W-:Y:S01]  /*d8d0*/  STL [R1+0xc24], R15 ;  /* 0x000c240f01007387 */ /* 0x000fe20000100800 */
[----:B0-----:R-:W-:-:S03]  /*d8e0*/  IMAD.MOV.U32 R0, RZ, RZ, R9 ;  /* 0x000000ffff007224 */ /* 0x001fc600078e0009 */
[----:B------:R-:W4:Y:S04]  /*d8f0*/  LDL.LU.64 R28, [R1+0x90] ;  /* 0x00009000011c7983 */ /* 0x000f280000300a00 */
[----:B------:R0:W-:Y:S04]  /*d900*/  STL [R1+0xc28], R8 ;  /* 0x000c280801007387 */ /* 0x0001e80000100800 */
[----:B------:R-:W-:Y:S04]  /*d910*/  STL [R1+0xc20], R16 ;  /* 0x000c201001007387 */ /* 0x000fe80000100800 */
[----:B------:R-:W-:Y:S04]  /*d920*/  STL [R1+0xc1c], R0 ;  /* 0x000c1c0001007387 */ /* 0x000fe80000100800 */
[----:B------:R-:W-:Y:S04]  /*d930*/  STL [R1+0xc14], R17 ;  /* 0x000c141101007387 */ /* 0x000fe80000100800 */
[----:B-----5:R-:W-:Y:S04]  /*d940*/  STL [R1+0xc18], R2 ;  /* 0x000c180201007387 */ /* 0x020fe80000100800 */
[----:B------:R-:W-:Y:S04]  /*d950*/  STL [R1+0xc0c], R3 ;  /* 0x000c0c0301007387 */ /* 0x000fe80000100800 */
[----:B0-----:R-:W5:Y:S04]  /*d960*/  LDL.LU.64 R8, [R1+0xa8] ;  /* 0x0000a80001087983 */ /* 0x001f680000300a00 */
[----:B------:R-:W-:Y:S04]  /*d970*/  STL [R1+0xc10], R18 ;  /* 0x000c101201007387 */ /* 0x000fe80000100800 */
[----:B------:R0:W-:Y:S04]  /*d980*/  STL [R1+0xc04], R19 ;  /* 0x000c041301007387 */ /* 0x0001e80000100800 */
[----:B0-----:R-:W5:Y:S04]  /*d990*/  LDL.LU.64 R18, [R1+0xa0] ;  /* 0x0000a00001127983 */ /* 0x001f680000300a00 */
[----:B------:R-:W5:Y:S04]  /*d9a0*/  LDL.LU.64 R2, [R1+0xb0] ;  /* 0x0000b00001027983 */ /* 0x000f680000300a00 */
[----:B------:R-:W-:Y:S04]  /*d9b0*/  STL [R1+0xc08], R4 ;  /* 0x000c080401007387 */ /* 0x000fe80000100800 */
[----:B------:R0:W-:Y:S04]  /*d9c0*/  STL [R1+0xbfc], R5 ;  /* 0x000bfc0501007387 */ /* 0x0001e80000100800 */
[----:B0-----:R-:W5:Y:S04]  /*d9d0*/  LDL.LU.64 R4, [R1+0x98] ;  /* 0x0000980001047983 */ /* 0x001f680000300a00 */
[----:B------:R-:W5:Y:S04]  /*d9e0*/  LDL.LU.64 R16, [R1+0xb8] ;  /* 0x0000b80001107983 */ /* 0x000f680000300a00 */
[----:B------:R-:W-:Y:S04]  /*d9f0*/  STL [R1+0xc00], R20 ;  /* 0x000c001401007387 */ /* 0x000fe80000100800 */
[----:B------:R-:W-:Y:S04]  /*da00*/  STL [R1+0xbf4], R21 ;  /* 0x000bf41501007387 */ /* 0x000fe80000100800 */
[----:B------:R-:W5:Y:S04]  /*da10*/  LDL.LU.64 R14, [R1+0xc8] ;  /* 0x0000c800010e7983 */ /* 0x000f680000300a00 */
[----:B------:R-:W-:Y:S04]  /*da20*/  STL [R1+0xbf8], R6 ;  /* 0x000bf80601007387 */ /* 0x000fe80000100800 */
[----:B------:R-:W-:Y:S04]  /*da30*/  STL [R1+0xbec], R7 ;  /* 0x000bec0701007387 */ /* 0x000fe80000100800 */
[----:B------:R-:W5:Y:S04]  /*da40*/  LDL.LU.64 R10, [R1+0xd0] ;  /* 0x0000d000010a7983 */ /* 0x000f680000300a00 */
[----:B------:R-:W-:Y:S04]  /*da50*/  STL [R1+0xbf0], R22 ;  /* 0x000bf01601007387 */ /* 0x000fe80000100800 */
[----:B------:R-:W-:Y:S04]  /*da60*/  STL [R1+0x2a8], R23 ;  /* 0x0002a81701007387 */ /* 0x000fe80000100800 */
[----:B------:R-:W5:Y:S04]  /*da70*/  LDL.LU.64 R26, [R1+0xd8] ;  /* 0x0000d800011a7983 */ /* 0x000f680000300a00 */
[----:B--2---:R0:W-:Y:S01]  /*da80*/  STL [R1+0x2b0], R12 ;  /* 0x0002b00c01007387 */ /* 0x0041e20000100800 */
[----:B------:R-:W-:-:S03]  /*da90*/  IMAD.MOV.U32 R0, RZ, RZ, R13 ;  /* 0x000000ffff007224 */ /* 0x000fc600078e000d */
[----:B0-----:R-:W2:Y:S04]  /*daa0*/  LDL.LU.64 R12, [R1+0xe0] ;  /* 0x0000e000010c7983 */ /* 0x001ea80000300a00 */
[----:B------:R0:W-:Y:S04]  /*dab0*/  STL [R1+0x2ac], R0 ;  /* 0x0002ac0001007387 */ /* 0x0001e80000100800 */
[----:B---3--:R1:W-:Y:S01]  /*dac0*/  STL [R1+0x2b8], R24 ;  /* 0x0002b81801007387 */ /* 0x0083e20000100800 */
[----:B0-----:R-:W-:-:S03]  /*dad0*/  IMAD.MOV.U32 R0, RZ, RZ, R25 ;  /* 0x000000ffff007224 */ /* 0x001fc600078e0019 */
[----:B-1----:R-:W3:Y:S04]  /*dae0*/  LDL.LU.64 R24, [R1+0xf0] ;  /* 0x0000f00001187983 */ /* 0x002ee80000300a00 */
[----:B------:R0:W-:Y:S04]  /*daf0*/  STL [R1+0x2b4], R0 ;  /* 0x0002b40001007387 */ /* 0x0001e80000100800 */
[----:B----4-:R1:W-:Y:S01]  /*db00*/  STL [R1+0x2c0], R28 ;  /* 0x0002c01c01007387 */ /* 0x0103e20000100800 */
[----:B0-----:R-:W-:-:S03]  /*db10*/  IMAD.MOV.U32 R0, RZ, RZ, R29 ;  /* 0x000000ffff007224 */ /* 0x001fc600078e001d */
[----:B-1----:R-:W4:Y:S04]  /*db20*/  LDL.LU.64 R28, [R1+0xf8] ;  /* 0x0000f800011c7983 */ /* 0x002f280000300a00 */
[----:B------:R0:W-:Y:S04]  /*db30*/  STL [R1+0x2bc], R0 ;  /* 0x0002bc0001007387 */ /* 0x0001e80000100800 */
[----:B-----5:R1:W-:Y:S01]  /*db40*/  STL [R1+0x2c8], R4 ;  /* 0x0002c80401007387 */ /* 0x0203e20000100800 */
[----:B0-----:R-:W-:-:S03]  /*db50*/  IMAD.MOV.U32 R0, RZ, RZ, R5 ;  /* 0x000000ffff007224 */ /* 0x001fc600078e0005 */
[----:B-1----:R-:W5:Y:S04]  /*db60*/  LDL.LU.64 R4, [R1+0x100] ;  /* 0x0001000001047983 */ /* 0x002f680000300a00 */
[----:B------:R0:W-:Y:S04]  /*db70*/  STL [R1+0x2c4], R0 ;  /* 0x0002c40001007387 */ /* 0x0001e80000100800 */
[----:B------:R1:W-:Y:S01]  /*db80*/  STL [R1+0x2d0], R18 ;  /* 0x0002d01201007387 */ /* 0x0003e20000100800 */
        /* <DEDUP_REMOVED lines=27> */
[----:B--2---:R1:W-:Y:S01]  /*dd40*/  STL [R1+0x31c], R12 ;  /* 0x00031c0c01007387 */ /* 0x0043e20000100800 */
[----:B0-----:R-:W-:-:S03]  /*dd50*/  IMAD.MOV.U32 R0, RZ, RZ, R13 ;  /* 0x000000ffff007224 */ /* 0x001fc600078e000d */
[----:B-1----:R-:W2:Y:S04]  /*dd60*/  LDL.LU.64 R12, [R1+0x168] ;  /* 0x00016800010c7983 */ /* 0x002ea80000300a00 */
        /* <DEDUP_REMOVED lines=549> */
[----:B------:R-:W-:Y:S04]  /*ffc0*/  STL [R1+0x76c], R2 ;  /* 0x00076c0201007387 */ /* 0x000fe80000100800 */
[----:B------:R-:W5:Y:S01]  /*ffd0*/  LDL.LU.64 R20, [R1+0x7c8] ;  /* 0x0007c80001147983 */ /* 0x000f620000300a00 */
[----:B0-----:R-:W-:-:S05]  /*ffe0*/  IMAD.MOV.U32 R0, RZ, RZ, R3 ;  /* 0x000000ffff007224 */ /* 0x001fca00078e0003 */
        /* <DEDUP_REMOVED lines=16> */
[----:B------:R2:W-:Y:S02]  /*100f0*/  STL [R1+0x788], R0 ;  /* 0x0007880001007387 */ /* 0x0005e40000100800 */
[----:B--2---:R-:W-:Y:S02]  /*10100*/  IMAD.MOV.U32 R0, RZ, RZ, R13 ;  /* 0x000000ffff007224 */ /* 0x004fe400078e000d */
[----:B------:R0:W-:Y:S04]  /*10110*/  STL [R1+0x794], R12 ;  /* 0x0007940c01007387 */ /* 0x0001e80000100800 */
[----:B------:R-:W2:Y:S04]  /*10120*/  LDL.LU.64 R2, [R1+0x7f0] ;  /* 0x0007f00001027983 */ /* 0x000ea80000300a00 */
[----:B------:R1:W-:Y:S04]  /*10130*/  STL [R1+0x790], R0 ;  /* 0x0007900001007387 */ /* 0x0003e80000100800 */
[----:B---3--:R3:W-:Y:S04]  /*10140*/  STL [R1+0x79c], R24 ;  /* 0x00079c1801007387 */ /* 0x0087e80000100800 */
[----:B0-----:R-:W2:Y:S01]  /*10150*/  LDL.LU.64 R12, [R1+0x7f8] ;  /* 0x0007f800010c7983 */ /* 0x001ea20000300a00 */
[----:B-1----:R-:W-:-:S03]  /*10160*/  IMAD.MOV.U32 R0, RZ, RZ, R25 ;  /* 0x000000ffff007224 */ /* 0x002fc600078e0019 */
[----:B----4-:R-:W-:Y:S04]  /*10170*/  STL [R1+0x7a4], R28 ;  /* 0x0007a41c01007387 */ /* 0x010fe80000100800 */
[----:B------:R0:W-:Y:S04]  /*10180*/  STL [R1+0x798], R0 ;  /* 0x0007980001007387 */ /* 0x0001e80000100800 */
[----:B---3--:R-:W3:Y:S01]  /*10190*/  LDL.LU.64 R24, [R1+0x800] ;  /* 0x0008000001187983 */ /* 0x008ee20000300a00 */
[----:B0-----:R-:W-:-:S05]  /*101a0*/  IMAD.MOV.U32 R0, RZ, RZ, R29 ;  /* 0x000000ffff007224 */ /* 0x001fca00078e001d */
[----:B------:R0:W-:Y:S04]  /*101b0*/  STL [R1+0x7a0], R0 ;  /* 0x0007a00001007387 */ /* 0x0001e80000100800 */
[----:B-----5:R1:W-:Y:S04]  /*101c0*/  STL [R1+0x7ac], R4 ;  /* 0x0007ac0401007387 */ /* 0x0203e80000100800 */
[----:B------:R-:W4:Y:S01]  /*101d0*/  LDL.LU.64 R28, [R1+0x808] ;  /* 0x00080800011c7983 */ /* 0x000f220000300a00 */
[----:B0-----:R-:W-:-:S03]  /*101e0*/  IMAD.MOV.U32 R0, RZ, RZ, R5 ;  /* 0x000000ffff007224 */ /* 0x001fc600078e0005 */
[----:B------:R-:W-:Y:S04]  /*101f0*/  STL [R1+0x7b4], R18 ;  /* 0x0007b41201007387 */ /* 0x000fe80000100800 */
[----:B------:R0:W-:Y:S04]  /*10200*/  STL [R1+0x7a8], R0 ;  /* 0x0007a80001007387 */ /* 0x0001e80000100800 */
[----:B-1----:R-:W5:Y:S01]  /*10210*/  LDL.LU.64 R4, [R1+0x810] ;  /* 0x0008100001047983 */ /* 0x002f620000300a00 */
[----:B0-----:R-:W-:-:S03]  /*10220*/  IMAD.MOV.U32 R0, RZ, RZ, R19 ;  /* 0x000000ffff007224 */ /* 0x001fc600078e0013 */
[----:B------:R-:W-:Y:S04]  /*10230*/  STL [R1+0x7bc], R8 ;  /* 0x0007bc0801007387 */ /* 0x000fe80000100800 */
[----:B------:R0:W-:Y:S04]  /*10240*/  STL [R1+0x7b0], R0 ;  /* 0x0007b00001007387 */ /* 0x0001e80000100800 */
[----:B------:R-:W5:Y:S01]  /*10250*/  LDL.LU.64 R18, [R1+0x818] ;  /* 0x0008180001127983 */ /* 0x000f620000300a00 */
[----:B0-----:R-:W-:-:S03]  /*10260*/  IMAD.MOV.U32 R0, RZ, RZ, R9 ;  /* 0x000000ffff007224 */ /* 0x001fc600078e0009 */
[----:B------:R-:W-:Y:S04]  /*10270*/  STL [R1+0x7c4], R20 ;  /* 0x0007c41401007387 */ /* 0x000fe80000100800 */
[----:B------:R0:W-:Y:S04]  /*10280*/  STL [R1+0x7b8], R0 ;  /* 0x0007b80001007387 */ /* 0x0001e80000100800 */
[----:B------:R-:W5:Y:S01]  /*10290*/  LDL.LU.64 R8, [R1+0x820] ;  /* 0x0008200001087983 */ /* 0x000f620000300a00 */
[----:B0-----:R-:W-:-:S03]  /*102a0*/  IMAD.MOV.U32 R0, RZ, RZ, R21 ;  /* 0x000000ffff007224 */ /* 0x001fc600078e0015 */
[----:B------:R-:W-:Y:S04]  /*102b0*/  STL [R1+0x7cc], R16 ;  /* 0x0007cc1001007387 */ /* 0x000fe80000100800 */
[----:B------:R0:W-:Y:S02]  /*102c0*/  STL [R1+0x7c0], R0 ;  /* 0x0007c00001007387 */ /* 0x0001e40000100800 */
[----:B0-----:R-:W-:Y:S02]  /*102d0*/  IMAD.MOV.U32 R0, RZ, RZ, R17 ;  /* 0x000000ffff007224 */ /* 0x001fe400078e0011 */
[----:B------:R-:W5:Y:S04]  /*102e0*/  LDL.LU.64 R16, [R1+0x828] ;  /* 0x0008280001107983 */ /* 0x000f680000300a00 */
        /* <DEDUP_REMOVED lines=15> */
[----:B------:R-:W-:Y:S04]  /*103e0*/  STL [R1+0x7f4], R12 ;  /* 0x0007f40c01007387 */ /* 0x000fe80000100800 */
[----:B------:R1:W-:Y:S04]  /*103f0*/  STL [R1+0x7e8], R0 ;  /* 0x0007e80001007387 */ /* 0x0003e80000100800 */
[----:B0-----:R-:W2:Y:S01]  /*10400*/  LDL.LU.64 R2, [R1+0x848] ;  /* 0x0008480001027983 */ /* 0x001ea20000300a00 */
[----:B-1----:R-:W-:-:S03]  /*10410*/  IMAD.MOV.U32 R0, RZ, RZ, R13 ;  /* 0x000000ffff007224 */ /* 0x002fc600078e000d */
[----:B------:R-:W2:Y:S04]  /*10420*/  LDL.LU.64 R12, [R1+0x1f8] ;  /* 0x0001f800010c7983 */ /* 0x000ea80000300a00 */
[----:B------:R0:W-:Y:S04]  /*10430*/  STL [R1+0x7f0], R0 ;  /* 0x0007f00001007387 */ /* 0x0001e80000100800 */
[----:B---3--:R1:W-:Y:S01]  /*10440*/  STL [R1+0x7fc], R24 ;  /* 0x0007fc1801007387 */ /* 0x0083e20000100800 */
[----:B0-----:R-:W-:-:S03]  /*10450*/  IMAD.MOV.U32 R0, RZ, RZ, R25 ;  /* 0x000000ffff007224 */ /* 0x001fc600078e0019 */
[----:B----4-:R-:W-:Y:S04]  /*10460*/  STL [R1+0x804], R28 ;  /* 0x0008041c01007387 */ /* 0x010fe80000100800 */
[----:B------:R0:W-:Y:S04]  /*10470*/  STL [R1+0x7f8], R0 ;  /* 0x0007f80001007387 */ /* 0x0001e80000100800 */
[----:B-1----:R-:W3:Y:S01]  /*10480*/  LDL.LU.64 R24, [R1+0x858] ;  /* 0x0008580001187983 */ /* 0x002ee20000300a00 */
[----:B0-----:R-:W-:-:S03]  /*10490*/  IMAD.MOV.U32 R0, RZ, RZ, R29 ;  /* 0x000000ffff007224 */ /* 0x001fc600078e001d */
[----:B-----5:R-:W-:Y:S04]  /*104a0*/  STL [R1+0x80c], R4 ;  /* 0x00080c0401007387 */ /* 0x020fe80000100800 */
[----:B------:R0:W-:Y:S04]  /*104b0*/  STL [R1+0x800], R0 ;  /* 0x0008000001007387 */ /* 0x0001e80000100800 */
[----:B------:R-:W4:Y:S01]  /*104c0*/  LDL.LU.64 R28, [R1+0x860] ;  /* 0x00086000011c7983 */ /* 0x000f220000300a00 */
        /* <DEDUP_REMOVED lines=9> */
[----:B------:R-:W5:Y:S04]  /*10560*/  LDL.LU.64 R8, [R1+0x878] ;  /* 0x0008780001087983 */ /* 0x000f680000300a00 */
[----:B------:R0:W-:Y:S02]  /*10570*/  STL [R1+0x818], R0 ;  /* 0x0008180001007387 */ /* 0x0001e40000100800 */
[----:B0-----:R-:W-:Y:S02]  /*10580*/  IMAD.MOV.U32 R0, RZ, RZ, R17 ;  /* 0x000000ffff007224 */ /* 0x001fe400078e0011 */
[----:B------:R0:W-:Y:S04]  /*10590*/  STL [R1+0x824], R16 ;  /* 0x0008241001007387 */ /* 0x0001e80000100800 */
[----:B0-----:R-:W5:Y:S04]  /*105a0*/  LDL.LU.64 R16, [R1+0x880] ;  /* 0x0008800001107983 */ /* 0x001f680000300a00 */
[----:B------:R0:W-:Y:S04]  /*105b0*/  STL [R1+0x820], R0 ;  /* 0x0008200001007387 */ /* 0x0001e80000100800 */
[----:B------:R1:W-:Y:S04]  /*105c0*/  STL [R1+0x82c], R14 ;  /* 0x00082c0e01007387 */ /* 0x0003e80000100800 */
[----:B------:R-:W5:Y:S01]  /*105d0*/  LDL.LU.64 R4, [R1+0x888] ;  /* 0x0008880001047983 */ /* 0x000f620000300a00 */
        /* <DEDUP_REMOVED lines=9> */
[----:B------:R-:W5:Y:S04]  /*10670*/  LDL.LU.64 R26, [R1+0x8a0] ;  /* 0x0008a000011a7983 */ /* 0x000f680000300a00 */
[----:B------:R2:W-:Y:S02]  /*10680*/  STL [R1+0x838], R0 ;  /* 0x0008380001007387 */ /* 0x0005e40000100800 */
[----:B--2---:R-:W-:Y:S02]  /*10690*/  IMAD.MOV.U32 R0, RZ, RZ, R3 ;  /* 0x000000ffff007224 */ /* 0x004fe400078e0003 */
[----:B------:R-:W-:Y:S04]  /*106a0*/  STL [R1+0x844], R2 ;  /* 0x0008440201007387 */ /* 0x000fe80000100800 */
[----:B------:R-:W-:Y:S04]  /*106b0*/  STL [R1+0x84c], R12 ;  /* 0x00084c0c01007387 */ /* 0x000fe80000100800 */
[----:B------:R0:W-:Y:S04]  /*106c0*/  STL [R1+0x840], R0 ;  /* 0x0008400001007387 */ /* 0x0001e80000100800 */
[----:B------:R-:W2:Y:S01]  /*106d0*/  LDL.LU.64 R18, [R1+0x8a8] ;  /* 0x0008a80001127983 */ /* 0x000ea20000300a00 */
[----:B0-----:R-:W-:-:S03]  /*106e0*/  IMAD.MOV.U32 R0, RZ, RZ, R13 ;  /* 0x000000ffff007224 */ /* 0x001fc600078e000d */
[----:B------:R-:W2:Y:S04]  /*106f0*/  LDL.LU.64 R12, [R1+0x8b0] ;  /* 0x0008b000010c7983 */ /* 0x000ea80000300a00 */
[----:B------:R0:W-:Y:S04]  /*10700*/  STL [R1+0x848], R0 ;  /* 0x0008480001007387 */ /* 0x0001e80000100800 */
[----:B---3--:R1:W-:Y:S01]  /*10710*/  STL [R1+0x854], R24 ;  /* 0x0008541801007387 */ /* 0x0083e20000100800 */
[----:B0-----:R-:W-:-:S03]  /*10720*/  IMAD.MOV.U32 R0, RZ, RZ, R25 ;  /* 0x000000ffff007224 */ /* 0x001fc600078e0019 */
[----:B-1----:R-:W3:Y:S04]  /*10730*/  LDL.LU.64 R24, [R1+0x8b8] ;  /* 0x0008b80001187983 */ /* 0x002ee80000300a00 */
[----:B------:R4:W-:Y:S02]  /*10740*/  STL [R1+0x850], R0 ;  /* 0x0008500001007387 */ /* 0x0009e40000100800 */
[----:B----4-:R-:W-:Y:S02]  /*10750*/  IMAD.MOV.U32 R0, RZ, RZ, R29 ;  /* 0x000000ffff007224 */ /* 0x010fe400078e001d */
[----:B------:R0:W-:Y:S04]  /*10760*/  STL [R1+0x85c], R28 ;  /* 0x00085c1c01007387 */ /* 0x0001e80000100800 */
[----:B0-----:R-:W4:Y:S04]  /*10770*/  LDL.LU.64 R28, [R1+0x8c0] ;  /* 0x0008c000011c7983 */ /* 0x001f280000300a00 */
[----:B------:R0:W-:Y:S04]  /*10780*/  STL [R1+0x858], R0 ;  /* 0x0008580001007387 */ /* 0x0001e80000100800 */
[----:B-----5:R-:W-:Y:S04]  /*10790*/  STL [R1+0x864], R6 ;  /* 0x0008640601007387 */ /* 0x020fe80000100800 */
[----:B------:R-:W5:Y:S01]  /*107a0*/  LDL.LU.64 R2, [R1+0x8c8] ;  /* 0x0008c80001027983 */ /* 0x000f620000300a00 */
[----:B0-----:R-:W-:-:S03]  /*107b0*/  IMAD.MOV.U32 R0, RZ, RZ, R7 ;  /* 0x000000ffff007224 */ /* 0x001fc600078e0007 */
[----:B------:R-:W-:Y:S04]  /*107c0*/  STL [R1+0x86c], R20 ;  /* 0x00086c1401007387 */ /* 0x000fe80000100800 */
[----:B------:R0:W-:Y:S04]  /*107d0*/  STL [R1+0x860], R0 ;  /* 0x0008600001007387 */ /* 0x0001e80000100800 */
[----:B------:R-:W-:Y:S01]  /*107e0*/  STL [R1+0x874], R8 ;  /* 0x0008740801007387 */ /* 0x000fe20000100800 */
[----:B0-----:R-:W-:-:S05]  /*107f0*/  IMAD.MOV.U32 R0, RZ, RZ, R21 ;  /* 0x000000ffff007224 */ /* 0x001fca00078e0015 */
[----:B------:R0:W-:Y:S02]  /*10800*/  STL [R1+0x868], R0 ;  /* 0x0008680001007387 */ /* 0x0001e40000100800 */
[----:B0-----:R-:W-:Y:S02]  /*10810*/  IMAD.MOV.U32 R0, RZ, RZ, R9 ;  /* 0x000000ffff007224 */ /* 0x001fe400078e0009 */
[----:B------:R-:W5:Y:S04]  /*10820*/  LDL.LU.64 R8, [R1+0x8d0] ;  /* 0x0008d00001087983 */ /* 0x000f680000300a00 */
[----:B------:R0:W-:Y:S04]  /*10830*/  STL [R1+0x870], R0 ;  /* 0x0008700001007387 */ /* 0x0001e80000100800 */
[----:B------:R1:W-:Y:S01]  /*10840*/  STL [R1+0x87c], R16 ;  /* 0x00087c1001007387 */ /* 0x0003e20000100800 */
[----:B0-----:R-:W-:-:S03]  /*10850*/  IMAD.MOV.U32 R0, RZ, RZ, R17 ;  /* 0x000000ffff007224 */ /* 0x001fc600078e0011 */
[----:B------:R-:W-:Y:S04]  /*10860*/  STL [R1+0x884], R4 ;  /* 0x0008840401007387 */ /* 0x000fe80000100800 */
[----:B------:R0:W-:Y:S04]  /*10870*/  STL [R1+0x878], R0 ;  /* 0x0008780001007387 */ /* 0x0001e80000100800 */
[----:B-1----:R-:W5:Y:S01]  /*10880*/  LDL.LU.64 R16, [R1+0x8d8] ;  /* 0x0008d80001107983 */ /* 0x002f620000300a00 */
        /* <DEDUP_REMOVED lines=12> */
[----:B------:R-:W5:Y:S04]  /*10950*/  LDL.LU.64 R26, [R1+0x8f0] ;  /* 0x0008f000011a7983 */ /* 0x000f680000300a00 */
[----:B------:R2:W-:Y:S02]  /*10960*/  STL [R1+0x898], R0 ;  /* 0x0008980001007387 */ /* 0x0005e40000100800 */
[----:B--2---:R-:W-:Y:S02]  /*10970*/  IMAD.MOV.U32 R0, RZ, RZ, R19 ;  /* 0x000000ffff007224 */ /* 0x004fe400078e0013 */
[----:B------:R0:W-:Y:S04]  /*10980*/  STL [R1+0x8a4], R18 ;  /* 0x0008a41201007387 */ /* 0x0001e80000100800 */
[----:B------:R-:W-:Y:S04]  /*10990*/  STL [R1+0x8ac], R12 ;  /* 0x0008ac0c01007387 */ /* 0x000fe80000100800 */
[----:B------:R1:W-:Y:S04]  /*109a0*/  STL [R1+0x8a0], R0 ;  /* 0x0008a00001007387 */ /* 0x0003e80000100800 */
[----:B0-----:R-:W2:Y:S01]  /*109b0*/  LDL.LU.64 R18, [R1+0x8f8] ;  /* 0x0008f80001127983 */ /* 0x001ea20000300a00 */
[----:B-1----:R-:W-:-:S05]  /*109c0*/  IMAD.MOV.U32 R0, RZ, RZ, R13 ;  /* 0x000000ffff007224 */ /* 0x002fca00078e000d */
[----:B------:R3:W-:Y:S02]  /*109d0*/  STL [R1+0x8a8], R0 ;  /* 0x0008a80001007387 */ /* 0x0007e40000100800 */
[----:B---3--:R-:W-:Y:S02]  /*109e0*/  IMAD.MOV.U32 R0, RZ, RZ, R25 ;  /* 0x000000ffff007224 */ /* 0x008fe400078e0019 */
[----:B------:R0:W-:Y:S04]  /*109f0*/  STL [R1+0x8b4], R24 ;  /* 0x0008b41801007387 */ /* 0x0001e80000100800 */
[----:B0-----:R-:W3:Y:S04]  /*10a00*/  LDL.LU.64 R24, [R1+0x110] ;  /* 0x0001100001187983 */ /* 0x001ee80000300a00 */
[----:B------:R0:W-:Y:S04]  /*10a10*/  STL [R1+0x8b0], R0 ;  /* 0x0008b00001007387 */ /* 0x0001e80000100800 */
[----:B0-----:R-:W0:Y:S01]  /*10a20*/  S2R R0, SR_TID.X ;  /* 0x0000000000007919 */ /* 0x001e220000002100 */
[----:B----4-:R-:W-:-:S03]  /*10a30*/  IMAD.MOV.U32 R4, RZ, RZ, R29 ;  /* 0x000000ffff047224 */ /* 0x010fc600078e001d */
[----:B------:R0:W-:Y:S04]  /*10a40*/  STL [R1+0x8bc], R28 ;  /* 0x0008bc1c01007387 */ /* 0x0001e80000100800 */
[----:B-----5:R-:W-:Y:S04]  /*10a50*/  STL [R1+0x8c4], R2 ;  /* 0x0008c40201007387 */ /* 0x020fe80000100800 */
[----:B------:R1:W-:Y:S04]  /*10a60*/  STL [R1+0x8b8], R4 ;  /* 0x0008b80401007387 */ /* 0x0003e80000100800 */
[----:B------:R-:W4:Y:S01]  /*10a70*/  LDL.LU.64 R12, [R1+0x908] ;  /* 0x00090800010c7983 */ /* 0x000f220000300a00 */
[----:B0-----:R-:W-:-:S03]  /*10a80*/  SHF.R.U32.HI R29, RZ, 0x5, R0 ;  /* 0x00000005ff1d7819 */ /* 0x001fc60000011600 */
[----:B-1----:R-:W5:Y:S01]  /*10a90*/  LDL.LU.64 R4, [R1+0x910] ;  /* 0x0009100001047983 */ /* 0x002f620000300a00 */
[----:B------:R-:W-:-:S03]  /*10aa0*/  IMAD.MOV.U32 R0, RZ, RZ, R3 ;  /* 0x000000ffff007224 */ /* 0x000fc600078e0003 */
[----:B------:R0:W-:Y:S01]  /*10ab0*/  STL [R1+0x8cc], R8 ;  /* 0x0008cc0801007387 */ /* 0x0001e20000100800 */
[----:B------:R-:W-:-:S03]  /*10ac0*/  IMAD.MOV.U32 R2, RZ, RZ, R9 ;  /* 0x000000ffff027224 */ /* 0x000fc600078e0009 */
[----:B------:R-:W-:Y:S04]  /*10ad0*/  STL [R1+0x8c0], R0 ;  /* 0x0008c00001007387 */ /* 0x000fe80000100800 */
[----:B0-----:R-:W5:Y:S04]  /*10ae0*/  LDL.LU.64 R8, [R1+0x918] ;  /* 0x0009180001087983 */ /* 0x001f680000300a00 */
[----:B------:R0:W-:Y:S04]  /*10af0*/  STL [R1+0x8c8], R2 ;  /* 0x0008c80201007387 */ /* 0x0001e80000100800 */
[----:B------:R1:W-:Y:S01]  /*10b00*/  STL [R1+0x8d4], R16 ;  /* 0x0008d41001007387 */ /* 0x0003e20000100800 */
[----:B0-----:R-:W-:-:S03]  /*10b10*/  IMAD.MOV.U32 R2, RZ, RZ, R17 ;  /* 0x000000ffff027224 */ /* 0x001fc600078e0011 */
[----:B-1----:R-:W5:Y:S01]  /*10b20*/  LDL.LU.64 R16, [R1+0xe8] ;  /* 0x0000e80001107983 */ /* 0x002f620000300a00 */
[----:B------:R-:W-:-:S03]  /*10b30*/  SGXT.U32 R29, R29, 0x2 ;  /* 0x000000021d1d781a */ /* 0x000fc60000000000 */
[----:B------:R0:W-:Y:S01]  /*10b40*/  STL [R1+0x8d0], R2 ;  /* 0x0008d00201007387 */ /* 0x0001e20000100800 */
[----:B------:R-:W-:-:S05]  /*10b50*/  LOP3.LUT R0, R29, 0xfc, RZ, 0xfc, !PT ;  /* 0x000000fc1d007812 */ /* 0x000fca00078efcff */
[----:B------:R-:W-:Y:S02]  /*10b60*/  IMAD R3, R0, c[0x0][0x188], RZ ;  /* 0x0000620000037a24 */ /* 0x000fe400078e02ff */
[----:B0-----:R-:W-:Y:S01]  /*10b70*/  IMAD.MOV.U32 R2, RZ, RZ, R15 ;  /* 0x000000ffff027224 */ /* 0x001fe200078e000f */
[----:B------:R0:W-:Y:S04]  /*10b80*/  STL [R1+0x8dc], R14 ;  /* 0x0008dc0e01007387 */ /* 0x0001e80000100800 */
[----:B------:R-:W-:Y:S04]  /*10b90*/  STL [R1+0x8d8], R2 ;  /* 0x0008d80201007387 */ /* 0x000fe80000100800 */
[----:B0-----:R-:W5:Y:S01]  /*10ba0*/  LDL.LU.64 R14, [R1+0x928] ;  /* 0x00092800010e7983 */ /* 0x001f620000300a00 */
[----:B------:R-:W-:-:S03]  /*10bb0*/  IMAD.MOV.U32 R0, RZ, RZ, R11 ;  /* 0x000000ffff007224 */ /* 0x000fc600078e000b */
[----:B------:R0:W-:Y:S01]  /*10bc0*/  STL [R1+0x8e4], R10 ;  /* 0x0008e40a01007387 */ /* 0x0001e20000100800 */
[----:B------:R-:W-:-:S03]  /*10bd0*/  IMAD.MOV R6, RZ, RZ, -c[0x0][0x188] ;  /* 0x80006200ff067624 */ /* 0x000fc600078e02ff */
[----:B------:R-:W-:Y:S04]  /*10be0*/  STL [R1+0x8ec], R26 ;  /* 0x0008ec1a01007387 */ /* 0x000fe80000100800 */
[----:B------:R1:W-:Y:S04]  /*10bf0*/  STL [R1+0x8e0], R0 ;  /* 0x0008e00001007387 */ /* 0x0003e80000100800 */
[----:B0-----:R-:W5:Y:S01]  /*10c00*/  LDL.LU.64 R10, [R1+0x930] ;  /* 0x00093000010a7983 */ /* 0x001f620000300a00 */
[----:B-1----:R-:W-:-:S03]  /*10c10*/  IMAD.MOV.U32 R0, RZ, RZ, R27 ;  /* 0x000000ffff007224 */ /* 0x002fc600078e001b */
[----:B------:R-:W-:Y:S01]  /*10c20*/  STL [R1+0xddc], R3 ;  /* 0x000ddc0301007387 */ /* 0x000fe20000100800 */
[----:B------:R-:W-:-:S03]  /*10c30*/  IMAD R27, R6, 0x4, R3 ;  /* 0x00000004061b7824 */ /* 0x000fc600078e0203 */
[----:B------:R2:W-:Y:S02]  /*10c40*/  STL [R1+0x8e8], R0 ;  /* 0x0008e80001007387 */ /* 0x0005e40000100800 */
[----:B--2---:R-:W-:Y:S02]  /*10c50*/  IMAD.MOV.U32 R0, RZ, RZ, R19 ;  /* 0x000000ffff007224 */ /* 0x004fe400078e0013 */
[----:B------:R0:W-:Y:S04]  /*10c60*/  STL [R1+0x8f4], R18 ;  /* 0x0008f41201007387 */ /* 0x0001e80000100800 */
[----:B------:R-:W2:Y:S04]  /*10c70*/  LDL.LU.64 R2, [R1+0x938] ;  /* 0x0009380001027983 */ /* 0x000ea80000300a00 */
[----:B---3--:R-:W-:Y:S04]  /*10c80*/  STL [R1+0x8fc], R24 ;  /* 0x0008fc1801007387 */ /* 0x008fe80000100800 */
[----:B------:R1:W-:Y:S04]  /*10c90*/  STL [R1+0x8f0], R0 ;  /* 0x0008f00001007387 */ /* 0x0003e80000100800 */
[----:B0-----:R-:W3:Y:S01]  /*10ca0*/  LDL.LU.64 R18, [R1+0xc0] ;  /* 0x0000c00001127983 */ /* 0x001ee20000300a00 */
[----:B-1----:R-:W-:-:S05]  /*10cb0*/  IMAD.MOV.U32 R0, RZ, RZ, R25 ;  /* 0x000000ffff007224 */ /* 0x002fca00078e0019 */
[----:B------:R4:W-:Y:S01]  /*10cc0*/  STL [R1+0x8f8], R0 ;  /* 0x0008f80001007387 */ /* 0x0009e20000100800 */
[----:B------:R-:W-:Y:S02]  /*10cd0*/  IMAD R25, R6, 0x4, R27 ;  /* 0x0000000406197824 */ /* 0x000fe400078e021b */
[----:B----4-:R-:W-:Y:S01]  /*10ce0*/  IMAD.MOV.U32 R0, RZ, RZ, R13 ;  /* 0x000000ffff007224 */ /* 0x010fe200078e000d */
[----:B------:R0:W-:Y:S04]  /*10cf0*/  STL [R1+0x904], R12 ;  /* 0x0009040c01007387 */ /* 0x0001e80000100800 */
[----:B------:R-:W4:Y:S04]  /*10d00*/  LDL.LU.64 R20, [R1+0x948] ;  /* 0x0009480001147983 */ /* 0x000f280000300a00 */
[----:B-----5:R-:W-:Y:S04]  /*10d10*/  STL [R1+0x90c], R4 ;  /* 0x00090c0401007387 */ /* 0x020fe80000100800 */
[----:B------:R1:W-:Y:S04]  /*10d20*/  STL [R1+0x900], R0 ;  /* 0x0009000001007387 */ /* 0x0003e80000100800 */
[----:B0-----:R-:W5:Y:S01]  /*10d30*/  LDL.LU.64 R12, [R1+0x950] ;  /* 0x00095000010c7983 */ /* 0x001f620000300a00 */
[----:B-1----:R-:W-:-:S03]  /*10d40*/  IMAD.MOV.U32 R0, RZ, RZ, R5 ;  /* 0x000000ffff007224 */ /* 0x002fc600078e0005 */
[----:B------:R-:W-:Y:S04]  /*10d50*/  STL [R1+0xde0], R25 ;  /* 0x000de01901007387 */ /* 0x000fe80000100800 */
[----:B------:R0:W-:Y:S02]  /*10d60*/  STL [R1+0x908], R0 ;  /* 0x0009080001007387 */ /* 0x0001e40000100800 */
[----:B0-----:R-:W-:Y:S02]  /*10d70*/  IMAD.MOV.U32 R0, RZ, RZ, R9 ;  /* 0x000000ffff007224 */ /* 0x001fe400078e0009 */
[----:B------:R0:W-:Y:S04]  /*10d80*/  STL [R1+0x914], R8 ;  /* 0x0009140801007387 */ /* 0x0001e80000100800 */
[----:B------:R-:W5:Y:S04]  /*10d90*/  LDL.LU.64 R22, [R1+0x958] ;  /* 0x0009580001167983 */ /* 0x000f680000300a00 */
[----:B------:R1:W-:Y:S04]  /*10da0*/  STL [R1+0x910], R0 ;  /* 0x0009100001007387 */ /* 0x0003e80000100800 */
[----:B------:R-:W-:Y:S04]  /*10db0*/  STL [R1+0x91c], R16 ;  /* 0x00091c1001007387 */ /* 0x000fe80000100800 */
[----:B0-----:R-:W5:Y:S01]  /*10dc0*/  LDL.LU.64 R8, [R1+0x88] ;  /* 0x0000880001087983 */ /* 0x001f620000300a00 */
[----:B------:R-:W-:-:S02]  /*10dd0*/  IMAD R26, R6, 0x4, R25 ;  /* 0x00000004061a7824 */ /* 0x000fc400078e0219 */
[----:B-1----:R-:W-:-:S03]  /*10de0*/  IMAD.MOV.U32 R0, RZ, RZ, R17 ;  /* 0x000000ffff007224 */ /* 0x002fc600078e0011 */
[----:B------:R-:W-:Y:S01]  /*10df0*/  STL.64 [R1+0xde8], R26 ;  /* 0x000de81a01007387 */ /* 0x000fe20000100a00 */
[----:B------:R-:W-:-:S03]  /*10e00*/  IMAD R28, R6, 0x4, R26 ;  /* 0x00000004061c7824 */ /* 0x000fc600078e021a */
[----:B------:R0:W-:Y:S02]  /*10e10*/  STL [R1+0x918], R0 ;  /* 0x0009180001007387 */ /* 0x0001e40000100800 */
[----:B0-----:R-:W-:Y:S02]  /*10e20*/  IMAD.MOV.U32 R0, RZ, RZ, R15 ;  /* 0x000000ffff007224 */ /* 0x001fe400078e000f */
[----:B------:R0:W-:Y:S04]  /*10e30*/  STL [R1+0x924], R14 ;  /* 0x0009240e01007387 */ /* 0x0001e80000100800 */
[----:B------:R-:W5:Y:S04]  /*10e40*/  LDL.LU.64 R26, [R1+0x968] ;  /* 0x00096800011a7983 */ /* 0x000f680000300a00 */
[----:B0-----:R-:W5:Y:S04]  /*10e50*/  LDL.LU.64 R14, [R1+0x970] ;  /* 0x00097000010e7983 */ /* 0x001f680000300a00 */
[----:B------:R0:W-:Y:S02]  /*10e60*/  STL [R1+0x920], R0 ;  /* 0x0009200001007387 */ /* 0x0001e40000100800 */
[----:B0-----:R-:W-:-:S02]  /*10e70*/  IMAD.MOV.U32 R0, RZ, RZ, R11 ;  /* 0x000000ffff007224 */ /* 0x001fc400078e000b */
[----:B------:R-:W-:Y:S04]  /*10e80*/  STL [R1+0x92c], R10 ;  /* 0x00092c0a01007387 */ /* 0x000fe80000100800 */
[----:B------:R-:W5:Y:S04]  /*10e90*/  LDL.LU.64 R16, [R1+0x978] ;  /* 0x0009780001107983 */ /* 0x000f680000300a00 */
[----:B------:R2:W-:Y:S04]  /*10ea0*/  STL [R1+0x928], R0 ;  /* 0x0009280001007387 */ /* 0x0005e80000100800 */
[----:B------:R-:W-:Y:S01]  /*10eb0*/  STL.64 [R1+0xdf0], R28 ;  /* 0x000df01c01007387 */ /* 0x000fe20000100a00 */
[----:B------:R-:W-:-:S04]  /*10ec0*/  IMAD R4, R6, 0x4, R28 ;  /* 0x0000000406047824 */ /* 0x000fc800078e021c */
[----:B------:R-:W-:Y:S02]  /*10ed0*/  IMAD R5, R6, 0x4, R4 ;  /* 0x0000000406057824 */ /* 0x000fe400078e0204 */
[----:B--2---:R-:W-:Y:S01]  /*10ee0*/  IMAD.MOV.U32 R0, RZ, RZ, R3 ;  /* 0x000000ffff007224 */ /* 0x004fe200078e0003 */
[----:B------:R-:W-:Y:S04]  /*10ef0*/  STL [R1+0x934], R2 ;  /* 0x0009340201007387 */ /* 0x000fe80000100800 */
[----:B------:R-:W2:Y:S04]  /*10f00*/  LDL.LU.64 R10, [R1+0x70] ;  /* 0x00007000010a7983 */ /* 0x000ea80000300a00 */
[----:B---3--:R-:W-:Y:S04]  /*10f10*/  STL [R1+0x93c], R18 ;  /* 0x00093c1201007387 */ /* 0x008fe80000100800 */
[----:B------:R0:W-:Y:S04]  /*10f20*/  STL [R1+0x930], R0 ;  /* 0x0009300001007387 */ /* 0x0001e80000100800 */
[----:B------:R-:W3:Y:S01]  /*10f30*/  LDL.LU.64 R24, [R1+0x988] ;  /* 0x0009880001187983 */ /* 0x000ee20000300a00 */
[----:B0-----:R-:W-:-:S05]  /*10f40*/  IMAD.MOV.U32 R0, RZ, RZ, R19 ;  /* 0x000000ffff007224 */ /* 0x001fca00078e0013 */
[----:B------:R0:W-:Y:S04]  /*10f50*/  STL [R1+0x938], R0 ;  /* 0x0009380001007387 */ /* 0x0001e80000100800 */
[----:B----4-:R1:W-:Y:S01]  /*10f60*/  STL [R1+0x944], R20 ;  /* 0x0009441401007387 */ /* 0x0103e20000100800 */
[----:B0-----:R-:W-:-:S03]  /*10f70*/  IMAD.MOV.U32 R0, RZ, RZ, R21 ;  /* 0x000000ffff007224 */ /* 0x001fc600078e0015 */
[----:B------:R-:W4:Y:S04]  /*10f80*/  LDL.LU.64 R18, [R1+0x990] ;  /* 0x0009900001127983 */ /* 0x000f280000300a00 */
[----:B-----5:R-:W-:Y:S04]  /*10f90*/  STL [R1+0x94c], R12 ;  /* 0x00094c0c01007387 */ /* 0x020fe80000100800 */
[----:B------:R0:W-:Y:S04]  /*10fa0*/  STL [R1+0x940], R0 ;  /* 0x0009400001007387 */ /* 0x0001e80000100800 */
[----:B-1----:R-:W5:Y:S01]  /*10fb0*/  LDL.LU.64 R20, [R1+0x998] ;  /* 0x0009980001147983 */ /* 0x002f620000300a00 */
[----:B0-----:R-:W-:-:S03]  /*10fc0*/  IMAD.MOV.U32 R0, RZ, RZ, R13 ;  /* 0x000000ffff007224 */ /* 0x001fc600078e000d */
[----:B------:R-:W5:Y:S04]  /*10fd0*/  LDL.LU.64 R12, [R1+0x68] ;  /* 0x00006800010c7983 */ /* 0x000f680000300a00 */
[----:B------:R0:W-:Y:S04]  /*10fe0*/  STL [R1+0x948], R0 ;  /* 0x0009480001007387 */ /* 0x0001e80000100800 */
[----:B------:R-:W-:Y:S01]  /*10ff0*/  STL.64 [R1+0xdf8], R4 ;  /* 0x000df80401007387 */ /* 0x000fe20000100a00 */
[----:B0-----:R-:W-:-:S03]  /*11000*/  IMAD.MOV.U32 R0, RZ, RZ, R23 ;  /* 0x000000ffff007224 */ /* 0x001fc600078e0017 */
[----:B------:R0:W-:Y:S04]  /*11010*/  STL [R1+0x954], R22 ;  /* 0x0009541601007387 */ /* 0x0001e80000100800 */
[----:B------:R-:W-:Y:S04]  /*11020*/  STL [R1+0x95c], R8 ;  /* 0x00095c0801007387 */ /* 0x000fe80000100800 */
[----:B------:R1:W-:Y:S04]  /*11030*/  STL [R1+0x950], R0 ;  /* 0x0009500001007387 */ /* 0x0003e80000100800 */
[----:B------:R-:W5:Y:S04]  /*11040*/  LDL.LU.64 R2, [R1+0x9a8] ;  /* 0x0009a80001027983 */ /* 0x000f680000300a00 */
[----:B0-----:R-:W5:Y:S01]  /*11050*/  LDL.LU.64 R22, [R1+0x9b0] ;  /* 0x0009b00001167983 */ /* 0x001f620000300a00 */
[----:B-1----:R-:W-:-:S05]  /*11060*/  IMAD.MOV.U32 R0, RZ, RZ, R9 ;  /* 0x000000ffff007224 */ /* 0x002fca00078e0009 */
[----:B------:R0:W-:Y:S02]  /*11070*/  STL [R1+0x958], R0 ;  /* 0x0009580001007387 */ /* 0x0001e40000100800 */
[----:B0-----:R-:W-:Y:S02]  /*11080*/  IMAD.MOV.U32 R0, RZ, RZ, R27 ;  /* 0x000000ffff007224 */ /* 0x001fe400078e001b */
[----:B------:R-:W-:Y:S01]  /*11090*/  STL [R1+0x964], R26 ;  /* 0x0009641a01007387 */ /* 0x000fe20000100800 */
[----:B------:R-:W-:-:S03]  /*110a0*/  IMAD.MOV.U32 R4, RZ, RZ, R15 ;  /* 0x000000ffff047224 */ /* 0x000fc600078e000f */
[----:B------:R-:W-:Y:S04]  /*110b0*/  STL [R1+0x96c], R14 ;  /* 0x00096c0e01007387 */ /* 0x000fe80000100800 */
[----:B------:R0:W-:Y:S01]  /*110c0*/  STL [R1+0x960], R0 ;  /* 0x0009600001007387 */ /* 0x0001e20000100800 */
[----:B------:R-:W-:-:S03]  /*110d0*/  IMAD R7, R6, 0x4, R5 ;  /* 0x0000000406077824 */ /* 0x000fc600078e0205 */
[----:B0-----:R-:W5:Y:S04]  /*110e0*/  LDL R0, [R1+0xcd0] ;  /* 0x000cd00001007983 */ /* 0x001f680000100800 */
[----:B------:R-:W5:Y:S04]  /*110f0*/  LDL.LU.64 R14, [R1+0x9b8] ;  /* 0x0009b800010e7983 */ /* 0x000f680000300a00 */
[----:B------:R0:W-:Y:S04]  /*11100*/  STL [R1+0x968], R4 ;  /* 0x0009680401007387 */ /* 0x0001e80000100800 */
[----:B------:R-:W-:Y:S01]  /*11110*/  STL [R1+0x974], R16 ;  /* 0x0009741001007387 */ /* 0x000fe20000100800 */
[----:B0-----:R-:W-:-:S03]  /*11120*/  IMAD.MOV.U32 R4, RZ, RZ, R17 ;  /* 0x000000ffff047224 */ /* 0x001fc600078e0011 */
[----:B--2---:R-:W-:Y:S04]  /*11130*/  STL [R1+0x97c], R10 ;  /* 0x00097c0a01007387 */ /* 0x004fe80000100800 */
[----:B------:R0:W-:Y:S04]  /*11140*/  STL [R1+0x970], R4 ;  /* 0x0009700401007387 */ /* 0x0001e80000100800 */
[----:B0-----:R-:W2:Y:S04]  /*11150*/  LDL.LU.64 R4, [R1+0x60] ;  /* 0x0000600001047983 */ /* 0x001ea80000300a00 */
[----:B------:R-:W2:Y:S04]  /*11160*/  LDL.LU.64 R16, [R1+0x9c8] ;  /* 0x0009c80001107983 */ /* 0x000ea80000300a00 */
[----:B------:R0:W-:Y:S04]  /*11170*/  STL [R1+0x978], R11 ;  /* 0x0009780b01007387 */ /* 0x0001e80000100800 */
[----:B---3--:R-:W-:Y:S01]  /*11180*/  STL [R1+0x984], R24 ;  /* 0x0009841801007387 */ /* 0x008fe20000100800 */
[----:B0-----:R-:W-:-:S03]  /*11190*/  IMAD.MOV.U32 R11, RZ, RZ, R25 ;  /* 0x000000ffff0b7224 */ /* 0x001fc600078e0019 */
[----:B----4-:R0:W-:Y:S04]  /*111a0*/  STL [R1+0x98c], R18 ;  /* 0x00098c1201007387 */ /* 0x0101e80000100800 */
[----:B------:R-:W-:Y:S04]  /*111b0*/  STL [R1+0x980], R11 ;  /* 0x0009800b01007387 */ /* 0x000fe80000100800 */
[----:B------:R-:W3:Y:S01]  /*111c0*/  LDL.LU.64 R28, [R1+0x9d0] ;  /* 0x0009d000011c7983 */ /* 0x000ee20000300a00 */
[----:B0-----:R-:W-:-:S05]  /*111d0*/  IMAD.MOV.U32 R18, RZ, RZ, R19 ;  /* 0x000000ffff127224 */ /* 0x001fca00078e0013 */
[----:B------:R0:W-:Y:S04]  /*111e0*/  STL [R1+0x988], R18 ;  /* 0x0009881201007387 */ /* 0x0001e80000100800 */
[----:B-----5:R1:W-:Y:S04]  /*111f0*/  STL [R1+0x994], R20 ;  /* 0x0009941401007387 */ /* 0x0203e80000100800 */
[----:B0-----:R-:W4:Y:S04]  /*11200*/  LDL.LU.64 R18, [R1+0x9d8] ;  /* 0x0009d80001127983 */ /* 0x001f280000300a00 */
[----:B------:R0:W-:Y:S01]  /*11210*/  STL [R1+0x99c], R12 ;  /* 0x00099c0c01007387 */ /* 0x0001e20000100800 */
[----:B-1----:R-:W-:-:S05]  /*11220*/  IMAD.MOV.U32 R20, RZ, RZ, R21 ;  /* 0x000000ffff147224 */ /* 0x002fca00078e0015 */
[----:B------:R1:W-:Y:S04]  /*11230*/  STL [R1+0x990], R20 ;  /* 0x0009901401007387 */ /* 0x0003e80000100800 */
[----:B------:R-:W5:Y:S01]  /*11240*/  LDL.LU.64 R26, [R1+0x58] ;  /* 0x00005800011a7983 */ /* 0x000f620000300a00 */
[----:B0-----:R-:W-:-:S03]  /*11250*/  IMAD.MOV.U32 R12, RZ, RZ, R13 ;  /* 0x000000ffff0c7224 */ /* 0x001fc600078e000d */
[----:B-1----:R-:W5:Y:S04]  /*11260*/  LDL.LU.64 R20, [R1+0x9e8] ;  /* 0x0009e80001147983 */ /* 0x002f680000300a00 */
[----:B------:R-:W-:Y:S04]  /*11270*/  STL [R1+0x998], R12 ;  /* 0x0009980c01007387 */ /* 0x000fe80000100800 */
[----:B------:R0:W-:Y:S04]  /*11280*/  STL [R1+0x9a4], R2 ;  /* 0x0009a40201007387 */ /* 0x0001e80000100800 */
[----:B------:R-:W-:Y:S01]  /*11290*/  STL [R1+0x9ac], R22 ;  /* 0x0009ac1601007387 */ /* 0x000fe20000100800 */
[----:B0-----:R-:W-:-:S05]  /*112a0*/  IMAD.MOV.U32 R2, RZ, RZ, R3 ;  /* 0x000000ffff027224 */ /* 0x001fca00078e0003 */
[----:B------:R0:W-:Y:S04]  /*112b0*/  STL [R1+0x9a0], R2 ;  /* 0x0009a00201007387 */ /* 0x0001e80000100800 */
[----:B------:R-:W5:Y:S04]  /*112c0*/  LDL.LU.64 R24, [R1+0x9f0] ;  /* 0x0009f00001187983 */ /* 0x000f680000300a00 */
[----:B0-----:R-:W5:Y:S01]  /*112d0*/  LDL.LU.64 R2, [R1+0x9f8] ;  /* 0x0009f80001027983 */ /* 0x001f620000300a00 */
[----:B------:R-:W-:-:S05]  /*112e0*/  IMAD.MOV.U32 R22, RZ, RZ, R23 ;  /* 0x000000ffff167224 */ /* 0x000fca00078e0017 */
[----:B------:R0:W-:Y:S01]  /*112f0*/  STL [R1+0x9a8], R22 ;  /* 0x0009a81601007387 */ /* 0x0001e20000100800 */
[----:B------:R-:W-:Y:S01]  /*11300*/  ISETP.GE.AND P1, PT, R0, RZ, PT ;  /* 0x000000ff0000720c */ /* 0x000fe20003f26270 */
[----:B------:R-:W-:Y:S02]  /*11310*/  IMAD.MOV.U32 R0, RZ, RZ, R15 ;  /* 0x000000ffff007224 */ /* 0x000fe400078e000f */
[----:B------:R-:W-:Y:S04]  /*11320*/  STL [R1+0x9b4], R14 ;  /* 0x0009b40e01007387 */ /* 0x000fe80000100800 */
[----:B0-----:R-:W5:Y:S04]  /*11330*/  LDL.LU.64 R22, [R1+0xa00] ;  /* 0x000a000001167983 */ /* 0x001f680000300a00 */
[----:B------:R2:W-:Y:S02]  /*11340*/  STL [R1+0x9b0], R0 ;  /* 0x0009b00001007387 */ /* 0x0005e40000100800 */
[----:B--2---:R-:W-:-:S02]  /*11350*/  IMAD.MOV.U32 R0, RZ, RZ, R5 ;  /* 0x000000ffff007224 */ /* 0x004fc400078e0005 */
[----:B------:R0:W-:Y:S04]  /*11360*/  STL [R1+0x9bc], R4 ;  /* 0x0009bc0401007387 */ /* 0x0001e80000100800 */
[----:B0-----:R-:W2:Y:S04]  /*11370*/  LDL.LU.64 R4, [R1+0xdf8] ;  /* 0x000df80001047983 */ /* 0x001ea80000300a00 */
[----:B------:R0:W-:Y:S04]  /*11380*/  STL [R1+0x9b8], R0 ;  /* 0x0009b80001007387 */ /* 0x0001e80000100800 */
[----:B------:R1:W-:Y:S04]  /*11390*/  STL [R1+0x9c4], R16 ;  /* 0x0009c41001007387 */ /* 0x0003e80000100800 */
[----:B0-----:R-:W2:Y:S01]  /*113a0*/  LDL.LU R0, [R1+0x278] ;  /* 0x0002780001007983 */ /* 0x001ea20000300800 */
[----:B-1----:R-:W-:-:S05]  /*113b0*/  IMAD.MOV.U32 R16, RZ, RZ, R17 ;  /* 0x000000ffff107224 */ /* 0x002fca00078e0011 */
[----:B------:R-:W-:Y:S01]  /*113c0*/  STL [R1+0x9c0], R16 ;  /* 0x0009c01001007387 */ /* 0x000fe20000100800 */
[----:B---3--:R-:W-:-:S03]  /*113d0*/  IMAD.MOV.U32 R17, RZ, RZ, R29 ;  /* 0x000000ffff117224 */ /* 0x008fc600078e001d */
[----:B------:R0:W-:Y:S04]  /*113e0*/  STL [R1+0x9cc], R28 ;  /* 0x0009cc1c01007387 */ /* 0x0001e80000100800 */
[----:B0-----:R-:W3:Y:S04]  /*113f0*/  LDL.LU.64 R28, [R1+0xdf0] ;  /* 0x000df000011c7983 */ /* 0x001ee80000300a00 */
[----:B------:R-:W-:Y:S04]  /*11400*/  STL [R1+0x9c8], R17 ;  /* 0x0009c81101007387 */ /* 0x000fe80000100800 */
[----:B----4-:R-:W-:Y:S04]  /*11410*/  STL [R1+0x9d4], R18 ;  /* 0x0009d41201007387 */ /* 0x010fe80000100800 */
[----:B------:R5:W-:Y:S02]  /*11420*/  STL [R1+0x9d0], R19 ;  /* 0x0009d01301007387 */ /* 0x000be40000100800 */
[----:B-----5:R-:W-:-:S02]  /*11430*/  IMAD.MOV.U32 R19, RZ, RZ, R27 ;  /* 0x000000ffff137224 */ /* 0x020fc400078e001b */
[----:B------:R0:W-:Y:S04]  /*11440*/  STL [R1+0x9dc], R26 ;  /* 0x0009dc1a01007387 */ /* 0x0001e80000100800 */
[----:B0-----:R-:W4:Y:S04]  /*11450*/  LDL.LU.64 R26, [R1+0xde8] ;  /* 0x000de800011a7983 */ /* 0x001f280000300a00 */
[----:B------:R-:W-:Y:S04]  /*11460*/  STL [R1+0x9e4], R20 ;  /* 0x0009e41401007387 */ /* 0x000fe80000100800 */
[----:B------:R0:W-:Y:S02]  /*11470*/  STL [R1+0x9d8], R19 ;  /* 0x0009d81301007387 */ /* 0x0001e40000100800 */
[----:B0-----:R-:W-:-:S05]  /*11480*/  IMAD.MOV.U32 R19, RZ, RZ, R21 ;  /* 0x000000ffff137224 */ /* 0x001fca00078e0015 */
[----:B------:R-:W-:Y:S01]  /*11490*/  STL [R1+0x9e0], R19 ;  /* 0x0009e01301007387 */ /* 0x000fe20000100800 */
[----:B------:R-:W-:-:S03]  /*114a0*/  IMAD.MOV.U32 R21, RZ, RZ, R25 ;  /* 0x000000ffff157224 */ /* 0x000fc600078e0019 */
[----:B------:R0:W-:Y:S04]  /*114b0*/  STL [R1+0x9ec], R24 ;  /* 0x0009ec1801007387 */ /* 0x0001e80000100800 */
[----:B0-----:R-:W5:Y:S01]  /*114c0*/  LDL.LU R25, [R1+0xde0] ;  /* 0x000de00001197983 */ /* 0x001f620000300800 */
[----:B------:R-:W-:-:S03]  /*114d0*/  IMAD.MOV.U32 R24, RZ, RZ, R3 ;  /* 0x000000ffff187224 */ /* 0x000fc600078e0003 */
[----:B------:R-:W-:Y:S04]  /*114e0*/  STL [R1+0x9e8], R21 ;  /* 0x0009e81501007387 */ /* 0x000fe80000100800 */
[----:B------:R0:W-:Y:S04]  /*114f0*/  STL [R1+0x9f4], R2 ;  /* 0x0009f40201007387 */ /* 0x0001e80000100800 */
[----:B0-----:R-:W3:Y:S01]  /*11500*/  LDL.LU R3, [R1+0xddc] ;  /* 0x000ddc0001037983 */ /* 0x001ee20000300800 */
[----:B------:R-:W-:Y:S01]  /*11510*/  IMAD R8, R6, 0x4, R7 ;  /* 0x0000000406087824 */ /* 0x000fe200078e0207 */
[----:B------:R-:W-:-:S03]  /*11520*/  ISETP.NE.AND P0, PT, RZ, c[0x0][0x178], PT ;  /* 0x00005e00ff007a0c */ /* 0x000fc60003f05270 */
[----:B------:R-:W-:-:S04]  /*11530*/  IMAD R9, R6, 0x4, R8 ;  /* 0x0000000406097824 */ /* 0x000fc800078e0208 */
[----:B------:R-:W-:-:S04]  /*11540*/  IMAD R10, R6, 0x4, R9 ;  /* 0x00000004060a7824 */ /* 0x000fc800078e0209 */
[----:B------:R-:W-:-:S04]  /*11550*/  IMAD R11, R6, 0x4, R10 ;  /* 0x00000004060b7824 */ /* 0x000fc800078e020a */
[----:B------:R-:W-:-:S04]  /*11560*/  IMAD R12, R6, 0x4, R11 ;  /* 0x00000004060c7824 */ /* 0x000fc800078e020b */
[----:B------:R-:W-:-:S04]  /*11570*/  IMAD R13, R6, 0x4, R12 ;  /* 0x00000004060d7824 */ /* 0x000fc800078e020c */
[C---:B------:R-:W-:Y:S01]  /*11580*/  IMAD R14, R6.reuse, 0x4, R13 ;  /* 0x00000004060e7824 */ /* 0x040fe200078e020d */
[----:B------:R-:W-:Y:S03]  /*11590*/  STL [R1+0x9f0], R24 ;  /* 0x0009f01801007387 */ /* 0x000fe60000100800 */
[C---:B------:R-:W-:Y:S01]  /*115a0*/  IMAD R15, R6.reuse, 0x4, R14 ;  /* 0x00000004060f7824 */ /* 0x040fe200078e020e */
[----:B------:R0:W-:Y:S03]  /*115b0*/  STL [R1+0x9fc], R22 ;  /* 0x0009fc1601007387 */ /* 0x0001e60000100800 */
[----:B------:R-:W-:-:S04]  /*115c0*/  IMAD R16, R6, 0x4, R15 ;  /* 0x0000000406107824 */ /* 0x000fc800078e020f */
[C---:B------:R-:W-:Y:S02]  /*115d0*/  IMAD R17, R6.reuse, 0x4, R16 ;  /* 0x0000000406117824 */ /* 0x040fe400078e0210 */
[----:B0-----:R-:W-:Y:S02]  /*115e0*/  IMAD.MOV.U32 R22, RZ, RZ, R23 ;  /* 0x000000ffff167224 */ /* 0x001fe400078e0017 */
[----:B------:R-:W-:-:S03]  /*115f0*/  IMAD R18, R6, 0x4, R17 ;  /* 0x0000000406127824 */ /* 0x000fc600078e0211 */
[----:B------:R0:W-:Y:S01]  /*11600*/  STL [R1+0x9f8], R22 ;  /* 0x0009f81601007387 */ /* 0x0001e20000100800 */
[----:B------:R-:W-:-:S04]  /*11610*/  IMAD R20, R6, 0x4, R18 ;  /* 0x0000000406147824 */ /* 0x000fc800078e0212 */
[----:B------:R-:W-:-:S04]  /*11620*/  IMAD R19, R6, 0x4, R20 ;  /* 0x0000000406137824 */ /* 0x000fc800078e0214 */
[----:B------:R-:W-:-:S04]  /*11630*/  IMAD R21, R6, 0x4, R19 ;  /* 0x0000000406157824 */ /* 0x000fc800078e0213 */
[----:B0-----:R-:W-:Y:S02]  /*11640*/  IMAD R22, R6, 0x4, R21 ;  /* 0x0000000406167824 */ /* 0x001fe400078e0215 */
[----:B--2---:R-:W-:Y:S01]  /*11650*/  @!P1 IMAD.MOV R0, RZ, RZ, -R0 ;  /* 0x000000ffff009224 */ /* 0x004fe200078e0a00 */
[----:B------:R-:W-:-:S05]  /*11660*/  @!P0 LOP3.LUT R0, RZ, c[0x0][0x178], RZ, 0x33, !PT ;  /* 0x00005e00ff008a12 */ /* 0x000fca00078e33ff */
[----:B------:R-:W-:-:S05]  /*11670*/  IMAD R0, R0, c[0x0][0x184], RZ ;  /* 0x0000610000007a24 */ /* 0x000fca00078e02ff */
[----:B------:R-:W-:-:S04]  /*11680*/  LEA R2, P0, R0, c[0x0][0x160], 0x1 ;  /* 0x0000580000027a11 */ /* 0x000fc800078008ff */
[----:B------:R-:W-:Y:S02]  /*11690*/  LEA.HI.X.SX32 R0, R0, c[0x0][0x164], 0x1, P0 ;  /* 0x0000590000007a11 */ /* 0x000fe400000f0eff */
[----:B----4-:R-:W-:-:S04]  /*116a0*/  LEA R23, P0, R27, R2, 0x1 ;  /* 0x000000021b177211 */ /* 0x010fc800078008ff */
[----:B------:R-:W-:Y:S02]  /*116b0*/  LEA.HI.X.SX32 R27, R27, R0, 0x1, P0 ;  /* 0x000000001b1b7211 */ /* 0x000fe400000f0eff */
[----:B---3--:R-:W-:-:S05]  /*116c0*/  LEA R24, P6, R3, R2, 0x1 ;  /* 0x0000000203187211 */ /* 0x008fca00078c08ff */
[----:B------:R5:W-:Y:S04]  /*116d0*/  STL [R1+0xa04], R24 ;  /* 0x000a041801007387 */ /* 0x000be80000100800 */
[----:B------:R-:W-:Y:S01]  /*116e0*/  STL [R1+0xa0c], R23 ;  /* 0x000a0c1701007387 */ /* 0x000fe20000100800 */
[----:B-----5:R-:W-:-:S05]  /*116f0*/  LEA R24, P1, R25, R2, 0x1 ;  /* 0x0000000219187211 */ /* 0x020fca00078208ff */
[----:B------:R0:W-:Y:S02]  /*11700*/  STL [R1+0xa14], R24 ;  /* 0x000a141801007387 */ /* 0x0001e40000100800 */
[----:B0-----:R-:W-:-:S05]  /*11710*/  LEA R24, P2, R26, R2, 0x1 ;  /* 0x000000021a187211 */ /* 0x001fca00078408ff */
[----:B------:R0:W-:Y:S01]  /*11720*/  STL [R1+0xa1c], R24 ;  /* 0x000a1c1801007387 */ /* 0x0001e20000100800 */
[----:B------:R-:W-:Y:S01]  /*11730*/  IMAD R23, R6, 0x4, R22 ;  /* 0x0000000406177824 */ /* 0x000fe200078e0216 */
[----:B0-----:R-:W-:-:S05]  /*11740*/  LEA R24, P3, R28, R2, 0x1 ;  /* 0x000000021c187211 */ /* 0x001fca00078608ff */
[----:B------:R0:W-:Y:S01]  /*11750*/  STL [R1+0xa24], R24 ;  /* 0x000a241801007387 */ /* 0x0001e20000100800 */
[----:B------:R-:W-:Y:S02]  /*11760*/  LEA.HI.X.SX32 R3, R3, R0, 0x1, P6 ;  /* 0x0000000003037211 */ /* 0x000fe400030f0eff */
[----:B0-----:R-:W-:-:S05]  /*11770*/  LEA R24, P4, R4, R2, 0x1 ;  /* 0x0000000204187211 */ /* 0x001fca00078808ff */
[----:B------:R0:W-:Y:S02]  /*11780*/  STL [R1+0xa2c], R24 ;  /* 0x000a2c1801007387 */ /* 0x0001e40000100800 */
[----:B0-----:R-:W-:Y:S01]  /*11790*/  IMAD R24, R6, 0x4, R23 ;  /* 0x0000000406187824 */ /* 0x001fe200078e0217 */
[----:B------:R-:W-:-:S05]  /*117a0*/  LEA R6, P5, R5, R2, 0x1 ;  /* 0x0000000205067211 */ /* 0x000fca00078a08ff */
[----:B------:R-:W-:Y:S04]  /*117b0*/  STL [R1+0xa34], R6 ;  /* 0x000a340601007387 */ /* 0x000fe80000100800 */
[----:B------:R0:W-:Y:S02]  /*117c0*/  STL [R1+0xa00], R3 ;  /* 0x000a000301007387 */ /* 0x0001e40000100800 */
[----:B0-----:R-:W-:-:S05]  /*117d0*/  LEA R3, P6, R7, R2, 0x1 ;  /* 0x0000000207037211 */ /* 0x001fca00078c08ff */
[----:B------:R-:W-:Y:S04]  /*117e0*/  STL [R1+0xa3c], R3 ;  /* 0x000a3c0301007387 */ /* 0x000fe80000100800 */
[----:B------:R0:W-:Y:S02]  /*117f0*/  STL [R1+0xa08], R27 ;  /* 0x000a081b01007387 */ /* 0x0001e40000100800 */
[----:B0-----:R-:W-:-:S05]  /*11800*/  LEA R27, P0, R8, R2, 0x1 ;  /* 0x00000002081b7211 */ /* 0x001fca00078008ff */
[----:B------:R0:W-:Y:S02]  /*11810*/  STL [R1+0xa44], R27 ;  /* 0x000a441b01007387 */ /* 0x0001e40000100800 */
[----:B0-----:R-:W-:-:S05]  /*11820*/  LEA.HI.X.SX32 R27, R25, R0, 0x1, P1 ;  /* 0x00000000191b7211 */ /* 0x001fca00008f0eff */
[----:B------:R0:W-:Y:S01]  /*11830*/  STL [R1+0xa10], R27 ;  /* 0x000a101b01007387 */ /* 0x0001e20000100800 */
[-C--:B------:R-:W-:Y:S02]  /*11840*/  LEA.HI.X.SX32 R26, R26, R0.reuse, 0x1, P2 ;  /* 0x000000001a1a7211 */ /* 0x080fe400010f0eff */
[----:B------:R-:W-:Y:S02]  /*11850*/  LEA.HI.X.SX32 R28, R28, R0, 0x1, P3 ;  /* 0x000000001c1c7211 */ /* 0x000fe400018f0eff */
[----:B0-----:R-:W-:-:S05]  /*11860*/  LEA R27, P1, R9, R2, 0x1 ;  /* 0x00000002091b7211 */ /* 0x001fca00078208ff */
[----:B------:R0:W-:Y:S04]  /*11870*/  STL [R1+0xa4c], R27 ;  /* 0x000a4c1b01007387 */ /* 0x0001e80000100800 */
[----:B------:R-:W-:Y:S01]  /*11880*/  STL [R1+0xa18], R26 ;  /* 0x000a181a01007387 */ /* 0x000fe20000100800 */
[----:B0-----:R-:W-:-:S05]  /*11890*/  LEA R27, P2, R10, R2, 0x1 ;  /* 0x000000020a1b7211 */ /* 0x001fca00078408ff */
[----:B------:R0:W-:Y:S04]  /*118a0*/  STL [R1+0xa54], R27 ;  /* 0x000a541b01007387 */ /* 0x0001e80000100800 */
[----:B------:R1:W-:Y:S01]  /*118b0*/  STL [R1+0xa20], R28 ;  /* 0x000a201c01007387 */ /* 0x0003e20000100800 */
[----:B0-----:R-:W-:Y:S02]  /*118c0*/  LEA R27, P3, R11, R2, 0x1 ;  /* 0x000000020b1b7211 */ /* 0x001fe400078608ff */
[----:B-1----:R-:W-:-:S03]  /*118d0*/  LEA.HI.X.SX32 R28, R4, R0, 0x1, P4 ;  /* 0x00000000041c7211 */ /* 0x002fc600020f0eff */
[----:B------:R0:W-:Y:S04]  /*118e0*/  STL [R1+0xa5c], R27 ;  /* 0x000a5c1b01007387 */ /* 0x0001e80000100800 */
[----:B------:R1:W-:Y:S01]  /*118f0*/  STL [R1+0xa28], R28 ;  /* 0x000a281c01007387 */ /* 0x0003e20000100800 */
[----:B0-----:R-:W-:Y:S02]  /*11900*/  LEA R27, P4, R12, R2, 0x1 ;  /* 0x000000020c1b7211 */ /* 0x001fe400078808ff */
[----:B-1----:R-:W-:Y:S02]  /*11910*/  LEA.HI.X.SX32 R28, R5, R0, 0x1, P5 ;  /* 0x00000000051c7211 */ /* 0x002fe400028f0eff */
[----:B------:R-:W-:Y:S01]  /*11920*/  LEA R5, P5, R13, R2, 0x1 ;  /* 0x000000020d057211 */ /* 0x000fe200078a08ff */
[----:B------:R-:W-:Y:S01]  /*11930*/  STL [R1+0xa64], R27 ;  /* 0x000a641b01007387 */ /* 0x000fe20000100800 */
[----:B------:R-:W-:-:S03]  /*11940*/  LEA.HI.X.SX32 R7, R7, R0, 0x1, P6 ;  /* 0x0000000007077211 */ /* 0x000fc600030f0eff */
[----:B------:R-:W-:Y:S01]  /*11950*/  STL [R1+0xa30], R28 ;  /* 0x000a301c01007387 */ /* 0x000fe20000100800 */
[----:B------:R-:W-:-:S03]  /*11960*/  LEA.HI.X.SX32 R8, R8, R0, 0x1, P0 ;  /* 0x0000000008087211 */ /* 0x000fc600000f0eff */
[----:B------:R0:W-:Y:S01]  /*11970*/  STL [R1+0xa6c], R5 ;  /* 0x000a6c0501007387 */ /* 0x0001e20000100800 */
[----:B------:R-:W-:-:S03]  /*11980*/  LEA.HI.X.SX32 R9, R9, R0, 0x1, P1 ;  /* 0x0000000009097211 */ /* 0x000fc600008f0eff */
[----:B------:R-:W-:Y:S01]  /*11990*/  STL [R1+0xa38], R7 ;  /* 0x000a380701007387 */ /* 0x000fe20000100800 */
[----:B0-----:R-:W-:-:S05]  /*119a0*/  LEA R5, P6, R14, R2, 0x1 ;  /* 0x000000020e057211 */ /* 0x001fca00078c08ff */
[----:B------:R0:W-:Y:S04]  /*119b0*/  STL [R1+0xa74], R5 ;  /* 0x000a740501007387 */ /* 0x0001e80000100800 */
[----:B------:R1:W-:Y:S01]  /*119c0*/  STL [R1+0xa40], R8 ;  /* 0x000a400801007387 */ /* 0x0003e20000100800 */
[-C--:B0-----:R-:W-:Y:S02]  /*119d0*/  LEA R5, P0, R15, R2.reuse, 0x1 ;  /* 0x000000020f057211 */ /* 0x081fe400078008ff */
[----:B-1----:R-:W-:-:S03]  /*119e0*/  LEA R8, P1, R16, R2, 0x1 ;  /* 0x0000000210087211 */ /* 0x002fc600078208ff */
[----:B------:R-:W-:Y:S01]  /*119f0*/  STL [R1+0xa7c], R5 ;  /* 0x000a7c0501007387 */ /* 0x000fe20000100800 */
[----:B------:R-:W-:-:S03]  /*11a00*/  LEA.HI.X.SX32 R10, R10, R0, 0x1, P2 ;  /* 0x000000000a0a7211 */ /* 0x000fc600010f0eff */
[----:B------:R0:W-:Y:S04]  /*11a10*/  STL [R1+0xa48], R9 ;  /* 0x000a480901007387 */ /* 0x0001e80000100800 */
[----:B------:R1:W-:Y:S01]  /*11a20*/  STL [R1+0xa84], R8 ;  /* 0x000a840801007387 */ /* 0x0003e20000100800 */
[----:B0-----:R-:W-:-:S03]  /*11a30*/  LEA R9, P2, R17, R2, 0x1 ;  /* 0x0000000211097211 */ /* 0x001fc600078408ff */
[----:B------:R0:W-:Y:S01]  /*11a40*/  STL [R1+0xa50], R10 ;  /* 0x000a500a01007387 */ /* 0x0001e20000100800 */
[----:B-1----:R-:W-:-:S03]  /*11a50*/  LEA.HI.X.SX32 R8, R11, R0, 0x1, P3 ;  /* 0x000000000b087211 */ /* 0x002fc600018f0eff */
[----:B------:R1:W-:Y:S04]  /*11a60*/  STL [R1+0xa8c], R9 ;  /* 0x000a8c0901007387 */ /* 0x0003e80000100800 */
[----:B------:R2:W-:Y:S01]  /*11a70*/  STL [R1+0xa58], R8 ;  /* 0x000a580801007387 */ /* 0x0005e20000100800 */
[----:B0-----:R-:W-:Y:S02]  /*11a80*/  LEA R10, P3, R18, R2, 0x1 ;  /* 0x00000002120a7211 */ /* 0x001fe400078608ff */
[----:B-1----:R-:W-:-:S03]  /*11a90*/  LEA.HI.X.SX32 R9, R12, R0, 0x1, P4 ;  /* 0x000000000c097211 */ /* 0x002fc600020f0eff */
[----:B------:R0:W-:Y:S01]  /*11aa0*/  STL [R1+0xa94], R10 ;  /* 0x000a940a01007387 */ /* 0x0001e20000100800 */
[----:B--2---:R-:W-:-:S03]  /*11ab0*/  LEA R8, P4, R20, R2, 0x1 ;  /* 0x0000000214087211 */ /* 0x004fc600078808ff */
[----:B------:R1:W-:Y:S01]  /*11ac0*/  STL [R1+0xa60], R9 ;  /* 0x000a600901007387 */ /* 0x0003e20000100800 */
[----:B------:R-:W-:-:S03]  /*11ad0*/  IMAD R29, R29, c[0x0][0x188], RZ ;  /* 0x000062001d1d7a24 */ /* 0x000fc600078e02ff */
[----:B------:R2:W-:Y:S01]  /*11ae0*/  STL [R1+0xa9c], R8 ;  /* 0x000a9c0801007387 */ /* 0x0005e20000100800 */
[----:B0-----:R-:W-:Y:S02]  /*11af0*/  LEA.HI.X.SX32 R10, R13, R0, 0x1, P5 ;  /* 0x000000000d0a7211 */ /* 0x001fe400028f0eff */
[----:B-1----:R-:W-:-:S03]  /*11b00*/  LEA R9, P5, R19, R2, 0x1 ;  /* 0x0000000213097211 */ /* 0x002fc600078a08ff */
[----:B------:R-:W-:Y:S01]  /*11b10*/  STL [R1+0xa68], R10 ;  /* 0x000a680a01007387 */ /* 0x000fe20000100800 */
[----:B--2---:R-:W-:-:S03]  /*11b20*/  LEA.HI.X.SX32 R8, R14, R0, 0x1, P6 ;  /* 0x000000000e087211 */ /* 0x004fc600030f0eff */
[----:B------:R0:W-:Y:S01]  /*11b30*/  STL [R1+0xaa4], R9 ;  /* 0x000aa40901007387 */ /* 0x0001e20000100800 */
[----:B------:R-:W-:-:S03]  /*11b40*/  LEA R12, P6, R29, R2, 0x1 ;  /* 0x000000021d0c7211 */ /* 0x000fc600078c08ff */
[----:B------:R1:W-:Y:S01]  /*11b50*/  STL [R1+0xa70], R8 ;  /* 0x000a700801007387 */ /* 0x0003e20000100800 */
[----:B0-----:R-:W-:-:S03]  /*11b60*/  LEA.HI.X.SX32 R9, R15, R0, 0x1, P0 ;  /* 0x000000000f097211 */ /* 0x001fc600000f0eff */
[----:B------:R0:W-:Y:S01]  /*11b70*/  STL [R1+0xbe8], R12 ;  /* 0x000be80c01007387 */ /* 0x0001e20000100800 */
[----:B-1----:R-:W-:-:S03]  /*11b80*/  LEA.HI.X.SX32 R8, R16, R0, 0x1, P1 ;  /* 0x0000000010087211 */ /* 0x002fc600008f0eff */
[----:B------:R1:W-:Y:S04]  /*11b90*/  STL [R1+0xa78], R9 ;  /* 0x000a780901007387 */ /* 0x0003e80000100800 */
[----:B------:R2:W-:Y:S01]  /*11ba0*/  STL [R1+0xa80], R8 ;  /* 0x000a800801007387 */ /* 0x0005e20000100800 */
[-C--:B0-----:R-:W-:Y:S02]  /*11bb0*/  LEA.HI.X.SX32 R12, R20, R0.reuse, 0x1, P4 ;  /* 0x00000000140c7211 */ /* 0x081fe400020f0eff */
[-C--:B-1----:R-:W-:Y:S02]  /*11bc0*/  LEA.HI.X.SX32 R9, R17, R0.reuse, 0x1, P2 ;  /* 0x0000000011097211 */ /* 0x082fe400010f0eff */
[----:B--2---:R-:W-:-:S03]  /*11bd0*/  LEA.HI.X.SX32 R8, R18, R0, 0x1, P3 ;  /* 0x0000000012087211 */ /* 0x004fc600018f0eff */
[----:B------:R-:W-:Y:S01]  /*11be0*/  STL [R1+0xa88], R9 ;  /* 0x000a880901007387 */ /* 0x000fe20000100800 */
[----:B------:R-:W-:-:S03]  /*11bf0*/  LEA R14, P1, R22, R2, 0x1 ;  /* 0x00000002160e7211 */ /* 0x000fc600078208ff */
[----:B------:R0:W-:Y:S04]  /*11c00*/  STL [R1+0xa90], R8 ;  /* 0x000a900801007387 */ /* 0x0001e80000100800 */
[----:B------:R1:W-:Y:S01]  /*11c10*/  STL [R1+0xa98], R12 ;  /* 0x000a980c01007387 */ /* 0x0003e20000100800 */
[----:B0-----:R-:W-:Y:S02]  /*11c20*/  LEA.HI.X.SX32 R8, R19, R0, 0x1, P5 ;  /* 0x0000000013087211 */ /* 0x001fe400028f0eff */
[----:B-1----:R-:W-:-:S03]  /*11c30*/  LEA R12, P0, R21, R2, 0x1 ;  /* 0x00000002150c7211 */ /* 0x002fc600078008ff */
[----:B------:R-:W-:Y:S01]  /*11c40*/  STL [R1+0xaa0], R8 ;  /* 0x000aa00801007387 */ /* 0x000fe20000100800 */
[----:B------:R-:W-:-:S03]  /*11c50*/  IMAD.MOV R6, RZ, RZ, -c[0x0][0x188] ;  /* 0x80006200ff067624 */ /* 0x000fc600078e02ff */
[----:B------:R0:W-:Y:S04]  /*11c60*/  STL [R1+0xaac], R12 ;  /* 0x000aac0c01007387 */ /* 0x0001e80000100800 */
[----:B------:R1:W-:Y:S01]  /*11c70*/  STL [R1+0xab4], R14 ;  /* 0x000ab40e01007387 */ /* 0x0003e20000100800 */
[-C--:B------:R-:W-:Y:S02]  /*11c80*/  LEA.HI.X.SX32 R15, R22, R0.reuse, 0x1, P1 ;  /* 0x00000000160f7211 */ /* 0x080fe400008f0eff */
[-C--:B0-----:R-:W-:Y:S02]  /*11c90*/  LEA.HI.X.SX32 R12, R29, R0.reuse, 0x1, P6 ;  /* 0x000000001d0c7211 */ /* 0x081fe400030f0eff */
[----:B-1----:R-:W-:Y:S01]  /*11ca0*/  LEA.HI.X.SX32 R14, R21, R0, 0x1, P0 ;  /* 0x00000000150e7211 */ /* 0x002fe200000f0eff */
[----:B------:R-:W-:-:S02]  /*11cb0*/  IMAD R3, R6, 0x4, R24 ;  /* 0x0000000406037824 */ /* 0x000fc400078e0218 */
[----:B------:R-:W-:Y:S01]  /*11cc0*/  STL [R1+0xbe4], R12 ;  /* 0x000be40c01007387 */ /* 0x000fe20000100800 */
[----:B------:R-:W-:-:S03]  /*11cd0*/  LEA R16, P1, R24, R2, 0x1 ;  /* 0x0000000218107211 */ /* 0x000fc600078208ff */
[----:B------:R0:W-:Y:S01]  /*11ce0*/  STL [R1+0xaa8], R14 ;  /* 0x000aa80e01007387 */ /* 0x0001e20000100800 */
[----:B------:R-:W-:-:S03]  /*11cf0*/  IMAD R25, R6, 0x4, R3 ;  /* 0x0000000406197824 */ /* 0x000fc600078e0203 */
[----:B------:R1:W-:Y:S01]  /*11d00*/  STL [R1+0xab0], R15 ;  /* 0x000ab00f01007387 */ /* 0x0003e20000100800 */
[-C--:B0-----:R-:W-:Y:S01]  /*11d10*/  LEA R14, P0, R23, R2.reuse, 0x1 ;  /* 0x00000002170e7211 */ /* 0x081fe200078008ff */
[----:B------:R-:W-:Y:S01]  /*11d20*/  IMAD R26, R6, 0x4, R25 ;  /* 0x00000004061a7824 */ /* 0x000fe200078e0219 */
[----:B-1----:R-:W-:-:S03]  /*11d30*/  LEA R15, P2, R3, R2, 0x1 ;  /* 0x00000002030f7211 */ /* 0x002fc600078408ff */
[----:B------:R-:W-:Y:S01]  /*11d40*/  STL [R1+0xabc], R14 ;  /* 0x000abc0e01007387 */ /* 0x000fe20000100800 */
[----:B------:R-:W-:-:S03]  /*11d50*/  LEA.HI.X.SX32 R17, R23, R0, 0x1, P0 ;  /* 0x0000000017117211 */ /* 0x000fc600000f0eff */
[----:B------:R0:W-:Y:S01]  /*11d60*/  STL [R1+0xac4], R16 ;  /* 0x000ac41001007387 */ /* 0x0001e20000100800 */
[----:B------:R-:W-:-:S03]  /*11d70*/  IMAD R4, R6, 0x4, R26 ;  /* 0x0000000406047824 */ /* 0x000fc600078e021a */
[----:B------:R1:W-:Y:S01]  /*11d80*/  STL [R1+0xacc], R15 ;  /* 0x000acc0f01007387 */ /* 0x0003e20000100800 */
[----:B0-----:R-:W-:-:S03]  /*11d90*/  LEA.HI.X.SX32 R16, R24, R0, 0x1, P1 ;  /* 0x0000000018107211 */ /* 0x001fc600008f0eff */
[----:B------:R0:W-:Y:S01]  /*11da0*/  STL [R1+0xab8], R17 ;  /* 0x000ab81101007387 */ /* 0x0001e20000100800 */
[----:B-1----:R-:W-:-:S03]  /*11db0*/  LEA.HI.X.SX32 R15, R3, R0, 0x1, P2 ;  /* 0x00000000030f7211 */ /* 0x002fc600010f0eff */
[----:B------:R1:W-:Y:S01]  /*11dc0*/  STL [R1+0xac0], R16 ;  /* 0x000ac01001007387 */ /* 0x0003e20000100800 */
[----:B------:R-:W-:-:S03]  /*11dd0*/  IMAD R27, R6, 0x4, R4 ;  /* 0x00000004061b7824 */ /* 0x000fc600078e0204 */
[----:B------:R2:W-:Y:S01]  /*11de0*/  STL [R1+0xac8], R15 ;  /* 0x000ac80f01007387 */ /* 0x0005e20000100800 */
[-C--:B0-----:R-:W-:Y:S02]  /*11df0*/  LEA R17, P1, R26, R2.reuse, 0x1 ;  /* 0x000000021a117211 */ /* 0x081fe400078208ff */
[-C--:B-1----:R-:W-:Y:S02]  /*11e00*/  LEA R16, P0, R25, R2.reuse, 0x1 ;  /* 0x0000000219107211 */ /* 0x082fe400078008ff */
[----:B--2---:R-:W-:-:S03]  /*11e10*/  LEA R15, P2, R4, R2, 0x1 ;  /* 0x00000002040f7211 */ /* 0x004fc600078408ff */
[----:B------:R-:W-:Y:S01]  /*11e20*/  STL [R1+0xad4], R16 ;  /* 0x000ad41001007387 */ /* 0x000fe20000100800 */
[C---:B------:R-:W-:Y:S01]  /*11e30*/  IMAD R7, R6.reuse, 0x4, R27 ;  /* 0x0000000406077824 */ /* 0x040fe200078e021b */
[----:B------:R-:W-:Y:S02]  /*11e40*/  LEA.HI.X.SX32 R18, R25, R0, 0x1, P0 ;  /* 0x0000000019127211 */ /* 0x000fe400000f0eff */
[----:B------:R0:W-:Y:S04]  /*11e50*/  STL [R1+0xadc], R17 ;  /* 0x000adc1101007387 */ /* 0x0001e80000100800 */
[----:B------:R1:W-:Y:S01]  /*11e60*/  STL [R1+0xae4], R15 ;  /* 0x000ae40f01007387 */ /* 0x0003e20000100800 */
[----:B------:R-:W-:-:S03]  /*11e70*/  IMAD R5, R6, 0x4, R7 ;  /* 0x0000000406057824 */ /* 0x000fc600078e0207 */
[----:B------:R2:W-:Y:S01]  /*11e80*/  STL [R1+0xad0], R18 ;  /* 0x000ad01201007387 */ /* 0x0005e20000100800 */
[-C--:B0-----:R-:W-:Y:S02]  /*11e90*/  LEA.HI.X.SX32 R17, R4, R0.reuse, 0x1, P2 ;  /* 0x0000000004117211 */ /* 0x081fe400010f0eff */
[----:B-1----:R-:W-:-:S05]  /*11ea0*/  LEA.HI.X.SX32 R15, R26, R0, 0x1, P1 ;  /* 0x000000001a0f7211 */ /* 0x002fca00008f0eff */
[----:B------:R0:W-:Y:S01]  /*11eb0*/  STL [R1+0xad8], R15 ;  /* 0x000ad80f01007387 */ /* 0x0001e20000100800 */
[----:B--2---:R-:W-:-:S03]  /*11ec0*/  LEA R18, P1, R7, R2, 0x1 ;  /* 0x0000000207127211 */ /* 0x004fc600078208ff */
[----:B------:R1:W-:Y:S01]  /*11ed0*/  STL [R1+0xae0], R17 ;  /* 0x000ae01101007387 */ /* 0x0003e20000100800 */
[----:B------:R-:W-:Y:S01]  /*11ee0*/  IMAD R28, R6, 0x4, R5 ;  /* 0x00000004061c7824 */ /* 0x000fe200078e0205 */
[-C--:B0-----:R-:W-:Y:S02]  /*11ef0*/  LEA R15, P0, R27, R2.reuse, 0x1 ;  /* 0x000000021b0f7211 */ /* 0x081fe400078008ff */
[----:B-1----:R-:W-:-:S03]  /*11f00*/  LEA R17, P2, R5, R2, 0x1 ;  /* 0x0000000205117211 */ /* 0x002fc600078408ff */
[----:B------:R-:W-:Y:S01]  /*11f10*/  STL [R1+0xaec], R15 ;  /* 0x000aec0f01007387 */ /* 0x000fe20000100800 */
[----:B------:R-:W-:-:S03]  /*11f20*/  IMAD R11, R6, 0x4, R28 ;  /* 0x00000004060b7824 */ /* 0x000fc600078e021c */
[----:B------:R0:W-:Y:S01]  /*11f30*/  STL [R1+0xaf4], R18 ;  /* 0x000af41201007387 */ /* 0x0001e20000100800 */
[----:B------:R-:W-:-:S03]  /*11f40*/  LEA.HI.X.SX32 R5, R5, R0, 0x1, P2 ;  /* 0x0000000005057211 */ /* 0x000fc600010f0eff */
[----:B------:R1:W-:Y:S01]  /*11f50*/  STL [R1+0xafc], R17 ;  /* 0x000afc1101007387 */ /* 0x0003e20000100800 */
[-C--:B0-----:R-:W-:Y:S02]  /*11f60*/  LEA.HI.X.SX32 R18, R27, R0.reuse, 0x1, P0 ;  /* 0x000000001b127211 */ /* 0x081fe400000f0eff */
[----:B-1----:R-:W-:-:S03]  /*11f70*/  LEA.HI.X.SX32 R17, R7, R0, 0x1, P1 ;  /* 0x0000000007117211 */ /* 0x002fc600008f0eff */
[----:B------:R-:W-:Y:S01]  /*11f80*/  STL [R1+0xae8], R18 ;  /* 0x000ae81201007387 */ /* 0x000fe20000100800 */
[----:B------:R-:W-:-:S03]  /*11f90*/  IMAD R10, R6, 0x4, R11 ;  /* 0x00000004060a7824 */ /* 0x000fc600078e020b */
[----:B------:R0:W-:Y:S01]  /*11fa0*/  STL [R1+0xaf0], R17 ;  /* 0x000af01101007387 */ /* 0x0001e20000100800 */
[----:B------:R-:W-:-:S03]  /*11fb0*/  IMAD R13, R6, 0x4, R10 ;  /* 0x00000004060d7824 */ /* 0x000fc600078e020a */
[----:B------:R1:W-:Y:S01]  /*11fc0*/  STL [R1+0xaf8], R5 ;  /* 0x000af80501007387 */ /* 0x0003e20000100800 */
[-C--:B0-----:R-:W-:Y:S02]  /*11fd0*/  LEA R17, P0, R28, R2.reuse, 0x1 ;  /* 0x000000021c117211 */ /* 0x081fe400078008ff */
[----:B-1----:R-:W-:-:S03]  /*11fe0*/  LEA R5, P1, R11, R2, 0x1 ;  /* 0x000000020b057211 */ /* 0x002fc600078208ff */
[----:B------:R-:W-:Y:S01]  /*11ff0*/  STL [R1+0xb04], R17 ;  /* 0x000b041101007387 */ /* 0x000fe20000100800 */
[----:B------:R-:W-:Y:S01]  /*12000*/  LEA R18, P2, R10, R2, 0x1 ;  /* 0x000000020a127211 */ /* 0x000fe200078408ff */
[C---:B------:R-:W-:Y:S02]  /*12010*/  IMAD R9, R6.reuse, 0x4, R13 ;  /* 0x0000000406097824 */ /* 0x040fe400078e020d */
[----:B------:R0:W-:Y:S01]  /*12020*/  STL [R1+0xb0c], R5 ;  /* 0x000b0c0501007387 */ /* 0x0001e20000100800 */
[-C--:B------:R-:W-:Y:S01]  /*12030*/  LEA.HI.X.SX32 R11, R11, R0.reuse, 0x1, P1 ;  /* 0x000000000b0b7211 */ /* 0x080fe200008f0eff */
[----:B------:R-:W-:Y:S01]  /*12040*/  IMAD R8, R6, 0x4, R9 ;  /* 0x0000000406087824 */ /* 0x000fe200078e0209 */
[-C--:B------:R-:W-:Y:S01]  /*12050*/  LEA.HI.X.SX32 R10, R10, R0.reuse, 0x1, P2 ;  /* 0x000000000a0a7211 */ /* 0x080fe200010f0eff */
[----:B------:R1:W-:Y:S01]  /*12060*/  STL [R1+0xb14], R18 ;  /* 0x000b141201007387 */ /* 0x0003e20000100800 */
[----:B0-----:R-:W-:-:S05]  /*12070*/  LEA.HI.X.SX32 R5, R28, R0, 0x1, P0 ;  /* 0x000000001c057211 */ /* 0x001fca00000f0eff */
[----:B------:R-:W-:Y:S01]  /*12080*/  STL [R1+0xb00], R5 ;  /* 0x000b000501007387 */ /* 0x000fe20000100800 */
[----:B-1----:R-:W-:-:S03]  /*12090*/  LEA R18, P1, R9, R2, 0x1 ;  /* 0x0000000209127211 */ /* 0x002fc600078208ff */
[----:B------:R0:W-:Y:S01]  /*120a0*/  STL [R1+0xb08], R11 ;  /* 0x000b080b01007387 */ /* 0x0001e20000100800 */
[----:B------:R-:W-:-:S03]  /*120b0*/  IMAD R12, R6, 0x4, R8 ;  /* 0x00000004060c7824 */ /* 0x000fc600078e0208 */
[----:B------:R1:W-:Y:S01]  /*120c0*/  STL [R1+0xb10], R10 ;  /* 0x000b100a01007387 */ /* 0x0003e20000100800 */
[-C--:B0-----:R-:W-:Y:S02]  /*120d0*/  LEA R11, P0, R13, R2.reuse, 0x1 ;  /* 0x000000020d0b7211 */ /* 0x081fe400078008ff */
[----:B-1----:R-:W-:-:S03]  /*120e0*/  LEA R10, P2, R8, R2, 0x1 ;  /* 0x00000002080a7211 */ /* 0x002fc600078408ff */
[----:B------:R-:W-:Y:S01]  /*120f0*/  STL [R1+0xb1c], R11 ;  /* 0x000b1c0b01007387 */ /* 0x000fe20000100800 */
[-C--:B------:R-:W-:Y:S01]  /*12100*/  LEA.HI.X.SX32 R13, R13, R0.reuse, 0x1, P0 ;  /* 0x000000000d0d7211 */ /* 0x080fe200000f0eff */
[C---:B------:R-:W-:Y:S01]  /*12110*/  IMAD R14, R6.reuse, 0x4, R12 ;  /* 0x00000004060e7824 */ /* 0x040fe200078e020c */
[----:B------:R-:W-:Y:S01]  /*12120*/  LEA.HI.X.SX32 R9, R9, R0, 0x1, P1 ;  /* 0x0000000009097211 */ /* 0x000fe200008f0eff */
[----:B------:R-:W-:Y:S04]  /*12130*/  STL [R1+0xb24], R18 ;  /* 0x000b241201007387 */ /* 0x000fe80000100800 */
[----:B------:R0:W-:Y:S01]  /*12140*/  STL [R1+0xb2c], R10 ;  /* 0x000b2c0a01007387 */ /* 0x0001e20000100800 */
[----:B------:R-:W-:-:S03]  /*12150*/  IMAD R3, R6, 0x4, R14 ;  /* 0x0000000406037824 */ /* 0x000fc600078e020e */
[----:B------:R1:W-:Y:S01]  /*12160*/  STL [R1+0xb18], R13 ;  /* 0x000b180d01007387 */ /* 0x0003e20000100800 */
[----:B0-----:R-:W-:-:S03]  /*12170*/  LEA.HI.X.SX32 R10, R8, R0, 0x1, P2 ;  /* 0x00000000080a7211 */ /* 0x001fc600010f0eff */
[----:B------:R0:W-:Y:S01]  /*12180*/  STL [R1+0xb20], R9 ;  /* 0x000b200901007387 */ /* 0x0001e20000100800 */
[----:B------:R-:W-:-:S03]  /*12190*/  IMAD R16, R6, 0x4, R3 ;  /* 0x0000000406107824 */ /* 0x000fc600078e0203 */
[----:B------:R2:W-:Y:S01]  /*121a0*/  STL [R1+0xb28], R10 ;  /* 0x000b280a01007387 */ /* 0x0005e20000100800 */
[-C--:B-1----:R-:W-:Y:S02]  /*121b0*/  LEA R13, P2, R3, R2.reuse, 0x1 ;  /* 0x00000002030d7211 */ /* 0x082fe400078408ff */
[-C--:B0-----:R-:W-:Y:S02]  /*121c0*/  LEA R9, P0, R12, R2.reuse, 0x1 ;  /* 0x000000020c097211 */ /* 0x081fe400078008ff */
[----:B--2---:R-:W-:-:S03]  /*121d0*/  LEA R10, P1, R14, R2, 0x1 ;  /* 0x000000020e0a7211 */ /* 0x004fc600078208ff */
[----:B------:R-:W-:Y:S01]  /*121e0*/  STL [R1+0xb34], R9 ;  /* 0x000b340901007387 */ /* 0x000fe20000100800 */
[----:B------:R-:W-:-:S03]  /*121f0*/  IMAD R4, R6, 0x4, R16 ;  /* 0x0000000406047824 */ /* 0x000fc600078e0210 */
[----:B------:R0:W-:Y:S01]  /*12200*/  STL [R1+0xb3c], R10 ;  /* 0x000b3c0a01007387 */ /* 0x0001e20000100800 */
[-C--:B------:R-:W-:Y:S01]  /*12210*/  LEA.HI.X.SX32 R3, R3, R0.reuse, 0x1, P2 ;  /* 0x0000000003037211 */ /* 0x080fe200010f0eff */
[----:B------:R-:W-:Y:S02]  /*12220*/  IMAD R15, R6, 0x4, R4 ;  /* 0x00000004060f7824 */ /* 0x000fe400078e0204 */
[----:B------:R1:W-:Y:S01]  /*12230*/  STL [R1+0xb44], R13 ;  /* 0x000b440d01007387 */ /* 0x0003e20000100800 */
[-C--:B0-----:R-:W-:Y:S02]  /*12240*/  LEA.HI.X.SX32 R10, R12, R0.reuse, 0x1, P0 ;  /* 0x000000000c0a7211 */ /* 0x081fe400000f0eff */
[----:B------:R-:W-:-:S03]  /*12250*/  LEA.HI.X.SX32 R12, R14, R0, 0x1, P1 ;  /* 0x000000000e0c7211 */ /* 0x000fc600008f0eff */
        /* <DEDUP_REMOVED lines=8> */
[----:B------:R-:W-:-:S03]  /*122e0*/  IMAD R17, R6, 0x4, R7 ;  /* 0x0000000406117824 */ /* 0x000fc600078e0207 */
[----:B------:R0:W-:Y:S04]  /*122f0*/  STL [R1+0xb54], R3 ;  /* 0x000b540301007387 */ /* 0x0001e80000100800 */
[----:B------:R1:W-:Y:S01]  /*12300*/  STL [R1+0xb5c], R13 ;  /* 0x000b5c0d01007387 */ /* 0x0003e20000100800 */
[----:B------:R-:W-:Y:S01]  /*12310*/  IMAD R5, R6, 0x4, R17 ;  /* 0x0000000406057824 */ /* 0x000fe200078e0211 */
[-C--:B0-----:R-:W-:Y:S02]  /*12320*/  LEA.HI.X.SX32 R3, R16, R0.reuse, 0x1, P0 ;  /* 0x0000000010037211 */ /* 0x081fe400000f0eff */
[-C--:B-1----:R-:W-:Y:S02]  /*12330*/  LEA.HI.X.SX32 R13, R4, R0.reuse, 0x1, P1 ;  /* 0x00000000040d7211 */ /* 0x082fe400008f0eff */
[----:B------:R-:W-:Y:S01]  /*12340*/  LEA.HI.X.SX32 R4, R15, R0, 0x1, P2 ;  /* 0x000000000f047211 */ /* 0x000fe200010f0eff */
[----:B------:R-:W-:Y:S01]  /*12350*/  STL [R1+0xb48], R3 ;  /* 0x000b480301007387 */ /* 0x000fe20000100800 */
[----:B------:R-:W-:-:S03]  /*12360*/  LEA R14, P2, R5, R2, 0x1 ;  /* 0x00000002050e7211 */ /* 0x000fc600078408ff */
[----:B------:R0:W-:Y:S04]  /*12370*/  STL [R1+0xb50], R13 ;  /* 0x000b500d01007387 */ /* 0x0001e80000100800 */
[----:B------:R1:W-:Y:S01]  /*12380*/  STL [R1+0xb58], R4 ;  /* 0x000b580401007387 */ /* 0x0003e20000100800 */
[----:B------:R-:W-:Y:S01]  /*12390*/  IMAD R11, R6, 0x4, R5 ;  /* 0x00000004060b7824 */ /* 0x000fe200078e0205 */
[-C--:B0-----:R-:W-:Y:S02]  /*123a0*/  LEA R13, P0, R7, R2.reuse, 0x1 ;  /* 0x00000002070d7211 */ /* 0x081fe400078008ff */
[----:B-1----:R-:W-:-:S03]  /*123b0*/  LEA R4, P1, R17, R2, 0x1 ;  /* 0x0000000211047211 */ /* 0x002fc600078208ff */
[----:B------:R-:W-:Y:S01]  /*123c0*/  STL [R1+0xb64], R13 ;  /* 0x000b640d01007387 */ /* 0x000fe20000100800 */
[----:B------:R-:W-:-:S03]  /*123d0*/  IMAD R8, R6, 0x4, R11 ;  /* 0x0000000406087824 */ /* 0x000fc600078e020b */
[----:B------:R0:W-:Y:S04]  /*123e0*/  STL [R1+0xb6c], R4 ;  /* 0x000b6c0401007387 */ /* 0x0001e80000100800 */
[----:B------:R1:W-:Y:S01]  /*123f0*/  STL [R1+0xb74], R14 ;  /* 0x000b740e01007387 */ /* 0x0003e20000100800 */
[-C--:B0-----:R-:W-:Y:S02]  /*12400*/  LEA.HI.X.SX32 R4, R7, R0.reuse, 0x1, P0 ;  /* 0x0000000007047211 */ /* 0x081fe400000f0eff */
[-C--:B------:R-:W-:Y:S02]  /*12410*/  LEA.HI.X.SX32 R7, R5, R0.reuse, 0x1, P2 ;  /* 0x0000000005077211 */ /* 0x080fe400010f0eff */
[----:B-1----:R-:W-:Y:S01]  /*12420*/  LEA.HI.X.SX32 R14, R17, R0, 0x1, P1 ;  /* 0x00000000110e7211 */ /* 0x002fe200008f0eff */
[----:B------:R-:W-:Y:S01]  /*12430*/  STL [R1+0xb60], R4 ;  /* 0x000b600401007387 */ /* 0x000fe20000100800 */
[----:B------:R-:W-:Y:S01]  /*12440*/  IMAD R9, R6, 0x4, R8 ;  /* 0x0000000406097824 */ /* 0x000fe200078e0208 */
[----:B------:R-:W-:-:S02]  /*12450*/  LEA R5, P0, R11, R2, 0x1 ;  /* 0x000000020b057211 */ /* 0x000fc400078008ff */
[----:B------:R-:W-:Y:S01]  /*12460*/  STL [R1+0xb68], R14 ;  /* 0x000b680e01007387 */ /* 0x000fe20000100800 */
[----:B------:R-:W-:-:S03]  /*12470*/  IMAD R10, R6, 0x4, R9 ;  /* 0x00000004060a7824 */ /* 0x000fc600078e0209 */
[----:B------:R0:W-:Y:S01]  /*12480*/  STL [R1+0xb70], R7 ;  /* 0x000b700701007387 */ /* 0x0001e20000100800 */
[----:B------:R-:W-:-:S03]  /*12490*/  IMAD R12, R6, 0x4, R10 ;  /* 0x00000004060c7824 */ /* 0x000fc600078e020a */
[----:B------:R-:W-:Y:S01]  /*124a0*/  STL [R1+0xb7c], R5 ;  /* 0x000b7c0501007387 */ /* 0x000fe20000100800 */
[-C--:B0-----:R-:W-:Y:S02]  /*124b0*/  LEA R7, P1, R8, R2.reuse, 0x1 ;  /* 0x0000000208077211 */ /* 0x081fe400078208ff */
[----:B------:R-:W-:-:S03]  /*124c0*/  LEA R14, P2, R9, R2, 0x1 ;  /* 0x00000002090e7211 */ /* 0x000fc600078408ff */
[----:B------:R0:W-:Y:S01]  /*124d0*/  STL [R1+0xb84], R7 ;  /* 0x000b840701007387 */ /* 0x0001e20000100800 */
[-C--:B------:R-:W-:Y:S01]  /*124e0*/  LEA.HI.X.SX32 R8, R8, R0.reuse, 0x1, P1 ;  /* 0x0000000008087211 */ /* 0x080fe200008f0eff */
[----:B------:R-:W-:Y:S01]  /*124f0*/  IMAD R3, R6, 0x4, R12 ;  /* 0x0000000406037824 */ /* 0x000fe200078e020c */
[-C--:B------:R-:W-:Y:S01]  /*12500*/  LEA.HI.X.SX32 R9, R9, R0.reuse, 0x1, P2 ;  /* 0x0000000009097211 */ /* 0x080fe200010f0eff */
[----:B------:R-:W-:Y:S01]  /*12510*/  STL [R1+0xb8c], R14 ;  /* 0x000b8c0e01007387 */ /* 0x000fe20000100800 */
[----:B0-----:R-:W-:Y:S02]  /*12520*/  LEA.HI.X.SX32 R7, R11, R0, 0x1, P0 ;  /* 0x000000000b077211 */ /* 0x001fe400000f0eff */
[----:B------:R-:W-:-:S03]  /*12530*/  LEA R11, P1, R12, R2, 0x1 ;  /* 0x000000020c0b7211 */ /* 0x000fc600078208ff */
[----:B------:R-:W-:Y:S04]  /*12540*/  STL [R1+0xb78], R7 ;  /* 0x000b780701007387 */ /* 0x000fe80000100800 */
        /* <DEDUP_REMOVED lines=11> */
[-C--:B------:R-:W-:Y:S02]  /*12600*/  LEA.HI.X.SX32 R10, R3, R0.reuse, 0x1, P2 ;  /* 0x00000000030a7211 */ /* 0x080fe400010f0eff */
[----:B-1----:R-:W-:Y:S01]  /*12610*/  LEA.HI.X.SX32 R9, R12, R0, 0x1, P1 ;  /* 0x000000000c097211 */ /* 0x002fe200008f0eff */
[----:B------:R0:W-:Y:S04]  /*12620*/  STL [R1+0xb90], R11 ;  /* 0x000b900b01007387 */ /* 0x0001e80000100800 */
[----:B------:R1:W-:Y:S01]  /*12630*/  STL [R1+0xb98], R9 ;  /* 0x000b980901007387 */ /* 0x0003e20000100800 */
[----:B------:R-:W-:-:S03]  /*12640*/  IMAD R7, R6, 0x4, R5 ;  /* 0x0000000406077824 */ /* 0x000fc600078e0205 */
[----:B------:R2:W-:Y:S01]  /*12650*/  STL [R1+0xba0], R10 ;  /* 0x000ba00a01007387 */ /* 0x0005e20000100800 */
[-C--:B0-----:R-:W-:Y:S02]  /*12660*/  LEA R11, P1, R4, R2.reuse, 0x1 ;  /* 0x00000002040b7211 */ /* 0x081fe400078208ff */
[-C--:B-1----:R-:W-:Y:S02]  /*12670*/  LEA R9, P0, R13, R2.reuse, 0x1 ;  /* 0x000000020d097211 */ /* 0x082fe400078008ff */
[----:B--2---:R-:W-:-:S03]  /*12680*/  LEA R10, P2, R5, R2, 0x1 ;  /* 0x00000002050a7211 */ /* 0x004fc600078408ff */
[----:B------:R-:W-:Y:S01]  /*12690*/  STL [R1+0xbac], R9 ;  /* 0x000bac0901007387 */ /* 0x000fe20000100800 */
[-C--:B------:R-:W-:Y:S01]  /*126a0*/  LEA.HI.X.SX32 R12, R13, R0.reuse, 0x1, P0 ;  /* 0x000000000d0c7211 */ /* 0x080fe200000f0eff */
[C---:B------:R-:W-:Y:S02]  /*126b0*/  IMAD R8, R6.reuse, 0x4, R7 ;  /* 0x0000000406087824 */ /* 0x040fe400078e0207 */
[----:B------:R0:W-:Y:S04]  /*126c0*/  STL [R1+0xbb4], R11 ;  /* 0x000bb40b01007387 */ /* 0x0001e80000100800 */
[----:B------:R1:W-:Y:S01]  /*126d0*/  STL [R1+0xbbc], R10 ;  /* 0x000bbc0a01007387 */ /* 0x0003e20000100800 */
[----:B------:R-:W-:Y:S01]  /*126e0*/  IMAD R3, R6, 0x4, R8 ;  /* 0x0000000406037824 */ /* 0x000fe200078e0208 */
[----:B0-----:R-:W-:-:S02]  /*126f0*/  LEA.HI.X.SX32 R11, R4, R0, 0x1, P1 ;  /* 0x00000000040b7211 */ /* 0x001fc400008f0eff */
[----:B------:R-:W-:Y:S01]  /*12700*/  STL [R1+0xba8], R12 ;  /* 0x000ba80c01007387 */ /* 0x000fe20000100800 */
[----:B-1----:R-:W-:-:S03]  /*12710*/  LEA.HI.X.SX32 R10, R5, R0, 0x1, P2 ;  /* 0x00000000050a7211 */ /* 0x002fc600010f0eff */
[----:B------:R0:W-:Y:S01]  /*12720*/  STL [R1+0xbb0], R11 ;  /* 0x000bb00b01007387 */ /* 0x0001e20000100800 */
[-C--:B------:R-:W-:Y:S01]  /*12730*/  LEA R5, P0, R7, R2.reuse, 0x1 ;  /* 0x0000000207057211 */ /* 0x080fe200078008ff */
[C---:B------:R-:W-:Y:S02]  /*12740*/  IMAD R9, R6.reuse, 0x4, R3 ;  /* 0x0000000406097824 */ /* 0x040fe400078e0203 */
[----:B------:R1:W-:Y:S04]  /*12750*/  STL [R1+0xbb8], R10 ;  /* 0x000bb80a01007387 */ /* 0x0003e80000100800 */
[----:B------:R-:W2:Y:S01]  /*12760*/  S2R R18, SR_TID.X ;  /* 0x0000000000127919 */ /* 0x000ea20000002100 */
[----:B------:R-:W-:Y:S01]  /*12770*/  IMAD R4, R6, 0x4, R9 ;  /* 0x0000000406047824 */ /* 0x000fe200078e0209 */
[----:B0-----:R-:W-:-:S02]  /*12780*/  LEA R11, P2, R3, R2, 0x1 ;  /* 0x00000002030b7211 */ /* 0x001fc400078408ff */
[----:B-1----:R-:W-:Y:S01]  /*12790*/  LEA R10, P1, R8, R2, 0x1 ;  /* 0x00000002080a7211 */ /* 0x002fe200078208ff */
[----:B------:R0:W-:Y:S01]  /*127a0*/  STL [R1+0xbc4], R5 ;  /* 0x000bc40501007387 */ /* 0x0001e20000100800 */
[----:B------:R-:W-:-:S03]  /*127b0*/  LEA.HI.X.SX32 R3, R3, R0, 0x1, P2 ;  /* 0x0000000003037211 */ /* 0x000fc600010f0eff */
[----:B------:R1:W-:Y:S04]  /*127c0*/  STL [R1+0xbcc], R10 ;  /* 0x000bcc0a01007387 */ /* 0x0003e80000100800 */
[----:B------:R-:W-:Y:S01]  /*127d0*/  STL [R1+0xbd4], R11 ;  /* 0x000bd40b01007387 */ /* 0x000fe20000100800 */
[----:B0-----:R-:W-:Y:S01]  /*127e0*/  IMAD R5, R6, 0x4, R4 ;  /* 0x0000000406057824 */ /* 0x001fe200078e0204 */
[-C--:B-1----:R-:W-:Y:S02]  /*127f0*/  LEA.HI.X.SX32 R10, R7, R0.reuse, 0x1, P0 ;  /* 0x00000000070a7211 */ /* 0x082fe400000f0eff */
[----:B------:R-:W-:Y:S02]  /*12800*/  LEA.HI.X.SX32 R7, R8, R0, 0x1, P1 ;  /* 0x0000000008077211 */ /* 0x000fe400008f0eff */
[----:B------:R-:W-:Y:S01]  /*12810*/  LEA R8, P0, R9, R2, 0x1 ;  /* 0x0000000209087211 */ /* 0x000fe200078008ff */
[----:B------:R-:W-:Y:S01]  /*12820*/  STL [R1+0xbc0], R10 ;  /* 0x000bc00a01007387 */ /* 0x000fe20000100800 */
[----:B------:R-:W-:-:S03]  /*12830*/  IMAD R6, R6, 0x4, R5 ;  /* 0x0000000406067824 */ /* 0x000fc600078e0205 */
[----:B------:R0:W-:Y:S04]  /*12840*/  STL [R1+0xbc8], R7 ;  /* 0x000bc80701007387 */ /* 0x0001e80000100800 */
[----:B------:R1:W-:Y:S01]  /*12850*/  STL [R1+0xbd0], R3 ;  /* 0x000bd00301007387 */ /* 0x0003e20000100800 */
[----:B0-----:R-:W-:-:S03]  /*12860*/  LEA R7, P1, R4, R2, 0x1 ;  /* 0x0000000204077211 */ /* 0x001fc600078208ff */
[----:B------:R-:W-:Y:S01]  /*12870*/  STL [R1+0xbd8], R8 ;  /* 0x000bd80801007387 */ /* 0x000fe20000100800 */
[----:B-1----:R-:W-:-:S03]  /*12880*/  LEA R3, P2, R5, R2, 0x1 ;  /* 0x0000000205037211 */ /* 0x002fc600078408ff */
[----:B------:R0:W-:Y:S04]  /*12890*/  STL [R1+0xbdc], R7 ;  /* 0x000bdc0701007387 */ /* 0x0001e80000100800 */
[----:B------:R1:W-:Y:S01]  /*128a0*/  STL [R1+0xbe0], R3 ;  /* 0x000be00301007387 */ /* 0x0003e20000100800 */
[----:B0-----:R-:W-:Y:S02]  /*128b0*/  LEA R7, P3, R6, R2, 0x1 ;  /* 0x0000000206077211 */ /* 0x001fe400078608ff */
[-C--:B------:R-:W-:Y:S02]  /*128c0*/  LEA.HI.X.SX32 R2, R4, R0.reuse, 0x1, P1 ;  /* 0x0000000004027211 */ /* 0x080fe400008f0eff */
[----:B-1----:R-:W-:Y:S01]  /*128d0*/  LEA.HI.X.SX32 R3, R9, R0, 0x1, P0 ;  /* 0x0000000009037211 */ /* 0x002fe200000f0eff */
[----:B------:R-:W-:Y:S01]  /*128e0*/  STL [R1+0x310], R7 ;  /* 0x0003100701007387 */ /* 0x000fe20000100800 */
[----:B--2---:R-:W-:-:S03]  /*128f0*/  SHF.R.U32.HI R20, RZ, 0x5, R18 ;  /* 0x00000005ff147819 */ /* 0x004fc60000011612 */
[----:B------:R-:W-:Y:S01]  /*12900*/  STL [R1+0x300], R3 ;  /* 0x0003000301007387 */ /* 0x000fe20000100800 */
[----:B------:R-:W-:-:S03]  /*12910*/  SGXT.U32 R20, R20, 0x2 ;  /* 0x000000021414781a */ /* 0x000fc60000000000 */
[----:B------:R0:W-:Y:S01]  /*12920*/  STL [R1+0x308], R2 ;  /* 0x0003080201007387 */ /* 0x0001e20000100800 */
[----:B------:R-:W-:Y:S01]  /*12930*/  IMAD.MOV.U32 R19, RZ, RZ, 0xff ;  /* 0x000000ffff137424 */ /* 0x000fe200078e00ff */
[-C--:B0-----:R-:W-:Y:S02]  /*12940*/  LEA.HI.X.SX32 R2, R5, R0.reuse, 0x1, P2 ;  /* 0x0000000005027211 */ /* 0x081fe400010f0eff */
[----:B------:R-:W-:-:S03]  /*12950*/  LEA.HI.X.SX32 R0, R6, R0, 0x1, P3 ;  /* 0x0000000006007211 */ /* 0x000fc600018f0eff */
[----:B------:R0:W-:Y:S01]  /*12960*/  STL [R1+0x30c], R2 ;  /* 0x00030c0201007387 */ /* 0x0001e20000100800 */
[----:B------:R-:W-:Y:S01]  /*12970*/  IMAD.MOV.U32 R18, RZ, RZ, c[0x0][0x18c] ;  /* 0x00006300ff127624 */ /* 0x000fe200078e00ff */
[----:B------:R-:W-:Y:S02]  /*12980*/  IADD3 R19, R19, c[0x0][0x180], RZ ;  /* 0x0000600013137a10 */ /* 0x000fe40007ffe0ff */
[----:B------:R1:W-:Y:S01]  /*12990*/  STL [R1+0x304], R0 ;  /* 0x0003040001007387 */ /* 0x0003e20000100800 */
[C---:B0-----:R-:W-:Y:S02]  /*129a0*/  LOP3.LUT R2, R20.reuse, 0x80, RZ, 0xfc, !PT ;  /* 0x0000008014027812 */ /* 0x041fe400078efcff */
[C---:B------:R-:W-:Y:S02]  /*129b0*/  LOP3.LUT R2, R20.reuse, 0x8c, RZ, 0xfc, !PT ;  /* 0x0000008c14027812 */ /* 0x040fe400078efcff */
[C---:B------:R-:W-:Y:S02]  /*129c0*/  LOP3.LUT R2, R20.reuse, 0x98, RZ, 0xfc, !PT ;  /* 0x0000009814027812 */ /* 0x040fe400078efcff */
[----:B------:R-:W-:-:S02]  /*129d0*/  LOP3.LUT R2, R20, 0xa4, RZ, 0xfc, !PT ;  /* 0x000000a414027812 */ /* 0x000fc400078efcff */
[C---:B------:R-:W-:Y:S02]  /*129e0*/  LOP3.LUT R2, R20.reuse, 0xb0, RZ, 0xfc, !PT ;  /* 0x000000b014027812 */ /* 0x040fe400078efcff */
[C---:B------:R-:W-:Y:S01]  /*129f0*/  LOP3.LUT R2, R20.reuse, 0xbc, RZ, 0xfc, !PT ;  /* 0x000000bc14027812 */ /* 0x040fe200078efcff */
[----:B------:R0:W-:Y:S01]  /*12a00*/  STL [R1+0x230], RZ ;  /* 0x000230ff01007387 */ /* 0x0001e20000100800 */
[C---:B------:R-:W-:Y:S02]  /*12a10*/  LOP3.LUT R2, R20.reuse, 0xc8, RZ, 0xfc, !PT ;  /* 0x000000c814027812 */ /* 0x040fe400078efcff */
[C---:B------:R-:W-:Y:S01]  /*12a20*/  LOP3.LUT R2, R20.reuse, 0xd4, RZ, 0xfc, !PT ;  /* 0x000000d414027812 */ /* 0x040fe200078efcff */
[----:B------:R0:W-:Y:S01]  /*12a30*/  STL [R1+0x234], RZ ;  /* 0x000234ff01007387 */ /* 0x0001e20000100800 */
[C---:B------:R-:W-:Y:S02]  /*12a40*/  LOP3.LUT R2, R20.reuse, 0xe0, RZ, 0xfc, !PT ;  /* 0x000000e014027812 */ /* 0x040fe400078efcff */
[C---:B-1----:R-:W-:Y:S01]  /*12a50*/  LOP3.LUT R0, R20.reuse, 0x84, RZ, 0xfc, !PT ;  /* 0x0000008414007812 */ /* 0x042fe200078efcff */
[----:B------:R0:W-:Y:S01]  /*12a60*/  STL [R1+0x238], RZ ;  /* 0x000238ff01007387 */ /* 0x0001e20000100800 */
[----:B------:R-:W-:Y:S01]  /*12a70*/  LOP3.LUT R2, R20, 0xe8, RZ, 0xfc, !PT ;  /* 0x000000e814027812 */ /* 0x000fe200078efcff */
[----:B------:R-:W-:Y:S01]  /*12a80*/  IMAD.SHL.U32 R2, R18, 0x100, RZ ;  /* 0x0000010012027824 */ /* 0x000fe200078e00ff */
[C---:B------:R-:W-:Y:S01]  /*12a90*/  LOP3.LUT R0, R20.reuse, 0x90, RZ, 0xfc, !PT ;  /* 0x0000009014007812 */ /* 0x040fe200078efcff */
[----:B------:R0:W-:Y:S01]  /*12aa0*/  STL [R1+0x23c], RZ ;  /* 0x00023cff01007387 */ /* 0x0001e20000100800 */
[----:B------:R-:W-:-:S02]  /*12ab0*/  LOP3.LUT R3, R20, 0x88, RZ, 0xfc, !PT ;  /* 0x0000008814037812 */ /* 0x000fc400078efcff */
[C---:B------:R-:W-:Y:S01]  /*12ac0*/  LOP3.LUT R0, R20.reuse, 0x9c, RZ, 0xfc, !PT ;  /* 0x0000009c14007812 */ /* 0x040fe200078efcff */
[----:B------:R0:W-:Y:S01]  /*12ad0*/  STL [R1+0x220], RZ ;  /* 0x000220ff01007387 */ /* 0x0001e20000100800 */
[----:B------:R-:W-:Y:S02]  /*12ae0*/  SHF.R.S32.HI R18, RZ, 0x1f, R19 ;  /* 0x0000001fff127819 */ /* 0x000fe40000011413 */
[C---:B------:R-:W-:Y:S01]  /*12af0*/  LOP3.LUT R3, R20.reuse, 0x94, RZ, 0xfc, !PT ;  /* 0x0000009414037812 */ /* 0x040fe200078efcff */
[----:B------:R0:W-:Y:S01]  /*12b00*/  STL [R1+0x224], RZ ;  /* 0x000224ff01007387 */ /* 0x0001e20000100800 */
[C---:B------:R-:W-:Y:S02]  /*12b10*/  LOP3.LUT R0, R20.reuse, 0xa8, RZ, 0xfc, !PT ;  /* 0x000000a814007812 */ /* 0x040fe400078efcff */
[C---:B------:R-:W-:Y:S01]  /*12b20*/  LOP3.LUT R3, R20.reuse, 0xa0, RZ, 0xfc, !PT ;  /* 0x000000a014037812 */ /* 0x040fe200078efcff */
[----:B------:R0:W-:Y:S01]  /*12b30*/  STL [R1+0x228], RZ ;  /* 0x000228ff01007387 */ /* 0x0001e20000100800 */
[----:B------:R-:W-:-:S02]  /*12b40*/  LOP3.LUT R0, R20, 0xb4, RZ, 0xfc, !PT ;  /* 0x000000b414007812 */ /* 0x000fc400078efcff */
[C---:B------:R-:W-:Y:S01]  /*12b50*/  LOP3.LUT R3, R20.reuse, 0xac, RZ, 0xfc, !PT ;  /* 0x000000ac14037812 */ /* 0x040fe200078efcff */
[----:B------:R0:W-:Y:S01]  /*12b60*/  STL [R1+0x22c], RZ ;  /* 0x00022cff01007387 */ /* 0x0001e20000100800 */
[C---:B------:R-:W-:Y:S02]  /*12b70*/  LOP3.LUT R0, R20.reuse, 0xc0, RZ, 0xfc, !PT ;  /* 0x000000c014007812 */ /* 0x040fe400078efcff */
[C---:B------:R-:W-:Y:S01]  /*12b80*/  LOP3.LUT R3, R20.reuse, 0xb8, RZ, 0xfc, !PT ;  /* 0x000000b814037812 */ /* 0x040fe200078efcff */
[----:B------:R0:W-:Y:S01]  /*12b90*/  STL [R1+0x210], RZ ;  /* 0x000210ff01007387 */ /* 0x0001e20000100800 */
[----:B------:R-:W-:Y:S02]  /*12ba0*/  LOP3.LUT R0, R20, 0xcc, RZ, 0xfc, !PT ;  /* 0x000000cc14007812 */ /* 0x000fe400078efcff */
[----:B------:R-:W-:Y:S01]  /*12bb0*/  LEA.HI R18, R18, R19, RZ, 0x8 ;  /* 0x0000001312127211 */ /* 0x000fe200078f40ff */
[----:B------:R0:W-:Y:S01]  /*12bc0*/  STL [R1+0x214], RZ ;  /* 0x000214ff01007387 */ /* 0x0001e20000100800 */
[----:B------:R-:W-:-:S02]  /*12bd0*/  LOP3.LUT R3, R20, 0xc4, RZ, 0xfc, !PT ;  /* 0x000000c414037812 */ /* 0x000fc400078efcff */
[C---:B------:R-:W-:Y:S01]  /*12be0*/  LOP3.LUT R0, R20.reuse, 0xd8, RZ, 0xfc, !PT ;  /* 0x000000d814007812 */ /* 0x040fe200078efcff */
[----:B------:R0:W-:Y:S01]  /*12bf0*/  STL [R1+0x218], RZ ;  /* 0x000218ff01007387 */ /* 0x0001e20000100800 */
[C---:B------:R-:W-:Y:S02]  /*12c00*/  LOP3.LUT R3, R20.reuse, 0xd0, RZ, 0xfc, !PT ;  /* 0x000000d014037812 */ /* 0x040fe400078efcff */
[C---:B------:R-:W-:Y:S01]  /*12c10*/  LOP3.LUT R0, R20.reuse, 0xe4, RZ, 0xfc, !PT ;  /* 0x000000e414007812 */ /* 0x040fe200078efcff */
[----:B------:R0:W-:Y:S01]  /*12c20*/  STL [R1+0x21c], RZ ;  /* 0x00021cff01007387 */ /* 0x0001e20000100800 */
[C---:B------:R-:W-:Y:S02]  /*12c30*/  LOP3.LUT R3, R20.reuse, 0xdc, RZ, 0xfc, !PT ;  /* 0x000000dc14037812 */ /* 0x040fe400078efcff */
[C---:B------:R-:W-:Y:S01]  /*12c40*/  LOP3.LUT R0, R20.reuse, 0xec, RZ, 0xfc, !PT ;  /* 0x000000ec14007812 */ /* 0x040fe200078efcff */
[----:B------:R-:W2:Y:S01]  /*12c50*/  LDL R19, [R1+0x140] ;  /* 0x0001400001137983 */ /* 0x000ea20000100800 */
[----:B------:R-:W-:-:S02]  /*12c60*/  LOP3.LUT R3, R20, 0xf0, RZ, 0xfc, !PT ;  /* 0x000000f014037812 */ /* 0x000fc400078efcff */
[C---:B------:R-:W-:Y:S02]  /*12c70*/  LOP3.LUT R0, R20.reuse, 0xf4, RZ, 0xfc, !PT ;  /* 0x000000f414007812 */ /* 0x040fe400078efcff */
[----:B------:R-:W-:Y:S02]  /*12c80*/  LOP3.LUT R4, R20, 0xf8, RZ, 0xfc, !PT ;  /* 0x000000f814047812 */ /* 0x000fe400078efcff */
[----:B------:R-:W-:Y:S01]  /*12c90*/  SHF.R.S32.HI R3, RZ, 0x8, R18 ;  /* 0x00000008ff037819 */ /* 0x000fe20000011412 */
[----:B------:R-:W3:Y:S04]  /*12ca0*/  LDL R20, [R1+0x14c] ;  /* 0x00014c0001147983 */ /* 0x000ee80000100800 */
[----:B------:R-:W4:Y:S04]  /*12cb0*/  LDL R18, [R1+0x150] ;  /* 0x0001500001127983 */ /* 0x000f280000100800 */
[----:B------:R-:W1:Y:S01]  /*12cc0*/  S2R R29, SR_TID.X ;  /* 0x00000000001d7919 */ /* 0x000e620000002100 */
[----:B------:R-:W-:-:S03]  /*12cd0*/  SHF.R.S32.HI R0, RZ, 0x1f, R2 ;  /* 0x0000001fff007819 */ /* 0x000fc60000011402 */
[----:B------:R0:W-:Y:S04]  /*12ce0*/  STL [R1+0x200], RZ ;  /* 0x000200ff01007387 */ /* 0x0001e80000100800 */
[----:B------:R0:W-:Y:S04]  /*12cf0*/  STL [R1+0x204], RZ ;  /* 0x000204ff01007387 */ /* 0x0001e80000100800 */
[----:B------:R0:W-:Y:S04]  /*12d00*/  STL [R1+0x208], RZ ;  /* 0x000208ff01007387 */ /* 0x0001e80000100800 */
[----:B------:R0:W-:Y:S01]  /*12d10*/  STL [R1+0x20c], RZ ;  /* 0x00020cff01007387 */ /* 0x0001e20000100800 */
[----:B------:R-:W-:-:S03]  /*12d20*/  SHF.L.U64.HI R0, R2, 0x1, R0 ;  /* 0x0000000102007819 */ /* 0x000fc60000010200 */
[----:B------:R0:W-:Y:S01]  /*12d30*/  STL [R1+0x1f0], RZ ;  /* 0x0001f0ff01007387 */ /* 0x0001e20000100800 */
[----:B-1----:R-:W-:-:S03]  /*12d40*/  LOP3.LUT R29, R29, 0x7f, RZ, 0xc0, !PT ;  /* 0x0000007f1d1d7812 */ /* 0x002fc600078ec0ff */
[----:B------:R0:W-:Y:S04]  /*12d50*/  STL [R1+0x1f4], RZ ;  /* 0x0001f4ff01007387 */ /* 0x0001e80000100800 */
[----:B------:R0:W-:Y:S01]  /*12d60*/  STL [R1+0x1f8], RZ ;  /* 0x0001f8ff01007387 */ /* 0x0001e20000100800 */
[----:B------:R-:W-:-:S03]  /*12d70*/  IMAD.SHL.U32 R2, R29, 0x2, RZ ;  /* 0x000000021d027824 */ /* 0x000fc600078e00ff */
[----:B------:R0:W-:Y:S04]  /*12d80*/  STL [R1+0x1fc], RZ ;  /* 0x0001fcff01007387 */ /* 0x0001e80000100800 */
[----:B------:R0:W-:Y:S04]  /*12d90*/  STL [R1+0x1e0], RZ ;  /* 0x0001e0ff01007387 */ /* 0x0001e80000100800 */
[----:B------:R0:W-:Y:S01]  /*12da0*/  STL [R1+0x1e4], RZ ;  /* 0x0001e4ff01007387 */ /* 0x0001e20000100800 */
[----:B------:R-:W-:-:S03]  /*12db0*/  LOP3.LUT R4, R2, 0x20, RZ, 0x3c, !PT ;  /* 0x0000002002047812 */ /* 0x000fc600078e3cff */
[----:B------:R0:W-:Y:S01]  /*12dc0*/  STL [R1+0x1e8], RZ ;  /* 0x0001e8ff01007387 */ /* 0x0001e20000100800 */
[----:B------:R-:W-:-:S03]  /*12dd0*/  LOP3.LUT R5, R2, 0x10, RZ, 0x3c, !PT ;  /* 0x0000001002057812 */ /* 0x000fc600078e3cff */
[----:B------:R0:W-:Y:S01]  /*12de0*/  STL [R1+0x1ec], RZ ;  /* 0x0001ecff01007387 */ /* 0x0001e20000100800 */
[----:B------:R-:W-:-:S03]  /*12df0*/  LOP3.LUT R3, R2, 0x30, RZ, 0x3c, !PT ;  /* 0x0000003002037812 */ /* 0x000fc600078e3cff */
[----:B------:R0:W-:Y:S01]  /*12e00*/  STL [R1+0x1d0], RZ ;  /* 0x0001d0ff01007387 */ /* 0x0001e20000100800 */
[----:B------:R-:W-:-:S03]  /*12e10*/  LOP3.LUT R4, R2, 0x50, RZ, 0x3c, !PT ;  /* 0x0000005002047812 */ /* 0x000fc600078e3cff */
[----:B------:R0:W-:Y:S01]  /*12e20*/  STL [R1+0x1d4], RZ ;  /* 0x0001d4ff01007387 */ /* 0x0001e20000100800 */
[C---:B------:R-:W-:Y:S02]  /*12e30*/  LOP3.LUT R5, R2.reuse, 0x40, RZ, 0x3c, !PT ;  /* 0x0000004002057812 */ /* 0x040fe400078e3cff */
[C---:B------:R-:W-:Y:S01]  /*12e40*/  LOP3.LUT R3, R2.reuse, 0x60, RZ, 0x3c, !PT ;  /* 0x0000006002037812 */ /* 0x040fe200078e3cff */
[----:B------:R0:W-:Y:S01]  /*12e50*/  STL [R1+0x1d8], RZ ;  /* 0x0001d8ff01007387 */ /* 0x0001e20000100800 */
[----:B------:R-:W-:-:S03]  /*12e60*/  LOP3.LUT R2, R2, 0x70, RZ, 0x3c, !PT ;  /* 0x0000007002027812 */ /* 0x000fc600078e3cff */
[----:B------:R0:W-:Y:S04]  /*12e70*/  STL [R1+0x1dc], RZ ;  /* 0x0001dcff01007387 */ /* 0x0001e80000100800 */
[----:B------:R0:W-:Y:S04]  /*12e80*/  STL [R1+0x1c0], RZ ;  /* 0x0001c0ff01007387 */ /* 0x0001e80000100800 */
[----:B------:R0:W-:Y:S04]  /*12e90*/  STL [R1+0x1c4], RZ ;  /* 0x0001c4ff01007387 */ /* 0x0001e80000100800 */
[----:B------:R0:W-:Y:S04]  /*12ea0*/  STL [R1+0x1c8], RZ ;  /* 0x0001c8ff01007387 */ /* 0x0001e80000100800 */
[----:B------:R0:W-:Y:S01]  /*12eb0*/  STL [R1+0x1cc], RZ ;  /* 0x0001ccff01007387 */ /* 0x0001e20000100800 */
[----:B------:R-:W-:-:S02]  /*12ec0*/  ULDC UR4, c[0x0][0x188] ;  /* 0x0000620000047ab9 */ /* 0x000fc40000000800 */
[----:B------:R-:W-:-:S04]  /*12ed0*/  USHF.L.U32 UR4, UR4, 0x8, URZ ;  /* 0x0000000804047899 */ /* 0x000fc8000800063f */
[----:B------:R-:W-:Y:S02]  /*12ee0*/  USHF.R.S32.HI UR5, URZ, 0x1f, UR4 ;  /* 0x0000001f3f057899 */ /* 0x000fe40008011404 */
[----:B------:R-:W-:Y:S02]  /*12ef0*/  USHF.L.U32 UR10, UR4, 0x1, URZ ;  /* 0x00000001040a7899 */ /* 0x000fe4000800063f */
[----:B------:R-:W-:-:S03]  /*12f00*/  USHF.L.U64.HI UR5, UR4, 0x1, UR5 ;  /* 0x0000000104057899 */ /* 0x000fc60008010205 */
[----:B------:R-:W-:Y:S01]  /*12f10*/  UMOV UR4, URZ ;  /* 0x0000003f00047c82 */ /* 0x000fe20008000000 */
[----:B--2---:R-:W-:Y:S02]  /*12f20*/  LOP3.LUT R4, R19, 0x20, RZ, 0x3c, !PT ;  /* 0x0000002013047812 */ /* 0x004fe400078e3cff */
[----:B---3--:R-:W-:-:S03]  /*12f30*/  LOP3.LUT R3, R20, 0x40, RZ, 0x3c, !PT ;  /* 0x0000004014037812 */ /* 0x008fc600078e3cff */
[----:B------:R0:W-:Y:S01]  /*12f40*/  STL [R1+0xcc4], R4 ;  /* 0x000cc40401007387 */ /* 0x0001e20000100800 */
[----:B----4-:R-:W-:-:S03]  /*12f50*/  LOP3.LUT R2, R18, 0x20, RZ, 0x3c, !PT ;  /* 0x0000002012027812 */ /* 0x010fc600078e3cff */
[----:B------:R0:W-:Y:S04]  /*12f60*/  STL [R1+0xccc], R3 ;  /* 0x000ccc0301007387 */ /* 0x0001e80000100800 */
[----:B------:R0:W-:Y:S02]  /*12f70*/  STL [R1+0x154], R2 ;  /* 0x0001540201007387 */ /* 0x0001e40000100800 */
.L_x_3:
[----:B-----5:R-:W-:Y:S04]  /*12f80*/  STL [R1+0x1cd0], R13 ;  /* 0x001cd00d01007387 */ /* 0x020fe80000100800 */
[----:B0-----:R-:W2:Y:S04]  /*12f90*/  LDL R3, [R1+0xbe4] ;  /* 0x000be40001037983 */ /* 0x001ea80000100800 */
[----:B------:R-:W2:Y:S04]  /*12fa0*/  LDL R2, [R1+0xbe8] ;  /* 0x000be80001027983 */ /* 0x000ea80000100800 */
[----:B------:R-:W-:Y:S04]  /*12fb0*/  STL [R1+0x1ccc], R12 ;  /* 0x001ccc0c01007387 */ /* 0x000fe80000100800 */
        /* <DEDUP_REMOVED lines=9> */
[----:B------:R0:W-:Y:S04]  /*13050*/  STL [R1+0x1cc0], R29 ;  /* 0x001cc01d01007387 */ /* 0x0001e80000100800 */
[----:B0-----:R-:W3:Y:S01]  /*13060*/  LDL R29, [R1+0xbe0] ;  /* 0x000be000011d7983 */ /* 0x001ee20000100800 */
[----:B------:R-:W-:-:S02]  /*13070*/  UMOV UR6, 0xffffff00 ;  /* 0xffffff0000067882 */ /* 0x000fc40000000000 */
[----:B------:R-:W-:Y:S01]  /*13080*/  ULDC UR7, c[0x0][0x180] ;  /* 0x0000600000077ab9 */ /* 0x000fe20000000800 */
[----:B------:R-:W-:Y:S01]  /*13090*/  STL [R1+0x1c7c], R28 ;  /* 0x001c7c1c01007387 */ /* 0x000fe20000100800 */
[----:B------:R-:W-:-:S03]  /*130a0*/  UIMAD UR6, UR4, UR6, UR7 ;  /* 0x00000006040672a4 */ /* 0x000fc6000f8e0207 */
        /* <DEDUP_REMOVED lines=81> */
[----:B------:R-:W1:Y:S04]  /*135c0*/  S2R R13, SR_TID.X ;  /* 0x00000000000d7919 */ /* 0x000e680000002100 */
[----:B------:R-:W-:Y:S04]  /*135d0*/  STL [R1+0x1b3c], R8 ;  /* 0x001b3c0801007387 */ /* 0x000fe80000100800 */
[----:B0-----:R-:W0:Y:S01]  /*135e0*/  S2R R9, SR_TID.X ;  /* 0x0000000000097919 */ /* 0x001e220000002100 */
[----:B------:R-:W-:-:S03]  /*135f0*/  PRMT R6, RZ, 0x7610, R6 ;  /* 0x00007610ff067816 */ /* 0x000fc60000000006 */
[----:B------:R-:W-:Y:S04]  /*13600*/  STL [R1+0x1bf8], R8 ;  /* 0x001bf80801007387 */ /* 0x000fe80000100800 */
[----:B------:R-:W-:Y:S04]  /*13610*/  STL [R1+0x1c00], R8 ;  /* 0x001c000801007387 */ /* 0x000fe80000100800 */
[----:B------:R-:W-:Y:S01]  /*13620*/  STL [R1+0x1c08], R8 ;  /* 0x001c080801007387 */ /* 0x000fe20000100800 */
[----:B-1----:R-:W-:-:S03]  /*13630*/  SHF.R.U32.HI R11, RZ, 0x5, R13 ;  /* 0x00000005ff0b7819 */ /* 0x002fc6000001160d */
[----:B------:R-:W-:Y:S01]  /*13640*/  STL [R1+0x1c10], R8 ;  /* 0x001c100801007387 */ /* 0x000fe20000100800 */
[----:B------:R-:W-:Y:S02]  /*13650*/  SHF.R.U32.HI R12, RZ, 0x5, R13 ;  /* 0x00000005ff0c7819 */ /* 0x000fe4000001160d */
[----:B------:R-:W-:Y:S01]  /*13660*/  SGXT.U32 R11, R11, 0x2 ;  /* 0x000000020b0b781a */ /* 0x000fe20000000000 */
[----:B------:R-:W-:Y:S01]  /*13670*/  STL [R1+0x1c18], R8 ;  /* 0x001c180801007387 */ /* 0x000fe20000100800 */
[----:B------:R-:W-:Y:S02]  /*13680*/  SGXT.U32 R12, R12, 0x2 ;  /* 0x000000020c0c781a */ /* 0x000fe40000000000 */
[----:B0-----:R-:W-:Y:S01]  /*13690*/  SHF.R.U32.HI R16, RZ, 0x5, R9 ;  /* 0x00000005ff107819 */ /* 0x001fe20000011609 */
[----:B------:R-:W-:Y:S01]  /*136a0*/  STL [R1+0x1c30], R8 ;  /* 0x001c300801007387 */ /* 0x000fe20000100800 */
[----:B------:R-:W-:Y:S02]  /*136b0*/  LOP3.LUT R13, R11, 0x4, RZ, 0xfc, !PT ;  /* 0x000000040b0d7812 */ /* 0x000fe400078efcff */
[----:B------:R-:W-:Y:S01]  /*136c0*/  SGXT.U32 R16, R16, 0x2 ;  /* 0x000000021010781a */ /* 0x000fe20000000000 */
[----:B------:R-:W-:Y:S01]  /*136d0*/  STL [R1+0x1b38], R7 ;  /* 0x001b380701007387 */ /* 0x000fe20000100800 */
[----:B------:R-:W-:-:S02]  /*136e0*/  ISETP.GE.AND P1, PT, R13, UR6, PT ;  /* 0x000000060d007c0c */ /* 0x000fc4000bf26270 */
[----:B------:R-:W-:Y:S01]  /*136f0*/  ISETP.GE.AND P0, PT, R16, UR6, PT ;  /* 0x0000000610007c0c */ /* 0x000fe2000bf06270 */
[----:B------:R-:W-:Y:S01]  /*13700*/  STL [R1+0x1c38], R7 ;  /* 0x001c380701007387 */ /* 0x000fe20000100800 */
[----:B------:R-:W-:-:S03]  /*13710*/  LOP3.LUT R11, R11, 0x8, RZ, 0xfc, !PT ;  /* 0x000000080b0b7812 */ /* 0x000fc600078efcff */
[----:B------:R-:W-:Y:S04]  /*13720*/  STL [R1+0xf20], R0 ;  /* 0x000f200001007387 */ /* 0x000fe80000100800 */
[----:B------:R-:W4:Y:S01]  /*13730*/  LDL.LU R13, [R1+0x1cd0] ;  /* 0x001cd000010d7983 */ /* 0x000f220000300800 */
[----:B------:R-:W-:Y:S02]  /*13740*/  ISETP.GE.AND P2, PT, R11, UR6, PT ;  /* 0x000000060b007c0c */ /* 0x000fe4000bf46270 */
[----:B------:R-:W-:Y:S01]  /*13750*/  LOP3.LUT R11, R12, 0xc, RZ, 0xfc, !PT ;  /* 0x0000000c0c0b7812 */ /* 0x000fe200078efcff */
[----:B--2---:R0:W2:Y:S01]  /*13760*/  @!P0 LDG.E.U16 R6, [R2.64] ;  /* 0x0000000802068981 */ /* 0x0040a2000c1e1500 */
[----:B------:R-:W-:Y:S02]  /*13770*/  PRMT R25, RZ, 0x7610, R25 ;  /* 0x00007610ff197816 */ /* 0x000fe40000000019 */
[----:B------:R-:W-:Y:S01]  /*13780*/  ISETP.GE.AND P3, PT, R11, UR6, PT ;  /* 0x000000060b007c0c */ /* 0x000fe2000bf66270 */
[----:B------:R-:W1:Y:S04]  /*13790*/  S2R R12, SR_TID.X ;  /* 0x00000000000c7919 */ /* 0x000e680000002100 */
[----:B0-----:R-:W2:Y:S04]  /*137a0*/  LDL R2, [R1+0x304] ;  /* 0x0003040001027983 */ /* 0x001ea80000100800 */
[----:B------:R-:W2:Y:S01]  /*137b0*/  LDL R3, [R1+0x310] ;  /* 0x0003100001037983 */ /* 0x000ea20000100800 */
[----:B-1----:R-:W-:-:S04]  /*137c0*/  SHF.R.U32.HI R12, RZ, 0x5, R12 ;  /* 0x00000005ff0c7819 */ /* 0x002fc8000001160c */
[----:B------:R-:W-:-:S04]  /*137d0*/  SGXT.U32 R12, R12, 0x2 ;  /* 0x000000020c0c781a */ /* 0x000fc80000000000 */
[----:B------:R-:W-:-:S04]  /*137e0*/  LOP3.LUT R12, R12, 0x10, RZ, 0xfc, !PT ;  /* 0x000000100c0c7812 */ /* 0x000fc800078efcff */
[----:B------:R-:W-:Y:S02]  /*137f0*/  ISETP.GE.AND P0, PT, R12, UR6, PT ;  /* 0x000000060c007c0c */ /* 0x000fe4000bf06270 */
[----:B------:R-:W3:Y:S01]  /*13800*/  LDL.LU R12, [R1+0x1ccc] ;  /* 0x001ccc00010c7983 */ /* 0x000ee20000300800 */
[----:B--2---:R-:W-:-:S04]  /*13810*/  @!P1 LOP3.LUT R3, R3, R2, RZ, 0x3c, !PT ;  /* 0x0000000203039212 */ /* 0x004fc800078e3cff */
[----:B------:R-:W-:-:S04]  /*13820*/  @!P1 LOP3.LUT R2, R3, R2, RZ, 0x3c, !PT ;  /* 0x0000000203029212 */ /* 0x000fc800078e3cff */
[----:B------:R-:W-:-:S05]  /*13830*/  @!P1 LOP3.LUT R3, R3, R2, RZ, 0x3c, !PT ;  /* 0x0000000203039212 */ /* 0x000fca00078e3cff */
[----:B------:R0:W2:Y:S04]  /*13840*/  @!P1 LDG.E.U16 R25, [R2.64] ;  /* 0x0000000802199981 */ /* 0x0000a8000c1e1500 */
[----:B0-----:R-:W4:Y:S04]  /*13850*/  LDL R3, [R1+0x30c] ;  /* 0x00030c0001037983 */ /* 0x001f280000100800 */
[----:B------:R-:W0:Y:S01]  /*13860*/  S2R R11, SR_TID.X ;  /* 0x00000000000b7919 */ /* 0x000e220000002100 */
[----:B------:R-:W-:Y:S02]  /*13870*/  PRMT R14, RZ, 0x7610, R14 ;  /* 0x00007610ff0e7816 */ /* 0x000fe4000000000e */
[----:B0-----:R-:W-:-:S04]  /*13880*/  SHF.R.U32.HI R2, RZ, 0x5, R11 ;  /* 0x00000005ff027819 */ /* 0x001fc8000001160b */
[----:B------:R-:W-:-:S04]  /*13890*/  SGXT.U32 R2, R2, 0x2 ;  /* 0x000000020202781a */ /* 0x000fc80000000000 */
[----:B------:R-:W-:-:S04]  /*138a0*/  LOP3.LUT R2, R2, 0x14, RZ, 0xfc, !PT ;  /* 0x0000001402027812 */ /* 0x000fc800078efcff */
[----:B------:R-:W-:Y:S01]  /*138b0*/  ISETP.GE.AND P1, PT, R2, UR6, PT ;  /* 0x0000000602007c0c */ /* 0x000fe2000bf26270 */
[----:B---3--:R-:W-:Y:S01]  /*138c0*/  @!P2 IMAD.MOV.U32 R2, RZ, RZ, R29 ;  /* 0x000000ffff02a224 */ /* 0x008fe200078e001d */
[----:B--2---:R0:W-:Y:S01]  /*138d0*/  STL [R1+0x29c], R25 ;  /* 0x00029c1901007387 */ /* 0x0041e20000100800 */
[----:B------:R-:W-:-:S03]  /*138e0*/  PRMT R10, RZ, 0x7610, R10 ;  /* 0x00007610ff0a7816 */ /* 0x000fc6000000000a */
[----:B------:R-:W2:Y:S04]  /*138f0*/  LDL R29, [R1+0xbcc] ;  /* 0x000bcc00011d7983 */ /* 0x000ea80000100800 */
[----:B----4-:R1:W3:Y:S04]  /*13900*/  @!P2 LDG.E.U16 R14, [R2.64] ;  /* 0x00000008020ea981 */ /* 0x0102e8000c1e1500 */
[----:B0-----:R-:W4:Y:S04]  /*13910*/  LDL R25, [R1+0xbd4] ;  /* 0x000bd40001197983 */ /* 0x001f280000100800 */
[----:B-1----:R-:W2:Y:S04]  /*13920*/  LDL R2, [R1+0x308] ;  /* 0x0003080001027983 */ /* 0x002ea80000100800 */
[----:B------:R-:W2:Y:S02]  /*13930*/  LDL R3, [R1+0xbdc] ;  /* 0x000bdc0001037983 */ /* 0x000ea40000100800 */
[----:B--2---:R-:W-:-:S04]  /*13940*/  @!P3 LOP3.LUT R3, R3, R2, RZ, 0x3c, !PT ;  /* 0x000000020303b212 */ /* 0x004fc800078e3cff */
[----:B------:R-:W-:-:S04]  /*13950*/  @!P3 LOP3.LUT R2, R3, R2, RZ, 0x3c, !PT ;  /* 0x000000020302b212 */ /* 0x000fc800078e3cff */
[----:B------:R-:W-:-:S05]  /*13960*/  @!P3 LOP3.LUT R3, R3, R2, RZ, 0x3c, !PT ;  /* 0x000000020303b212 */ /* 0x000fca00078e3cff */
[----:B------:R0:W2:Y:S04]  /*13970*/  @!P3 LDG.E.U16 R10, [R2.64] ;  /* 0x00000008020ab981 */ /* 0x0000a8000c1e1500 */
[----:B0-----:R-:W3:Y:S01]  /*13980*/  LDL R2, [R1+0x300] ;  /* 0x0003000001027983 */ /* 0x001ee20000100800 */
[----:B------:R-:W-:-:S04]  /*13990*/  SHF.R.U32.HI R11, RZ, 0x5, R11 ;  /* 0x00000005ff0b7819 */ /* 0x000fc8000001160b */
[----:B------:R-:W-:-:S04]  /*139a0*/  SGXT.U32 R11, R11, 0x2 ;  /* 0x000000020b0b781a */ /* 0x000fc80000000000 */
[----:B------:R-:W-:-:S04]  /*139b0*/  LOP3.LUT R11, R11, 0x18, RZ, 0xfc, !PT ;  /* 0x000000180b0b7812 */ /* 0x000fc800078efcff */
[----:B------:R-:W-:Y:S01]  /*139c0*/  ISETP.GE.AND P2, PT, R11, UR6, PT ;  /* 0x000000060b007c0c */ /* 0x000fe2000bf46270 */
[----:B--2---:R0:W-:Y:S04]  /*139d0*/  STL [R1+0x50], R10 ;  /* 0x0000500a01007387 */ /* 0x0041e80000100800 */
[----:B------:R-:W3:Y:S04]  /*139e0*/  LDL R3, [R1+0xbd8] ;  /* 0x000bd80001037983 */ /* 0x000ee80000100800 */
[----:B------:R-:W1:Y:S01]  /*139f0*/  S2R R11, SR_TID.X ;  /* 0x00000000000b7919 */ /* 0x000e620000002100 */
[----:B------:R-:W-:-:S02]  /*13a00*/  PRMT R13, RZ, 0x7610, R13 ;  /* 0x00007610ff0d7816 */ /* 0x000fc4000000000d */
[----:B-1----:R-:W-:-:S04]  /*13a10*/  SHF.R.U32.HI R11, RZ, 0x5, R11 ;  /* 0x00000005ff0b7819 */ /* 0x002fc8000001160b */
[----:B------:R-:W-:-:S04]  /*13a20*/  SGXT.U32 R11, R11, 0x2 ;  /* 0x000000020b0b781a */ /* 0x000fc80000000000 */
[----:B------:R-:W-:-:S04]  /*13a30*/  LOP3.LUT R11, R11, 0x1c, RZ, 0xfc, !PT ;  /* 0x0000001c0b0b7812 */ /* 0x000fc800078efcff */
[----:B------:R-:W-:Y:S02]  /*13a40*/  ISETP.GE.AND P3, PT, R11, UR6, PT ;  /* 0x000000060b007c0c */ /* 0x000fe4000bf66270 */
[----:B------:R-:W2:Y:S01]  /*13a50*/  LDL.LU R11, [R1+0x1cc8] ;  /* 0x001cc800010b7983 */ /* 0x000ea20000300800 */
[----:B---3--:R-:W-:-:S04]  /*13a60*/  @!P0 LOP3.LUT R3, R3, R2, RZ, 0x3c, !PT ;  /* 0x0000000203038212 */ /* 0x008fc800078e3cff */
[----:B------:R-:W-:-:S04]  /*13a70*/  @!P0 LOP3.LUT R2, R3, R2, RZ, 0x3c, !PT ;  /* 0x0000000203028212 */ /* 0x000fc800078e3cff */
[----:B------:R-:W-:-:S05]  /*13a80*/  @!P0 LOP3.LUT R3, R3, R2, RZ, 0x3c, !PT ;  /* 0x0000000203038212 */ /* 0x000fca00078e3cff */
[----:B------:R1:W3:Y:S04]  /*13a90*/  @!P0 LDG.E.U16 R13, [R2.64] ;  /* 0x00000008020d8981 */ /* 0x0002e8000c1e1500 */
[----:B-1----:R-:W2:Y:S04]  /*13aa0*/  LDL R3, [R1+0xbd0] ;  /* 0x000bd00001037983 */ /* 0x002ea80000100800 */
[----:B0-----:R-:W0:Y:S01]  /*13ab0*/  S2R R10, SR_TID.X ;  /* 0x00000000000a7919 */ /* 0x001e220000002100 */
[----:B------:R-:W-:Y:S02]  /*13ac0*/  PRMT R23, RZ, 0x7610, R23 ;  /* 0x00007610ff177816 */ /* 0x000fe40000000017 */
[----:B0-----:R-:W-:-:S04]  /*13ad0*/  SHF.R.U32.HI R10, RZ, 0x5, R10 ;  /* 0x00000005ff0a7819 */ /* 0x001fc8000001160a */
[----:B------:R-:W-:-:S04]  /*13ae0*/  SGXT.U32 R10, R10, 0x2 ;  /* 0x000000020a0a781a */ /* 0x000fc80000000000 */
[----:B------:R-:W-:-:S04]  /*13af0*/  LOP3.LUT R2, R10, 0x20, RZ, 0xfc, !PT ;  /* 0x000000200a027812 */ /* 0x000fc800078efcff */
[----:B------:R-:W-:Y:S01]  /*13b00*/  ISETP.GE.AND P0, PT, R2, UR6, PT ;  /* 0x0000000602007c0c */ /* 0x000fe2000bf06270 */
[----:B----4-:R-:W-:Y:S01]  /*13b10*/  @!P1 IMAD.MOV.U32 R2, RZ, RZ, R25 ;  /* 0x000000ffff029224 */ /* 0x010fe200078e0019 */
[----:B------:R-:W0:Y:S01]  /*13b20*/  S2R R10, SR_TID.X ;  /* 0x00000000000a7919 */ /* 0x000e220000002100 */
[----:B------:R-:W-:-:S03]  /*13b30*/  PRMT R12, RZ, 0x7610, R12 ;  /* 0x00007610ff0c7816 */ /* 0x000fc6000000000c */
[----:B------:R-:W4:Y:S04]  /*13b40*/  LDL R25, [R1+0xbb0] ;  /* 0x000bb00001197983 */ /* 0x000f280000100800 */
[----:B--2---:R1:W2:Y:S04]  /*13b50*/  @!P1 LDG.E.U16 R23, [R2.64] ;  /* 0x0000000802179981 */ /* 0x0042a8000c1e1500 */
[----:B-1----:R-:W3:Y:S01]  /*13b60*/  LDL R3, [R1+0xbc8] ;  /* 0x000bc80001037983 */ /* 0x002ee20000100800 */
[----:B0-----:R-:W-:-:S04]  /*13b70*/  SHF.R.U32.HI R10, RZ, 0x5, R10 ;  /* 0x00000005ff0a7819 */ /* 0x001fc8000001160a */
[----:B------:R-:W-:-:S04]  /*13b80*/  SGXT.U32 R10, R10, 0x2 ;  /* 0x000000020a0a781a */ /* 0x000fc80000000000 */
[----:B------:R-:W-:-:S04]  /*13b90*/  LOP3.LUT R2, R10, 0x24, RZ, 0xfc, !PT ;  /* 0x000000240a027812 */ /* 0x000fc800078efcff */
[----:B------:R-:W-:Y:S01]  /*13ba0*/  ISETP.GE.AND P1, PT, R2, UR6, PT ;  /* 0x0000000602007c0c */ /* 0x000fe2000bf26270 */
[----:B------:R-:W-:Y:S01]  /*13bb0*/  @!P2 IMAD.MOV.U32 R2, RZ, RZ, R29 ;  /* 0x000000ffff02a224 */ /* 0x000fe200078e001d */
[----:B--2---:R0:W-:Y:S04]  /*13bc0*/  STL [R1+0x4c], R23 ;  /* 0x00004c1701007387 */ /* 0x0041e80000100800 */
[----:B---3--:R1:W2:Y:S01]  /*13bd0*/  @!P2 LDG.E.U16 R12, [R2.64] ;  /* 0x00000008020ca981 */ /* 0x0082a2000c1e1500 */
[----:B------:R-:W-:-:S03]  /*13be0*/  PRMT R28, RZ, 0x7610, R28 ;  /* 0x00007610ff1c7816 */ /* 0x000fc6000000001c */
[----:B------:R-:W3:Y:S04]  /*13bf0*/  S2R R10, SR_TID.X ;  /* 0x00000000000a7919 */ /* 0x000ee80000002100 */
[----:B0-----:R-:W2:Y:S04]  /*13c00*/  LDL R23, [R1+0xbb4] ;  /* 0x000bb40001177983 */ /* 0x001ea80000100800 */
[----:B-1----:R-:W2:Y:S04]  /*13c10*/  LDL R2, [R1+0xbc0] ;  /* 0x000bc00001027983 */ /* 0x002ea80000100800 */
[----:B------:R-:W2:Y:S02]  /*13c20*/  LDL R3, [R1+0xbc4] ;  /* 0x000bc40001037983 */ /* 0x000ea40000100800 */
[----:B--2---:R-:W-:-:S04]  /*13c30*/  @!P3 LOP3.LUT R3, R3, R2, RZ, 0x3c, !PT ;  /* 0x000000020303b212 */ /* 0x004fc800078e3cff */
[----:B------:R-:W-:-:S04]  /*13c40*/  @!P3 LOP3.LUT R2, R3, R2, RZ, 0x3c, !PT ;  /* 0x000000020302b212 */ /* 0x000fc800078e3cff */
[----:B------:R-:W-:-:S05]  /*13c50*/  @!P3 LOP3.LUT R3, R3, R2, RZ, 0x3c, !PT ;  /* 0x000000020303b212 */ /* 0x000fca00078e3cff */
[----:B------:R-:W2:Y:S01]  /*13c60*/  @!P3 LDG.E.U16 R28, [R2.64] ;  /* 0x00000008021cb981 */ /* 0x000ea2000c1e1500 */
[----:B---3--:R-:W-:-:S04]  /*13c70*/  SHF.R.U32.HI R10, RZ, 0x5, R10 ;  /* 0x00000005ff0a7819 */ /* 0x008fc8000001160a */
[----:B------:R-:W-:-:S04]  /*13c80*/  SGXT.U32 R10, R10, 0x2 ;  /* 0x000000020a0a781a */ /* 0x000fc80000000000 */
[----:B------:R-:W-:-:S04]  /*13c90*/  LOP3.LUT R10, R10, 0x28, RZ, 0xfc, !PT ;  /* 0x000000280a0a7812 */ /* 0x000fc800078efcff */
[----:B------:R-:W-:Y:S02]  /*13ca0*/  ISETP.GE.AND P2, PT, R10, UR6, PT ;  /* 0x000000060a007c0c */ /* 0x000fe4000bf46270 */
[----:B------:R-:W3:Y:S04]  /*13cb0*/  LDL.LU R10, [R1+0x1cc4] ;  /* 0x001cc400010a7983 */ /* 0x000ee80000300800 */
[----:B--2---:R0:W-:Y:S04]  /*13cc0*/  STL [R1+0x48], R28 ;  /* 0x0000481c01007387 */ /* 0x0041e80000100800 */
[----:B------:R-:W2:Y:S04]  /*13cd0*/  LDL R2, [R1+0xbb8] ;  /* 0x000bb80001027983 */ /* 0x000ea80000100800 */
[----:B------:R-:W2:Y:S01]  /*13ce0*/  LDL R3, [R1+0xbbc] ;  /* 0x000bbc0001037983 */ /* 0x000ea20000100800 */
[----:B------:R-:W-:-:S02]  /*13cf0*/  PRMT R11, RZ, 0x7610, R11 ;  /* 0x00007610ff0b7816 */ /* 0x000fc4000000000b */
[----:B------:R-:W-:Y:S01]  /*13d00*/  PRMT R27, RZ, 0x7610, R27 ;  /* 0x00007610ff1b7816 */ /* 0x000fe2000000001b */
[----:B------:R-:W0:Y:S01]  /*13d10*/  S2R R29, SR_TID.X ;  /* 0x00000000001d7919 */ /* 0x000e220000002100 */
[----:B--2---:R-:W-:-:S04]  /*13d20*/  @!P0 LOP3.LUT R3, R3, R2, RZ, 0x3c, !PT ;  /* 0x0000000203038212 */ /* 0x004fc800078e3cff */
[----:B------:R-:W-:-:S04]  /*13d30*/  @!P0 LOP3.LUT R2, R3, R2, RZ, 0x3c, !PT ;  /* 0x0000000203028212 */ /* 0x000fc800078e3cff */
[----:B------:R-:W-:-:S05]  /*13d40*/  @!P0 LOP3.LUT R3, R3, R2, RZ, 0x3c, !PT ;  /* 0x0000000203038212 */ /* 0x000fca00078e3cff */
[----:B------:R1:W2:Y:S02]  /*13d50*/  @!P0 LDG.E.U16 R11, [R2.64] ;  /* 0x00000008020b8981 */ /* 0x0002a4000c1e1500 */
[----:B-1----:R-:W-:Y:S02]  /*13d60*/  @!P1 IMAD.MOV.U32 R2, RZ, RZ, R23 ;  /* 0x000000ffff029224 */ /* 0x002fe400078e0017 */
[----:B----4-:R-:W-:-:S05]  /*13d70*/  @!P1 IMAD.MOV.U32 R3, RZ, RZ, R25 ;  /* 0x000000ffff039224 */ /* 0x010fca00078e0019 */
[----:B------:R1:W4:Y:S01]  /*13d80*/  @!P1 LDG.E.U16 R27, [R2.64] ;  /* 0x00000008021b9981 */ /* 0x000322000c1e1500 */
[----:B0-----:R-:W-:-:S04]  /*13d90*/  SHF.R.U32.HI R28, RZ, 0x5, R29 ;  /* 0x00000005ff1c7819 */ /* 0x001fc8000001161d */
[----:B------:R-:W-:-:S04]  /*13da0*/  SGXT.U32 R28, R28, 0x2 ;  /* 0x000000021c1c781a */ /* 0x000fc80000000000 */
[----:B------:R-:W-:-:S04]  /*13db0*/  LOP3.LUT R28, R28, 0x2c, RZ, 0xfc, !PT ;  /* 0x0000002c1c1c7812 */ /* 0x000fc800078efcff */
[----:B------:R-:W-:Y:S02]  /*13dc0*/  ISETP.GE.AND P3, PT, R28, UR6, PT ;  /* 0x000000061c007c0c */ /* 0x000fe4000bf66270 */
[----:B------:R-:W3:Y:S01]  /*13dd0*/  LDL R28, [R1+0xba4] ;  /* 0x000ba400011c7983 */ /* 0x000ee20000100800 */
[----:B------:R-:W-:-:S03]  /*13de0*/  SHF.R.U32.HI R29, RZ, 0x5, R29 ;  /* 0x00000005ff1d7819 */ /* 0x000fc6000001161d */
[----:B--2---:R-:W-:Y:S04]  /*13df0*/  STL [R1+0x1b34], R11 ;  /* 0x001b340b01007387 */ /* 0x004fe80000100800 */
[----:B------:R-:W2:Y:S04]  /*13e00*/  LDL R25, [R1+0xb90] ;  /* 0x000b900001197983 */ /* 0x000ea80000100800 */
[----:B------:R-:W2:Y:S04]  /*13e10*/  LDL R23, [R1+0xb94] ;  /* 0x000b940001177983 */ /* 0x000ea80000100800 */
[----:B-1----:R-:W2:Y:S04]  /*13e20*/  LDL R2, [R1+0xba8] ;  /* 0x000ba80001027983 */ /* 0x002ea80000100800 */
[----:B----4-:R0:W-:Y:S04]  /*13e30*/  STL [R1+0x44], R27 ;  /* 0x0000441b01007387 */ /* 0x0101e80000100800 */
[----:B------:R-:W2:Y:S01]  /*13e40*/  LDL R3, [R1+0xbac] ;  /* 0x000bac0001037983 */ /* 0x000ea20000100800 */
[----:B------:R-:W-:-:S04]  /*13e50*/  SGXT.U32 R29, R29, 0x2 ;  /* 0x000000021d1d781a */ /* 0x000fc80000000000 */
[----:B------:R-:W-:-:S04]  /*13e60*/  LOP3.LUT R29, R29, 0x30, RZ, 0xfc, !PT ;  /* 0x000000301d1d7812 */ /* 0x000fc800078efcff */
[----:B------:R-:W-:Y:S02]  /*13e70*/  ISETP.GE.AND P0, PT, R29, UR6, PT ;  /* 0x000000061d007c0c */ /* 0x000fe4000bf06270 */
[----:B------:R-:W1:Y:S01]  /*13e80*/  S2R R29, SR_TID.X ;  /* 0x00000000001d7919 */ /* 0x000e620000002100 */
[----:B---3--:R-:W-:Y:S02]  /*13e90*/  PRMT R10, RZ, 0x7610, R10 ;  /* 0x00007610ff0a7816 */ /* 0x008fe4000000000a */
        /* <DEDUP_REMOVED lines=9> */
[----:B-1----:R-:W4:Y:S04]  /*13f30*/  LDL R3, [R1+0xba0] ;  /* 0x000ba00001037983 */ /* 0x002f280000100800 */
[----:B0-----:R-:W0:Y:S01]  /*13f40*/  S2R R27, SR_TID.X ;  /* 0x00000000001b7919 */ /* 0x001e220000002100 */
[----:B------:R-:W-:Y:S02]  /*13f50*/  PRMT R26, RZ, 0x7610, R26 ;  /* 0x00007610ff1a7816 */ /* 0x000fe4000000001a */
[----:B0-----:R-:W-:-:S04]  /*13f60*/  SHF.R.U32.HI R27, RZ, 0x5, R27 ;  /* 0x00000005ff1b7819 */ /* 0x001fc8000001161b */
[----:B------:R-:W-:-:S04]  /*13f70*/  SGXT.U32 R27, R27, 0x2 ;  /* 0x000000021b1b781a */ /* 0x000fc80000000000 */
[----:B------:R-:W-:-:S04]  /*13f80*/  LOP3.LUT R2, R27, 0x38, RZ, 0xfc, !PT ;  /* 0x000000381b027812 */ /* 0x000fc800078efcff */
[----:B------:R-:W-:Y:S01]  /*13f90*/  ISETP.GE.AND P2, PT, R2, UR6, PT ;  /* 0x0000000602007c0c */ /* 0x000fe2000bf46270 */
[----:B------:R-:W-:-:S05]  /*13fa0*/  @!P3 IMAD.MOV.U32 R2, RZ, RZ, R28 ;  /* 0x000000ffff02b224 */ /* 0x000fca00078e001c */
[----:B----4-:R0:W4:Y:S04]  /*13fb0*/  @!P3 LDG.E.U16 R26, [R2.64] ;  /* 0x00000008021ab981 */ /* 0x010128000c1e1500 */
[----:B0-----:R-:W2:Y:S04]  /*13fc0*/  LDL R2, [R1+0xb98] ;  /* 0x000b980001027983 */ /* 0x001ea80000100800 */
[----:B------:R-:W2:Y:S01]  /*13fd0*/  LDL R3, [R1+0xb9c] ;  /* 0x000b9c0001037983 */ /* 0x000ea20000100800 */
[----:B---3--:R-:W-:Y:S02]  /*13fe0*/  PRMT R29, RZ, 0x7610, R29 ;  /* 0x00007610ff1d7816 */ /* 0x008fe4000000001d */
[----:B------:R-:W-:Y:S01]  /*13ff0*/  PRMT R24, RZ, 0x7610, R24 ;  /* 0x00007610ff187816 */ /* 0x000fe20000000018 */
[----:B------:R-:W0:Y:S01]  /*14000*/  S2R R27, SR_TID.X ;  /* 0x00000000001b7919 */ /* 0x000e220000002100 */
[----:B--2---:R-:W-:-:S04]  /*14010*/  @!P0 LOP3.LUT R3, R3, R2, RZ, 0x3c, !PT ;  /* 0x0000000203038212 */ /* 0x004fc800078e3cff */
[----:B------:R-:W-:-:S04]  /*14020*/  @!P0 LOP3.LUT R2, R3, R2, RZ, 0x3c, !PT ;  /* 0x0000000203028212 */ /* 0x000fc800078e3cff */
[----:B------:R-:W-:-:S05]  /*14030*/  @!P0 LOP3.LUT R3, R3, R2, RZ, 0x3c, !PT ;  /* 0x0000000203038212 */ /* 0x000fca00078e3cff */
[----:B------:R1:W2:Y:S02]  /*14040*/  @!P0 LDG.E.U16 R29, [R2.64] ;  /* 0x00000008021d8981 */ /* 0x0002a4000c1e1500 */
[----:B-1----:R-:W-:Y:S02]  /*14050*/  @!P1 IMAD.MOV.U32 R2, RZ, RZ, R23 ;  /* 0x000000ffff029224 */ /* 0x002fe400078e0017 */
[----:B------:R-:W-:-:S05]  /*14060*/  @!P1 IMAD.MOV.U32 R3, RZ, RZ, R25 ;  /* 0x000000ffff039224 */ /* 0x000fca00078e0019 */
[----:B------:R-:W3:Y:S01]  /*14070*/  @!P1 LDG.E.U16 R24, [R2.64] ;  /* 0x0000000802189981 */ /* 0x000ee2000c1e1500 */
[----:B0-----:R-:W-:-:S04]  /*14080*/  SHF.R.U32.HI R28, RZ, 0x5, R27 ;  /* 0x00000005ff1c7819 */ /* 0x001fc8000001161b */
[----:B------:R-:W-:Y:S01]  /*14090*/  SGXT.U32 R28, R28, 0x2 ;  /* 0x000000021c1c781a */ /* 0x000fe20000000000 */
[----:B----4-:R0:W-:Y:S03]  /*140a0*/  STL [R1+0x40], R26 ;  /* 0x0000401a01007387 */ /* 0x0101e60000100800 */
[----:B0-----:R-:W-:Y:S02]  /*140b0*/  LOP3.LUT R26, R28, 0x3c, RZ, 0xfc, !PT ;  /* 0x0000003c1c1a7812 */ /* 0x001fe400078efcff */
[----:B------:R-:W4:Y:S02]  /*140c0*/  LDL R28, [R1+0xb84] ;  /* 0x000b8400011c7983 */ /* 0x000f240000100800 */
[----:B------:R-:W-:Y:S02]  /*140d0*/  ISETP.GE.AND P3, PT, R26, UR6, PT ;  /* 0x000000061a007c0c */ /* 0x000fe4000bf66270 */
[----:B------:R-:W4:Y:S04]  /*140e0*/  LDL.LU R26, [R1+0x1cbc] ;  /* 0x001cbc00011a7983 */ /* 0x000f280000300800 */
[----:B--2---:R0:W-:Y:S04]  /*140f0*/  STL [R1+0x20], R29 ;  /* 0x0000201d01007387 */ /* 0x0041e80000100800 */
[----:B0-----:R-:W2:Y:S04]  /*14100*/  LDL.LU R29, [R1+0x1cb8] ;  /* 0x001cb800011d7983 */ /* 0x001ea80000300800 */
[----:B------:R-:W4:Y:S04]  /*14110*/  LDL R25, [R1+0xb70] ;  /* 0x000b700001197983 */ /* 0x000f280000100800 */
[----:B------:R-:W4:Y:S04]  /*14120*/  LDL R23, [R1+0xb74] ;  /* 0x000b740001177983 */ /* 0x000f280000100800 */
[----:B---3--:R0:W-:Y:S04]  /*14130*/  STL [R1+0x3c], R24 ;  /* 0x00003c1801007387 */ /* 0x0081e80000100800 */
[----:B------:R-:W3:Y:S04]  /*14140*/  LDL R2, [R1+0xb88] ;  /* 0x000b880001027983 */ /* 0x000ee80000100800 */
[----:B------:R-:W3:Y:S01]  /*14150*/  LDL R3, [R1+0xb8c] ;  /* 0x000b8c0001037983 */ /* 0x000ee20000100800 */
[----:B------:R-:W-:-:S04]  /*14160*/  SHF.R.U32.HI R27, RZ, 0x5, R27 ;  /* 0x00000005ff1b7819 */ /* 0x000fc8000001161b */
[----:B------:R-:W-:-:S04]  /*14170*/  SGXT.U32 R27, R27, 0x2 ;  /* 0x000000021b1b781a */ /* 0x000fc80000000000 */
[----:B------:R-:W-:-:S04]  /*14180*/  LOP3.LUT R27, R27, 0x40, RZ, 0xfc, !PT ;  /* 0x000000401b1b7812 */ /* 0x000fc800078efcff */
[----:B------:R-:W-:Y:S02]  /*14190*/  ISETP.GE.AND P0, PT, R27, UR6, PT ;  /* 0x000000061b007c0c */ /* 0x000fe4000bf06270 */
[----:B--2---:R-:W-:Y:S02]  /*141a0*/  PRMT R29, RZ, 0x7610, R29 ;  /* 0x00007610ff1d7816 */ /* 0x004fe4000000001d */
[----:B---3--:R-:W-:-:S04]  /*141b0*/  @!P2 LOP3.LUT R3, R3, R2, RZ, 0x3c, !PT ;  /* 0x000000020303a212 */ /* 0x008fc800078e3cff */
[----:B------:R-:W-:-:S04]  /*141c0*/  @!P2 LOP3.LUT R2, R3, R2, RZ, 0x3c, !PT ;  /* 0x000000020302a212 */ /* 0x000fc800078e3cff */
[----:B------:R-:W-:-:S05]  /*141d0*/  @!P2 LOP3.LUT R3, R3, R2, RZ, 0x3c, !PT ;  /* 0x000000020303a212 */ /* 0x000fca00078e3cff */
[----:B------:R-:W2:Y:S04]  /*141e0*/  @!P2 LDG.E.U16 R29, [R2.64] ;  /* 0x00000008021da981 */ /* 0x000ea8000c1e1500 */
[----:B------:R-:W0:Y:S02]  /*141f0*/  S2R R27, SR_TID.X ;  /* 0x00000000001b7919 */ /* 0x000e240000002100 */
[----:B0-----:R-:W-:-:S04]  /*14200*/  SHF.R.U32.HI R24, RZ, 0x5, R27 ;  /* 0x00000005ff187819 */ /* 0x001fc8000001161b */
[----:B------:R-:W-:-:S04]  /*14210*/  SGXT.U32 R24, R24, 0x2 ;  /* 0x000000021818781a */ /* 0x000fc80000000000 */
[----:B------:R-:W-:-:S04]  /*14220*/  LOP3.LUT R24, R24, 0x44, RZ, 0xfc, !PT ;  /* 0x0000004418187812 */ /* 0x000fc800078efcff */
[----:B------:R-:W-:Y:S02]  /*14230*/  ISETP.GE.AND P1, PT, R24, UR6, PT ;  /* 0x0000000618007c0c */ /* 0x000fe4000bf26270 */
[----:B------:R-:W3:Y:S04]  /*14240*/  LDL.LU R24, [R1+0x1cb4] ;  /* 0x001cb40001187983 */ /* 0x000ee80000300800 */
[----:B--2---:R0:W-:Y:S04]  /*14250*/  STL [R1+0x1c], R29 ;  /* 0x00001c1d01007387 */ /* 0x0041e80000100800 */
[----:B0-----:R-:W2:Y:S04]  /*14260*/  LDL.LU R29, [R1+0x1cb0] ;  /* 0x001cb000011d7983 */ /* 0x001ea80000300800 */
[----:B------:R-:W2:Y:S01]  /*14270*/  LDL R3, [R1+0xb80] ;  /* 0x000b800001037983 */ /* 0x000ea20000100800 */
[----:B------:R-:W-:-:S04]  /*14280*/  SHF.R.U32.HI R27, RZ, 0x5, R27 ;  /* 0x00000005ff1b7819 */ /* 0x000fc8000001161b */
[----:B------:R-:W-:-:S04]  /*14290*/  SGXT.U32 R27, R27, 0x2 ;  /* 0x000000021b1b781a */ /* 0x000fc80000000000 */
[----:B------:R-:W-:Y:S02]  /*142a0*/  LOP3.LUT R2, R27, 0x48, RZ, 0xfc, !PT ;  /* 0x000000481b027812 */ /* 0x000fe400078efcff */
[----:B----4-:R-:W-:Y:S02]  /*142b0*/  PRMT R26, RZ, 0x7610, R26 ;  /* 0x00007610ff1a7816 */ /* 0x010fe4000000001a */
[----:B------:R-:W-:Y:S01]  /*142c0*/  ISETP.GE.AND P2, PT, R2, UR6, PT ;  /* 0x0000000602007c0c */ /* 0x000fe2000bf46270 */
[----:B------:R-:W-:-:S05]  /*142d0*/  @!P3 IMAD.MOV.U32 R2, RZ, RZ, R28 ;  /* 0x000000ffff02b224 */ /* 0x000fca00078e001c */
[----:B--2---:R0:W2:Y:S04]  /*142e0*/  @!P3 LDG.E.U16 R26, [R2.64] ;  /* 0x00000008021ab981 */ /* 0x0040a8000c1e1500 */
[----:B0-----:R-:W4:Y:S04]  /*142f0*/  LDL R2, [R1+0xb78] ;  /* 0x000b780001027983 */ /* 0x001f280000100800 */
[----:B------:R-:W4:Y:S01]  /*14300*/  LDL R3, [R1+0xb7c] ;  /* 0x000b7c0001037983 */ /* 0x000f220000100800 */
[----:B------:R-:W-:Y:S02]  /*14310*/  PRMT R29, RZ, 0x7610, R29 ;  /* 0x00007610ff1d7816 */ /* 0x000fe4000000001d */
[----:B---3--:R-:W-:Y:S01]  /*14320*/  PRMT R24, RZ, 0x7610, R24 ;  /* 0x00007610ff187816 */ /* 0x008fe20000000018 */
[----:B------:R-:W0:Y:S01]  /*14330*/  S2R R27, SR_TID.X ;  /* 0x00000000001b7919 */ /* 0x000e220000002100 */
[----:B----4-:R-:W-:-:S04]  /*14340*/  @!P0 LOP3.LUT R3, R3, R2, RZ, 0x3c, !PT ;  /* 0x0000000203038212 */ /* 0x010fc800078e3cff */
[----:B------:R-:W-:-:S04]  /*14350*/  @!P0 LOP3.LUT R2, R3, R2, RZ, 0x3c, !PT ;  /* 0x0000000203028212 */ /* 0x000fc800078e3cff */
[----:B------:R-:W-:-:S05]  /*14360*/  @!P0 LOP3.LUT R3, R3, R2, RZ, 0x3c, !PT ;  /* 0x0000000203038212 */ /* 0x000fca00078e3cff */
[----:B------:R1:W3:Y:S02]  /*14370*/  @!P0 LDG.E.U16 R29, [R2.64] ;  /* 0x00000008021d8981 */ /* 0x0002e4000c1e1500 */
[----:B-1----:R-:W-:Y:S02]  /*14380*/  @!P1 IMAD.MOV.U32 R2, RZ, RZ, R23 ;  /* 0x000000ffff029224 */ /* 0x002fe400078e0017 */
[----:B------:R-:W-:-:S05]  /*14390*/  @!P1 IMAD.MOV.U32 R3, RZ, RZ, R25 ;  /* 0x000000ffff039224 */ /* 0x000fca00078e0019 */
[----:B------:R-:W4:Y:S01]  /*143a0*/  @!P1 LDG.E.U16 R24, [R2.64] ;  /* 0x0000000802189981 */ /* 0x000f22000c1e1500 */
[----:B0-----:R-:W-:-:S04]  /*143b0*/  SHF.R.U32.HI R28, RZ, 0x5, R27 ;  /* 0x00000005ff1c7819 */ /* 0x001fc8000001161b */
[----:B------:R-:W-:Y:S01]  /*143c0*/  SGXT.U32 R28, R28, 0x2 ;  /* 0x000000021c1c781a */ /* 0x000fe20000000000 */
[----:B--2---:R0:W-:Y:S03]  /*143d0*/  STL [R1+0x38], R26 ;  /* 0x0000381a01007387 */ /* 0x0041e60000100800 */
[----:B0-----:R-:W-:Y:S02]  /*143e0*/  LOP3.LUT R26, R28, 0x4c, RZ, 0xfc, !PT ;  /* 0x0000004c1c1a7812 */ /* 0x001fe400078efcff */
[----:B------:R-:W2:Y:S02]  /*143f0*/  LDL R28, [R1+0xb64] ;  /* 0x000b6400011c7983 */ /* 0x000ea40000100800 */
[----:B------:R-:W-:Y:S02]  /*14400*/  ISETP.GE.AND P3, PT, R26, UR6, PT ;  /* 0x000000061a007c0c */ /* 0x000fe4000bf66270 */
[----:B------:R-:W2:Y:S04]  /*14410*/  LDL.LU R26, [R1+0x1cac] ;  /* 0x001cac00011a7983 */ /* 0x000ea80000300800 */
[----:B---3--:R0:W-:Y:S04]  /*14420*/  STL [R1+0x18], R29 ;  /* 0x0000181d01007387 */ /* 0x0081e80000100800 */
[----:B0-----:R-:W3:Y:S04]  /*14430*/  LDL.LU R29, [R1+0x1ca8] ;  /* 0x001ca800011d7983 */ /* 0x001ee80000300800 */
[----:B------:R-:W2:Y:S04]  /*14440*/  LDL R25, [R1+0xb50] ;  /* 0x000b500001197983 */ /* 0x000ea80000100800 */
[----:B------:R-:W2:Y:S04]  /*14450*/  LDL R23, [R1+0xb54] ;  /* 0x000b540001177983 */ /* 0x000ea80000100800 */
[----:B----4-:R0:W-:Y:S04]  /*14460*/  STL [R1+0x34], R24 ;  /* 0x0000341801007387 */ /* 0x0101e80000100800 */
[----:B------:R-:W4:Y:S04]  /*14470*/  LDL R2, [R1+0xb68] ;  /* 0x000b680001027983 */ /* 0x000f280000100800 */
[----:B------:R-:W4:Y:S01]  /*14480*/  LDL R3, [R1+0xb6c] ;  /* 0x000b6c0001037983 */ /* 0x000f220000100800 */
[----:B------:R-:W-:-:S04]  /*14490*/  SHF.R.U32.HI R27, RZ, 0x5, R27 ;  /* 0x00000005ff1b7819 */ /* 0x000fc8000001161b */
[----:B------:R-:W-:-:S04]  /*144a0*/  SGXT.U32 R27, R27, 0x2 ;  /* 0x000000021b1b781a */ /* 0x000fc80000000000 */
[----:B------:R-:W-:-:S04]  /*144b0*/  LOP3.LUT R27, R27, 0x50, RZ, 0xfc, !PT ;  /* 0x000000501b1b7812 */ /* 0x000fc800078efcff */
[----:B------:R-:W-:Y:S02]  /*144c0*/  ISETP.GE.AND P0, PT, R27, UR6, PT ;  /* 0x000000061b007c0c */ /* 0x000fe4000bf06270 */
[----:B---3--:R-:W-:Y:S02]  /*144d0*/  PRMT R29, RZ, 0x7610, R29 ;  /* 0x00007610ff1d7816 */ /* 0x008fe4000000001d */
[----:B----4-:R-:W-:-:S04]  /*144e0*/  @!P2 LOP3.LUT R3, R3, R2, RZ, 0x3c, !PT ;  /* 0x000000020303a212 */ /* 0x010fc800078e3cff */
[----:B------:R-:W-:-:S04]  /*144f0*/  @!P2 LOP3.LUT R2, R3, R2, RZ, 0x3c, !PT ;  /* 0x000000020302a212 */ /* 0x000fc800078e3cff */
[----:B------:R-:W-:-:S05]  /*14500*/  @!P2 LOP3.LUT R3, R3, R2, RZ, 0x3c, !PT ;  /* 0x000000020303a212 */ /* 0x000fca00078e3cff */
[----:B------:R-:W3:Y:S04]  /*14510*/  @!P2 LDG.E.U16 R29, [R2.64] ;  /* 0x00000008021da981 */ /* 0x000ee8000c1e1500 */
[----:B------:R-:W0:Y:S02]  /*14520*/  S2R R27, SR_TID.X ;  /* 0x00000000001b7919 */ /* 0x000e240000002100 */
[----:B0-----:R-:W-:-:S04]  /*14530*/  SHF.R.U32.HI R24, RZ, 0x5, R27 ;  /* 0x00000005ff187819 */ /* 0x001fc8000001161b */
[----:B------:R-:W-:-:S04]  /*14540*/  SGXT.U32 R24, R24, 0x2 ;  /* 0x000000021818781a */ /* 0x000fc80000000000 */
[----:B------:R-:W-:-:S04]  /*14550*/  LOP3.LUT R24, R24, 0x54, RZ, 0xfc, !PT ;  /* 0x0000005418187812 */ /* 0x000fc800078efcff */
[----:B------:R-:W-:Y:S02]  /*14560*/  ISETP.GE.AND P1, PT, R24, UR6, PT ;  /* 0x0000000618007c0c */ /* 0x000fe4000bf26270 */
[----:B------:R-:W4:Y:S04]  /*14570*/  LDL.LU R24, [R1+0x1ca4] ;  /* 0x001ca40001187983 */ /* 0x000f280000300800 */
[----:B---3--:R0:W-:Y:S04]  /*14580*/  STL [R1+0x14], R29 ;  /* 0x0000141d01007387 */ /* 0x0081e80000100800 */
[----:B0-----:R-:W3:Y:S04]  /*14590*/  LDL.LU R29, [R1+0x1ca0] ;  /* 0x001ca000011d7983 */ /* 0x001ee80000300800 */
[----:B------:R-:W3:Y:S01]  /*145a0*/  LDL R3, [R1+0xb60] ;  /* 0x000b600001037983 */ /* 0x000ee20000100800 */
[----:B------:R-:W-:-:S04]  /*145b0*/  SHF.R.U32.HI R27, RZ, 0x5, R27 ;  /* 0x00000005ff1b7819 */ /* 0x000fc8000001161b */
[----:B------:R-:W-:-:S04]  /*145c0*/  SGXT.U32 R27, R27, 0x2 ;  /* 0x000000021b1b781a */ /* 0x000fc80000000000 */
[----:B------:R-:W-:Y:S02]  /*145d0*/  LOP3.LUT R2, R27, 0x58, RZ, 0xfc, !PT ;  /* 0x000000581b027812 */ /* 0x000fe400078efcff */
[----:B--2---:R-:W-:Y:S02]  /*145e0*/  PRMT R26, RZ, 0x7610, R26 ;  /* 0x00007610ff1a7816 */ /* 0x004fe4000000001a */
[----:B------:R-:W-:Y:S01]  /*145f0*/  ISETP.GE.AND P2, PT, R2, UR6, PT ;  /* 0x0000000602007c0c */ /* 0x000fe2000bf46270 */
[----:B------:R-:W-:-:S05]  /*14600*/  @!P3 IMAD.MOV.U32 R2, RZ, RZ, R28 ;  /* 0x000000ffff02b224 */ /* 0x000fca00078e001c */
[----:B---3--:R0:W2:Y:S04]  /*14610*/  @!P3 LDG.E.U16 R26, [R2.64] ;  /* 0x00000008021ab981 */ /* 0x0080a8000c1e1500 */
[----:B0-----:R-:W3:Y:S04]  /*14620*/  LDL R2, [R1+0xb58] ;  /* 0x000b580001027983 */ /* 0x001ee80000100800 */
[----:B------:R-:W3:Y:S01]  /*14630*/  LDL R3, [R1+0xb5c] ;  /* 0x000b5c0001037983 */ /* 0x000ee20000100800 */
[----:B------:R-:W-:-:S03]  /*14640*/  PRMT R29, RZ, 0x7610, R29 ;  /* 0x00007610ff1d7816 */ /* 0x000fc6000000001d */
[----:B------:R-:W0:Y:S01]  /*14650*/  S2R R27, SR_TID.X ;  /* 0x00000000001b7919 */ /* 0x000e220000002100 */
[----:B---3--:R-:W-:-:S04]  /*14660*/  @!P0 LOP3.LUT R3, R3, R2, RZ, 0x3c, !PT ;  /* 0x0000000203038212 */ /* 0x008fc800078e3cff */
[----:B------:R-:W-:-:S04]  /*14670*/  @!P0 LOP3.LUT R2, R3, R2, RZ, 0x3c, !PT ;  /* 0x0000000203028212 */ /* 0x000fc800078e3cff */
[----:B------:R-:W-:-:S05]  /*14680*/  @!P0 LOP3.LUT R3, R3, R2, RZ, 0x3c, !PT ;  /* 0x0000000203038212 */ /* 0x000fca00078e3cff */
[----:B------:R1:W3:Y:S01]  /*14690*/  @!P0 LDG.E.U16 R29, [R2.64] ;  /* 0x00000008021d8981 */ /* 0x0002e2000c1e1500 */
[----:B0-----:R-:W-:-:S04]  /*146a0*/  SHF.R.U32.HI R28, RZ, 0x5, R27 ;  /* 0x00000005ff1c7819 */ /* 0x001fc8000001161b */
[----:B------:R-:W-:Y:S01]  /*146b0*/  SGXT.U32 R28, R28, 0x2 ;  /* 0x000000021c1c781a */ /* 0x000fe20000000000 */
[----:B--2---:R0:W-:Y:S01]  /*146c0*/  STL [R1+0x30], R26 ;  /* 0x0000301a01007387 */ /* 0x0041e20000100800 */
[----:B------:R-:W-:Y:S01]  /*146d0*/  PRMT R7, RZ, 0x7610, R7 ;  /* 0x00007610ff077816 */ /* 0x000fe20000000007 */
[----:B-1----:R-:W-:Y:S02]  /*146e0*/  @!P1 IMAD.MOV.U32 R2, RZ, RZ, R23 ;  /* 0x000000ffff029224 */ /* 0x002fe400078e0017 */
[----:B------:R-:W-:Y:S01]  /*146f0*/  @!P1 IMAD.MOV.U32 R3, RZ, RZ, R25 ;  /* 0x000000ffff039224 */ /* 0x000fe200078e0019 */
[----:B0-----:R-:W-:-:S04]  /*14700*/  LOP3.LUT R26, R28, 0x5c, RZ, 0xfc, !PT ;  /* 0x0000005c1c1a7812 */ /* 0x001fc800078efcff */
[----:B------:R0:W2:Y:S01]  /*14710*/  @!P1 LDG.E.U16 R7, [R2.64] ;  /* 0x0000000802079981 */ /* 0x0000a2000c1e1500 */
[----:B------:R-:W-:-:S03]  /*14720*/  ISETP.GE.AND P3, PT, R26, UR6, PT ;  /* 0x000000061a007c0c */ /* 0x000fc6000bf66270 */
[----:B------:R-:W2:Y:S04]  /*14730*/  LDL R28, [R1+0xb44] ;  /* 0x000b4400011c7983 */ /* 0x000ea80000100800 */
[----:B------:R-:W2:Y:S04]  /*14740*/  LDL.LU R26, [R1+0x1c9c] ;  /* 0x001c9c00011a7983 */ /* 0x000ea80000300800 */
[----:B---3--:R1:W-:Y:S04]  /*14750*/  STL [R1+0x10], R29 ;  /* 0x0000101d01007387 */ /* 0x0083e80000100800 */
[----:B-1----:R-:W3:Y:S04]  /*14760*/  LDL.LU R29, [R1+0x1c98] ;  /* 0x001c9800011d7983 */ /* 0x002ee80000300800 */
[----:B0-----:R-:W2:Y:S04]  /*14770*/  LDL R2, [R1+0xb48] ;  /* 0x000b480001027983 */ /* 0x001ea80000100800 */
[----:B------:R-:W2:Y:S01]  /*14780*/  LDL R3, [R1+0xb4c] ;  /* 0x000b4c0001037983 */ /* 0x000ea20000100800 */
[----:B------:R-:W-:-:S04]  /*14790*/  SHF.R.U32.HI R27, RZ, 0x5, R27 ;  /* 0x00000005ff1b7819 */ /* 0x000fc8000001161b */
[----:B------:R-:W-:-:S04]  /*147a0*/  SGXT.U32 R27, R27, 0x2 ;  /* 0x000000021b1b781a */ /* 0x000fc80000000000 */
[----:B------:R-:W-:-:S04]  /*147b0*/  LOP3.LUT R27, R27, 0x60, RZ, 0xfc, !PT ;  /* 0x000000601b1b7812 */ /* 0x000fc800078efcff */
[----:B------:R-:W-:Y:S02]  /*147c0*/  ISETP.GE.AND P0, PT, R27, UR6, PT ;  /* 0x000000061b007c0c */ /* 0x000fe4000bf06270 */
[----:B------:R-:W0:Y:S01]  /*147d0*/  S2R R27, SR_TID.X ;  /* 0x00000000001b7919 */ /* 0x000e220000002100 */
[----:B---3--:R-:W-:Y:S02]  /*147e0*/  PRMT R29, RZ, 0x7610, R29 ;  /* 0x00007610ff1d7816 */ /* 0x008fe4000000001d */
[----:B--2---:R-:W-:-:S04]  /*147f0*/  @!P2 LOP3.LUT R3, R3, R2, RZ, 0x3c, !PT ;  /* 0x000000020303a212 */ /* 0x004fc800078e3cff */
[----:B------:R-:W-:-:S04]  /*14800*/  @!P2 LOP3.LUT R2, R3, R2, RZ, 0x3c, !PT ;  /* 0x000000020302a212 */ /* 0x000fc800078e3cff */
[----:B------:R-:W-:-:S05]  /*14810*/  @!P2 LOP3.LUT R3, R3, R2, RZ, 0x3c, !PT ;  /* 0x000000020303a212 */ /* 0x000fca00078e3cff */
[----:B------:R-:W2:Y:S01]  /*14820*/  @!P2 LDG.E.U16 R29, [R2.64] ;  /* 0x00000008021da981 */ /* 0x000ea2000c1e1500 */
[----:B0-----:R-:W-:-:S03]  /*14830*/  SHF.R.U32.HI R25, RZ, 0x5, R27 ;  /* 0x00000005ff197819 */ /* 0x001fc6000001161b */
[----:B------:R-:W3:Y:S01]  /*14840*/  LDL R27, [R1+0xb30] ;  /* 0x000b3000011b7983 */ /* 0x000ee20000100800 */
[----:B------:R-:W-:-:S04]  /*14850*/  SGXT.U32 R25, R25, 0x2 ;  /* 0x000000021919781a */ /* 0x000fc80000000000 */
[----:B------:R-:W-:Y:S01]  /*14860*/  LOP3.LUT R25, R25, 0x64, RZ, 0xfc, !PT ;  /* 0x0000006419197812 */ /* 0x000fe200078efcff */
[----:B------:R0:W-:Y:S03]  /*14870*/  STL [R1+0x2c], R7 ;  /* 0x00002c0701007387 */ /* 0x0001e60000100800 */
[----:B------:R-:W-:Y:S01]  /*14880*/  ISETP.GE.AND P1, PT, R25, UR6, PT ;  /* 0x0000000619007c0c */ /* 0x000fe2000bf26270 */
[----:B0-----:R-:W3:Y:S04]  /*14890*/  LDL R7, [R1+0xb34] ;  /* 0x000b340001077983 */ /* 0x001ee80000100800 */
[----:B------:R-:W3:Y:S04]  /*148a0*/  LDL.LU R25, [R1+0x1c94] ;  /* 0x001c940001197983 */ /* 0x000ee80000300800 */
[----:B------:R-:W0:Y:S04]  /*148b0*/  S2R R23, SR_TID.X ;  /* 0x0000000000177919 */ /* 0x000e280000002100 */
[----:B--2---:R1:W-:Y:S04]  /*148c0*/  STL [R1+0xc], R29 ;  /* 0x00000c1d01007387 */ /* 0x0043e80000100800 */
[----:B-1----:R-:W2:Y:S04]  /*148d0*/  LDL.LU R29, [R1+0x1c90] ;  /* 0x001c9000011d7983 */ /* 0x002ea80000300800 */
[----:B------:R-:W2:Y:S01]  /*148e0*/  LDL R3, [R1+0xb40] ;  /* 0x000b400001037983 */ /* 0x000ea20000100800 */
[----:B0-----:R-:W-:-:S04]  /*148f0*/  SHF.R.U32.HI R23, RZ, 0x5, R23 ;  /* 0x00000005ff177819 */ /* 0x001fc80000011617 */
[----:B------:R-:W-:-:S04]  /*14900*/  SGXT.U32 R23, R23, 0x2 ;  /* 0x000000021717781a */ /* 0x000fc80000000000 */
[----:B------:R-:W-:Y:S02]  /*14910*/  LOP3.LUT R2, R23, 0x68, RZ, 0xfc, !PT ;  /* 0x0000006817027812 */ /* 0x000fe400078efcff */
[----:B------:R-:W-:Y:S02]  /*14920*/  PRMT R26, RZ, 0x7610, R26 ;  /* 0x00007610ff1a7816 */ /* 0x000fe4000000001a */
[----:B------:R-:W-:Y:S01]  /*14930*/  ISETP.GE.AND P2, PT, R2, UR6, PT ;  /* 0x0000000602007c0c */ /* 0x000fe2000bf46270 */
[----:B------:R-:W-:-:S05]  /*14940*/  @!P3 IMAD.MOV.U32 R2, RZ, RZ, R28 ;  /* 0x000000ffff02b224 */ /* 0x000fca00078e001c */
[----:B--2---:R-:W2:Y:S04]  /*14950*/  @!P3 LDG.E.U16 R26, [R2.64] ;  /* 0x00000008021ab981 */ /* 0x004ea8000c1e1500 */
[----:B--2---:R0:W-:Y:S04]  /*14960*/  STL [R1+0x28], R26 ;  /* 0x0000281a01007387 */ /* 0x0041e80000100800 */
[----:B0-----:R-:W2:Y:S04]  /*14970*/  LDL.LU R26, [R1+0x1c8c] ;  /* 0x001c8c00011a7983 */ /* 0x001ea80000300800 */
[----:B------:R-:W2:Y:S04]  /*14980*/  LDL R2, [R1+0xb38] ;  /* 0x000b380001027983 */ /* 0x000ea80000100800 */
[----:B------:R-:W2:Y:S01]  /*14990*/  LDL R3, [R1+0xb3c] ;  /* 0x000b3c0001037983 */ /* 0x000ea20000100800 */
[----:B------:R-:W-:-:S03]  /*149a0*/  PRMT R29, RZ, 0x7610, R29 ;  /* 0x00007610ff1d7816 */ /* 0x000fc6000000001d */
[----:B------:R-:W0:Y:S01]  /*149b0*/  S2R R23, SR_TID.X ;  /* 0x0000000000177919 */ /* 0x000e220000002100 */
[----:B--2---:R-:W-:-:S04]  /*149c0*/  @!P0 LOP3.LUT R3, R3, R2, RZ, 0x3c, !PT ;  /* 0x0000000203038212 */ /* 0x004fc800078e3cff */
[----:B------:R-:W-:-:S04]  /*149d0*/  @!P0 LOP3.LUT R2, R3, R2, RZ, 0x3c, !PT ;  /* 0x0000000203028212 */ /* 0x000fc800078e3cff */
[----:B------:R-:W-:-:S05]  /*149e0*/  @!P0 LOP3.LUT R3, R3, R2, RZ, 0x3c, !PT ;  /* 0x0000000203038212 */ /* 0x000fca00078e3cff */
[----:B------:R3:W2:Y:S01]  /*149f0*/  @!P0 LDG.E.U16 R29, [R2.64] ;  /* 0x00000008021d8981 */ /* 0x0006a2000c1e1500 */
[----:B0-----:R-:W-:-:S04]  /*14a00*/  SHF.R.U32.HI R28, RZ, 0x5, R23 ;  /* 0x00000005ff1c7819 */ /* 0x001fc80000011617 */
[----:B------:R-:W-:Y:S02]  /*14a10*/  SGXT.U32 R28, R28, 0x2 ;  /* 0x000000021c1c781a */ /* 0x000fe40000000000 */
[----:B------:R-:W-:Y:S02]  /*14a20*/  PRMT R5, RZ, 0x7610, R5 ;  /* 0x00007610ff057816 */ /* 0x000fe40000000005 */
[----:B------:R-:W-:Y:S01]  /*14a30*/  LOP3.LUT R28, R28, 0x6c, RZ, 0xfc, !PT ;  /* 0x0000006c1c1c7812 */ /* 0x000fe200078efcff */
[----:B---3--:R-:W-:Y:S02]  /*14a40*/  @!P1 IMAD.MOV.U32 R2, RZ, RZ, R7 ;  /* 0x000000ffff029224 */ /* 0x008fe400078e0007 */
[----:B------:R-:W-:Y:S01]  /*14a50*/  @!P1 IMAD.MOV.U32 R3, RZ, RZ, R27 ;  /* 0x000000ffff039224 */ /* 0x000fe200078e001b */
[----:B------:R-:W-:Y:S02]  /*14a60*/  ISETP.GE.AND P3, PT, R28, UR6, PT ;  /* 0x000000061c007c0c */ /* 0x000fe4000bf66270 */
[----:B------:R-:W3:Y:S04]  /*14a70*/  LDL.LU R28, [R1+0x1c88] ;  /* 0x001c8800011c7983 */ /* 0x000ee80000300800 */
[----:B------:R0:W3:Y:S04]  /*14a80*/  @!P1 LDG.E.U16 R5, [R2.64] ;  /* 0x0000000802059981 */ /* 0x0000e8000c1e1500 */
[----:B--2---:R1:W-:Y:S04]  /*14a90*/  STL [R1+0x8], R29 ;  /* 0x0000081d01007387 */ /* 0x0043e80000100800 */
[----:B0-----:R-:W2:Y:S04]  /*14aa0*/  LDL R2, [R1+0xb28] ;  /* 0x000b280001027983 */ /* 0x001ea80000100800 */
[----:B------:R-:W2:Y:S01]  /*14ab0*/  LDL R3, [R1+0xb2c] ;  /* 0x000b2c0001037983 */ /* 0x000ea20000100800 */
[----:B------:R-:W-:-:S03]  /*14ac0*/  PRMT R26, RZ, 0x7610, R26 ;  /* 0x00007610ff1a7816 */ /* 0x000fc6000000001a */
[----:B-1----:R-:W0:Y:S01]  /*14ad0*/  S2R R29, SR_TID.X ;  /* 0x00000000001d7919 */ /* 0x002e220000002100 */
[----:B------:R-:W-:-:S03]  /*14ae0*/  SHF.R.U32.HI R23, RZ, 0x5, R23 ;  /* 0x00000005ff177819 */ /* 0x000fc60000011617 */
[----:B------:R-:W3:Y:S01]  /*14af0*/  LDL R7, [R1+0xb10] ;  /* 0x000b100001077983 */ /* 0x000ee20000100800 */
[----:B--2---:R-:W-:-:S04]  /*14b00*/  @!P2 LOP3.LUT R3, R3, R2, RZ, 0x3c, !PT ;  /* 0x000000020303a212 */ /* 0x004fc800078e3cff */
[----:B------:R-:W-:-:S04]  /*14b10*/  @!P2 LOP3.LUT R2, R3, R2, RZ, 0x3c, !PT ;  /* 0x000000020302a212 */ /* 0x000fc800078e3cff */
[----:B------:R-:W-:-:S05]  /*14b20*/  @!P2 LOP3.LUT R3, R3, R2, RZ, 0x3c, !PT ;  /* 0x000000020303a212 */ /* 0x000fca00078e3cff */
[----:B------:R1:W2:Y:S01]  /*14b30*/  @!P2 LDG.E.U16 R26, [R2.64] ;  /* 0x00000008021aa981 */ /* 0x0002a2000c1e1500 */
[----:B0-----:R-:W-:Y:S02]  /*14b40*/  SHF.R.U32.HI R29, RZ, 0x5, R29 ;  /* 0x00000005ff1d7819 */ /* 0x001fe4000001161d */
[----:B------:R-:W-:Y:S02]  /*14b50*/  SGXT.U32 R23, R23, 0x2 ;  /* 0x000000021717781a */ /* 0x000fe40000000000 */
[----:B------:R-:W-:Y:S02]  /*14b60*/  SGXT.U32 R29, R29, 0x2 ;  /* 0x000000021d1d781a */ /* 0x000fe40000000000 */
[----:B------:R-:W-:Y:S02]  /*14b70*/  LOP3.LUT R23, R23, 0x70, RZ, 0xfc, !PT ;  /* 0x0000007017177812 */ /* 0x000fe400078efcff */
[----:B------:R-:W-:Y:S02]  /*14b80*/  LOP3.LUT R27, R29, 0x74, RZ, 0xfc, !PT ;  /* 0x000000741d1b7812 */ /* 0x000fe400078efcff */
[----:B------:R-:W-:-:S02]  /*14b90*/  ISETP.GE.AND P0, PT, R23, UR6, PT ;  /* 0x0000000617007c0c */ /* 0x000fc4000bf06270 */
[----:B------:R-:W4:Y:S01]  /*14ba0*/  LDL R23, [R1+0xb1c] ;  /* 0x000b1c0001177983 */ /* 0x000f220000100800 */
[----:B------:R-:W-:-:S03]  /*14bb0*/  ISETP.GE.AND P1, PT, R27, UR6, PT ;  /* 0x000000061b007c0c */ /* 0x000fc6000bf26270 */
[----:B---3--:R0:W-:Y:S04]  /*14bc0*/  STL [R1+0x24], R5 ;  /* 0x0000240501007387 */ /* 0x0081e80000100800 */
[----:B0-----:R-:W3:Y:S04]  /*14bd0*/  LDL R5, [R1+0xb14] ;  /* 0x000b140001057983 */ /* 0x001ee80000100800 */
[----:B------:R-:W3:Y:S04]  /*14be0*/  LDL.LU R27, [R1+0x1c84] ;  /* 0x001c8400011b7983 */ /* 0x000ee80000300800 */
[----:B-1----:R-:W3:Y:S04]  /*14bf0*/  LDL R2, [R1+0xb20] ;  /* 0x000b200001027983 */ /* 0x002ee80000100800 */
[----:B--2---:R0:W-:Y:S04]  /*14c00*/  STL [R1+0x4], R26 ;  /* 0x0000041a01007387 */ /* 0x0041e80000100800 */
[----:B------:R-:W3:Y:S01]  /*14c10*/  LDL R3, [R1+0xb24] ;  /* 0x000b240001037983 */ /* 0x000ee20000100800 */
[----:B------:R-:W-:-:S03]  /*14c20*/  PRMT R28, RZ, 0x7610, R28 ;  /* 0x00007610ff1c7816 */ /* 0x000fc6000000001c */
[----:B------:R-:W1:Y:S01]  /*14c30*/  S2R R29, SR_TID.X ;  /* 0x00000000001d7919 */ /* 0x000e620000002100 */
[----:B---3--:R-:W-:-:S04]  /*14c40*/  @!P3 LOP3.LUT R3, R3, R2, RZ, 0x3c, !PT ;  /* 0x000000020303b212 */ /* 0x008fc800078e3cff */
[----:B------:R-:W-:-:S04]  /*14c50*/  @!P3 LOP3.LUT R2, R3, R2, RZ, 0x3c, !PT ;  /* 0x000000020302b212 */ /* 0x000fc800078e3cff */
[----:B------:R-:W-:-:S05]  /*14c60*/  @!P3 LOP3.LUT R3, R3, R2, RZ, 0x3c, !PT ;  /* 0x000000020303b212 */ /* 0x000fca00078e3cff */
[----:B------:R-:W2:Y:S01]  /*14c70*/  @!P3 LDG.E.U16 R28, [R2.64] ;  /* 0x00000008021cb981 */ /* 0x000ea2000c1e1500 */
[----:B-1----:R-:W-:-:S04]  /*14c80*/  SHF.R.U32.HI R29, RZ, 0x5, R29 ;  /* 0x00000005ff1d7819 */ /* 0x002fc8000001161d */
[----:B------:R-:W-:-:S04]  /*14c90*/  SGXT.U32 R29, R29, 0x2 ;  /* 0x000000021d1d781a */ /* 0x000fc80000000000 */
[----:B------:R-:W-:-:S04]  /*14ca0*/  LOP3.LUT R29, R29, 0x78, RZ, 0xfc, !PT ;  /* 0x000000781d1d7812 */ /* 0x000fc800078efcff */
[----:B------:R-:W-:Y:S02]  /*14cb0*/  ISETP.GE.AND P2, PT, R29, UR6, PT ;  /* 0x000000061d007c0c */ /* 0x000fe4000bf46270 */
[----:B------:R-:W3:Y:S04]  /*14cc0*/  LDL.LU R29, [R1+0x1c80] ;  /* 0x001c8000011d7983 */ /* 0x000ee80000300800 */
[----:B0-----:R-:W0:Y:S04]  /*14cd0*/  S2R R26, SR_TID.X ;  /* 0x00000000001a7919 */ /* 0x001e280000002100 */
[----:B--2---:R1:W-:Y:S04]  /*14ce0*/  STL [R1+0x298], R28 ;  /* 0x0002981c01007387 */ /* 0x0043e80000100800 */
[----:B-1----:R-:W2:Y:S04]  /*14cf0*/  LDL.LU R28, [R1+0x1c7c] ;  /* 0x001c7c00011c7983 */ /* 0x002ea80000300800 */
[----:B------:R-:W2:Y:S01]  /*14d00*/  LDL R3, [R1+0xb18] ;  /* 0x000b180001037983 */ /* 0x000ea20000100800 */
[----:B0-----:R-:W-:-:S04]  /*14d10*/  SHF.R.U32.HI R26, RZ, 0x5, R26 ;  /* 0x00000005ff1a7819 */ /* 0x001fc8000001161a */
[----:B------:R-:W-:-:S04]  /*14d20*/  SGXT.U32 R26, R26, 0x2 ;  /* 0x000000021a1a781a */ /* 0x000fc80000000000 */
[----:B------:R-:W-:Y:S02]  /*14d30*/  LOP3.LUT R2, R26, 0x7c, RZ, 0xfc, !PT ;  /* 0x0000007c1a027812 */ /* 0x000fe400078efcff */
[----:B------:R-:W0:Y:S01]  /*14d40*/  S2R R26, SR_TID.X ;  /* 0x00000000001a7919 */ /* 0x000e220000002100 */
[----:B------:R-:W-:Y:S02]  /*14d50*/  PRMT R15, RZ, 0x7610, R15 ;  /* 0x00007610ff0f7816 */ /* 0x000fe4000000000f */
[----:B------:R-:W-:Y:S01]  /*14d60*/  ISETP.GE.AND P3, PT, R2, UR6, PT ;  /* 0x0000000602007c0c */ /* 0x000fe2000bf66270 */
[----:B----4-:R-:W-:Y:S01]  /*14d70*/  @!P0 IMAD.MOV.U32 R2, RZ, RZ, R23 ;  /* 0x000000ffff028224 */ /* 0x010fe200078e0017 */
[----:B------:R-:W-:Y:S01]  /*14d80*/  PRMT R27, RZ, 0x7610, R27 ;  /* 0x00007610ff1b7816 */ /* 0x000fe2000000001b */
[----:B------:R-:W4:Y:S01]  /*14d90*/  LDL R23, [R1+0xb00] ;  /* 0x000b000001177983 */ /* 0x000f220000100800 */
[----:B0-----:R-:W-:-:S04]  /*14da0*/  SHF.R.U32.HI R26, RZ, 0x5, R26 ;  /* 0x00000005ff1a7819 */ /* 0x001fc8000001161a */
[----:B------:R-:W-:Y:S01]  /*14db0*/  SGXT.U32 R26, R26, 0x2 ;  /* 0x000000021a1a781a */ /* 0x000fe20000000000 */
[----:B--2---:R0:W2:Y:S03]  /*14dc0*/  @!P0 LDG.E.U16 R15, [R2.64] ;  /* 0x00000008020f8981 */ /* 0x0040a6000c1e1500 */
[----:B0-----:R-:W-:Y:S01]  /*14dd0*/  LOP3.LUT R3, R26, 0x80, RZ, 0xfc, !PT ;  /* 0x000000801a037812 */ /* 0x001fe200078efcff */
[----:B------:R-:W-:-:S03]  /*14de0*/  @!P1 IMAD.MOV.U32 R2, RZ, RZ, R5 ;  /* 0x000000ffff029224 */ /* 0x000fc600078e0005 */
[----:B------:R-:W-:Y:S01]  /*14df0*/  ISETP.GE.AND P0, PT, R3, UR6, PT ;  /* 0x0000000603007c0c */ /* 0x000fe2000bf06270 */
[----:B------:R-:W-:-:S05]  /*14e00*/  @!P1 IMAD.MOV.U32 R3, RZ, RZ, R7 ;  /* 0x000000ffff039224 */ /* 0x000fca00078e0007 */
[----:B------:R-:W3:Y:S04]  /*14e10*/  @!P1 LDG.E.U16 R27, [R2.64] ;  /* 0x00000008021b9981 */ /* 0x000ee8000c1e1500 */
[----:B------:R-:W0:Y:S04]  /*14e20*/  S2R R26, SR_TID.X ;  /* 0x00000000001a7919 */ /* 0x000e280000002100 */
[----:B--2---:R1:W-:Y:S04]  /*14e30*/  STL [R1], R15 ;  /* 0x0000000f01007387 */ /* 0x0043e80000100800 */
[----:B------:R-:W2:Y:S04]  /*14e40*/  LDL R7, [R1+0xaf8] ;  /* 0x000af80001077983 */ /* 0x000ea80000100800 */
[----:B------:R-:W2:Y:S04]  /*14e50*/  LDL R5, [R1+0xafc] ;  /* 0x000afc0001057983 */ /* 0x000ea80000100800 */
[----:B-1----:R-:W2:Y:S04]  /*14e60*/  LDL R15, [R1+0xb04] ;  /* 0x000b0400010f7983 */ /* 0x002ea80000100800 */
[----:B---3--:R1:W-:Y:S04]  /*14e70*/  STL [R1+0x294], R27 ;  /* 0x0002941b01007387 */ /* 0x0083e80000100800 */
[----:B-1----:R-:W3:Y:S04]  /*14e80*/  LDL.LU R27, [R1+0x1c78] ;  /* 0x001c7800011b7983 */ /* 0x002ee80000300800 */
[----:B------:R-:W2:Y:S04]  /*14e90*/  LDL R2, [R1+0xb08] ;  /* 0x000b080001027983 */ /* 0x000ea80000100800 */
[----:B------:R-:W2:Y:S01]  /*14ea0*/  LDL R3, [R1+0xb0c] ;  /* 0x000b0c0001037983 */ /* 0x000ea20000100800 */
[----:B0-----:R-:W-:-:S04]  /*14eb0*/  SHF.R.U32.HI R26, RZ, 0x5, R26 ;  /* 0x00000005ff1a7819 */ /* 0x001fc8000001161a */
[----:B------:R-:W-:-:S04]  /*14ec0*/  SGXT.U32 R26, R26, 0x2 ;  /* 0x000000021a1a781a */ /* 0x000fc80000000000 */
[----:B------:R-:W-:-:S04]  /*14ed0*/  LOP3.LUT R26, R26, 0x84, RZ, 0xfc, !PT ;  /* 0x000000841a1a7812 */ /* 0x000fc800078efcff */
[----:B------:R-:W-:Y:S02]  /*14ee0*/  ISETP.GE.AND P1, PT, R26, UR6, PT ;  /* 0x000000061a007c0c */ /* 0x000fe4000bf26270 */
[----:B------:R-:W0:Y:S01]  /*14ef0*/  S2R R26, SR_TID.X ;  /* 0x00000000001a7919 */ /* 0x000e220000002100 */
[----:B------:R-:W-:Y:S02]  /*14f00*/  PRMT R29, RZ, 0x7610, R29 ;  /* 0x00007610ff1d7816 */ /* 0x000fe4000000001d */
[----:B------:R-:W-:Y:S02]  /*14f10*/  PRMT R4, RZ, 0x7610, R4 ;  /* 0x00007610ff047816 */ /* 0x000fe40000000004 */
[----:B--2---:R-:W-:-:S04]  /*14f20*/  @!P2 LOP3.LUT R3, R3, R2, RZ, 0x3c, !PT ;  /* 0x000000020303a212 */ /* 0x004fc800078e3cff */
[----:B------:R-:W-:-:S04]  /*14f30*/  @!P2 LOP3.LUT R2, R3, R2, RZ, 0x3c, !PT ;  /* 0x000000020302a212 */ /* 0x000fc800078e3cff */
[----:B------:R-:W-:-:S05]  /*14f40*/  @!P2 LOP3.LUT R3, R3, R2, RZ, 0x3c, !PT ;  /* 0x000000020303a212 */ /* 0x000fca00078e3cff */
[----:B------:R0:W2:Y:S02]  /*14f50*/  @!P2 LDG.E.U16 R29, [R2.64] ;  /* 0x00000008021da981 */ /* 0x0000a4000c1e1500 */
[----:B0-----:R-:W-:-:S04]  /*14f60*/  SHF.R.U32.HI R3, RZ, 0x5, R26 ;  /* 0x00000005ff037819 */ /* 0x001fc8000001161a */
[----:B------:R-:W-:-:S04]  /*14f70*/  SGXT.U32 R3, R3, 0x2 ;  /* 0x000000020303781a */ /* 0x000fc80000000000 */
[----:B------:R-:W-:Y:S01]  /*14f80*/  LOP3.LUT R3, R3, 0x88, RZ, 0xfc, !PT ;  /* 0x0000008803037812 */ /* 0x000fe200078efcff */
[----:B------:R-:W-:-:S03]  /*14f90*/  @!P3 IMAD.MOV.U32 R2, RZ, RZ, R15 ;  /* 0x000000ffff02b224 */ /* 0x000fc600078e000f */
[----:B------:R-:W-:Y:S01]  /*14fa0*/  ISETP.GE.AND P2, PT, R3, UR6, PT ;  /* 0x0000000603007c0c */ /* 0x000fe2000bf46270 */
[----:B----4-:R-:W-:-:S05]  /*14fb0*/  @!P3 IMAD.MOV.U32 R3, RZ, RZ, R23 ;  /* 0x000000ffff03b224 */ /* 0x010fca00078e0017 */
[----:B------:R0:W4:Y:S01]  /*14fc0*/  @!P3 LDG.E.U16 R4, [R2.64] ;  /* 0x000000080204b981 */ /* 0x000122000c1e1500 */
[----:B------:R-:W-:Y:S01]  /*14fd0*/  PRMT R28, RZ, 0x7610, R28 ;  /* 0x00007610ff1c7816 */ /* 0x000fe2000000001c */
[----:B0-----:R-:W-:Y:S02]  /*14fe0*/  @!P0 IMAD.MOV.U32 R2, RZ, RZ, R5 ;  /* 0x000000ffff028224 */ /* 0x001fe400078e0005 */
[----:B------:R-:W-:-:S05]  /*14ff0*/  @!P0 IMAD.MOV.U32 R3, RZ, RZ, R7 ;  /* 0x000000ffff038224 */ /* 0x000fca00078e0007 */
[----:B------:R0:W3:Y:S04]  /*15000*/  @!P0 LDG.E.U16 R28, [R2.64] ;  /* 0x00000008021c8981 */ /* 0x0000e8000c1e1500 */
[----:B--2---:R-:W-:Y:S04]  /*15010*/  STL [R1+0x1af0], R29 ;  /* 0x001af01d01007387 */ /* 0x004fe80000100800 */
[----:B------:R-:W-:Y:S04]  /*15020*/  STL [R1+0x1af4], R29 ;  /* 0x001af41d01007387 */ /* 0x000fe80000100800 */
[----:B------:R-:W-:Y:S04]  /*15030*/  STL [R1+0x1b30], R29 ;  /* 0x001b301d01007387 */ /* 0x000fe80000100800 */
[----:B------:R-:W2:Y:S04]  /*15040*/  LDL R15, [R1+0xae8] ;  /* 0x000ae800010f7983 */ /* 0x000ea80000100800 */
[----:B----4-:R1:W-:Y:S04]  /*15050*/  STL [R1+0x290], R4 ;  /* 0x0002900401007387 */ /* 0x0103e80000100800 */
[----:B0-----:R-:W4:Y:S04]  /*15060*/  LDL R2, [R1+0xaf0] ;  /* 0x000af00001027983 */ /* 0x001f280000100800 */
[----:B------:R-:W4:Y:S04]  /*15070*/  LDL R3, [R1+0xaf4] ;  /* 0x000af40001037983 */ /* 0x000f280000100800 */
[----:B-1----:R-:W2:Y:S04]  /*15080*/  LDL R4, [R1+0xaec] ;  /* 0x000aec0001047983 */ /* 0x002ea80000100800 */
[----:B------:R-:W2:Y:S04]  /*15090*/  LDL R7, [R1+0xae0] ;  /* 0x000ae00001077983 */ /* 0x000ea80000100800 */
[----:B------:R-:W2:Y:S01]  /*150a0*/  LDL R5, [R1+0xae4] ;  /* 0x000ae40001057983 */ /* 0x000ea20000100800 */
[----:B------:R-:W-:-:S04]  /*150b0*/  SHF.R.U32.HI R26, RZ, 0x5, R26 ;  /* 0x00000005ff1a7819 */ /* 0x000fc8000001161a */
[----:B------:R-:W-:-:S04]  /*150c0*/  SGXT.U32 R26, R26, 0x2 ;  /* 0x000000021a1a781a */ /* 0x000fc80000000000 */
[----:B------:R-:W-:-:S04]  /*150d0*/  LOP3.LUT R23, R26, 0x8c, RZ, 0xfc, !PT ;  /* 0x0000008c1a177812 */ /* 0x000fc800078efcff */
[----:B------:R-:W-:Y:S02]  /*150e0*/  ISETP.GE.AND P3, PT, R23, UR6, PT ;  /* 0x0000000617007c0c */ /* 0x000fe4000bf66270 */
[----:B------:R-:W0:Y:S01]  /*150f0*/  S2R R23, SR_TID.X ;  /* 0x0000000000177919 */ /* 0x000e220000002100 */
[----:B------:R-:W-:Y:S02]  /*15100*/  PRMT R25, RZ, 0x7610, R25 ;  /* 0x00007610ff197816 */ /* 0x000fe40000000019 */
[--C-:B0-----:R-:W-:Y:S02]  /*15110*/  SHF.R.U32.HI R26, RZ, 0x5, R23.reuse ;  /* 0x00000005ff1a7819 */ /* 0x101fe40000011617 */
[----:B------:R-:W-:-:S04]  /*15120*/  SHF.R.U32.HI R23, RZ, 0x5, R23 ;  /* 0x00000005ff177819 */ /* 0x000fc80000011617 */
[----:B------:R-:W-:-:S04]  /*15130*/  SGXT.U32 R23, R23, 0x2 ;  /* 0x000000021717781a */ /* 0x000fc80000000000 */
[----:B------:R-:W-:Y:S02]  /*15140*/  LOP3.LUT R23, R23, 0x94, RZ, 0xfc, !PT ;  /* 0x0000009417177812 */ /* 0x000fe400078efcff */
[----:B---3--:R-:W-:Y:S02]  /*15150*/  PRMT R27, RZ, 0x7610, R27 ;  /* 0x00007610ff1b7816 */ /* 0x008fe4000000001b */
[----:B------:R-:W-:Y:S02]  /*15160*/  PRMT R24, RZ, 0x7610, R24 ;  /* 0x00007610ff187816 */ /* 0x000fe40000000018 */
[----:B----4-:R-:W-:-:S04]  /*15170*/  @!P1 LOP3.LUT R3, R3, R2, RZ, 0x3c, !PT ;  /* 0x0000000203039212 */ /* 0x010fc800078e3cff */
[----:B------:R-:W-:-:S04]  /*15180*/  @!P1 LOP3.LUT R2, R3, R2, RZ, 0x3c, !PT ;  /* 0x0000000203029212 */ /* 0x000fc800078e3cff */
[----:B------:R-:W-:-:S05]  /*15190*/  @!P1 LOP3.LUT R3, R3, R2, RZ, 0x3c, !PT ;  /* 0x0000000203039212 */ /* 0x000fca00078e3cff */
[----:B------:R2:W3:Y:S01]  /*151a0*/  @!P1 LDG.E.U16 R25, [R2.64] ;  /* 0x0000000802199981 */ /* 0x0004e2000c1e1500 */
[----:B------:R-:W-:-:S03]  /*151b0*/  ISETP.GE.AND P1, PT, R23, UR6, PT ;  /* 0x0000000617007c0c */ /* 0x000fc6000bf26270 */
[----:B------:R-:W0:Y:S01]  /*151c0*/  S2R R23, SR_TID.X ;  /* 0x0000000000177919 */ /* 0x000e220000002100 */
[----:B--2---:R-:W-:Y:S02]  /*151d0*/  @!P2 IMAD.MOV.U32 R2, RZ, RZ, R4 ;  /* 0x000000ffff02a224 */ /* 0x004fe400078e0004 */
[----:B------:R-:W-:-:S05]  /*151e0*/  @!P2 IMAD.MOV.U32 R3, RZ, RZ, R15 ;  /* 0x000000ffff03a224 */ /* 0x000fca00078e000f */
[----:B------:R1:W2:Y:S01]  /*151f0*/  @!P2 LDG.E.U16 R27, [R2.64] ;  /* 0x00000008021ba981 */ /* 0x0002a2000c1e1500 */
[----:B0-----:R-:W-:-:S04]  /*15200*/  SHF.R.U32.HI R23, RZ, 0x5, R23 ;  /* 0x00000005ff177819 */ /* 0x001fc80000011617 */
[----:B------:R-:W-:-:S04]  /*15210*/  SGXT.U32 R23, R23, 0x2 ;  /* 0x000000021717781a */ /* 0x000fc80000000000 */
[----:B-1----:R-:W-:Y:S01]  /*15220*/  LOP3.LUT R3, R23, 0x98, RZ, 0xfc, !PT ;  /* 0x0000009817037812 */ /* 0x002fe200078efcff */
[----:B------:R-:W-:-:S03]  /*15230*/  @!P3 IMAD.MOV.U32 R2, RZ, RZ, R5 ;  /* 0x000000ffff02b224 */ /* 0x000fc600078e0005 */
[----:B------:R-:W-:Y:S01]  /*15240*/  ISETP.GE.AND P2, PT, R3, UR6, PT ;  /* 0x0000000603007c0c */ /* 0x000fe2000bf46270 */
[----:B------:R-:W-:-:S05]  /*15250*/  @!P3 IMAD.MOV.U32 R3, RZ, RZ, R7 ;  /* 0x000000ffff03b224 */ /* 0x000fca00078e0007 */
[----:B------:R-:W4:Y:S01]  /*15260*/  @!P3 LDG.E.U16 R24, [R2.64] ;  /* 0x000000080218b981 */ /* 0x000f22000c1e1500 */
[----:B------:R-:W-:-:S04]  /*15270*/  SGXT.U32 R26, R26, 0x2 ;  /* 0x000000021a1a781a */ /* 0x000fc80000000000 */
[----:B------:R-:W-:Y:S01]  /*15280*/  LOP3.LUT R26, R26, 0x90, RZ, 0xfc, !PT ;  /* 0x000000901a1a7812 */ /* 0x000fe200078efcff */
[----:B------:R-:W-:Y:S03]  /*15290*/  STL [R1+0x1aec], R28 ;  /* 0x001aec1c01007387 */ /* 0x000fe60000100800 */
[----:B------:R-:W-:Y:S01]  /*152a0*/  ISETP.GE.AND P0, PT, R26, UR6, PT ;  /* 0x000000061a007c0c */ /* 0x000fe2000bf06270 */
[----:B------:R-:W-:Y:S04]  /*152b0*/  STL [R1+0x1af8], R28 ;  /* 0x001af81c01007387 */ /* 0x000fe80000100800 */
[----:B------:R-:W-:Y:S04]  /*152c0*/  STL [R1+0x1afc], R28 ;  /* 0x001afc1c01007387 */ /* 0x000fe80000100800 */
[----:B------:R-:W4:Y:S04]  /*152d0*/  LDL.LU R26, [R1+0x1c74] ;  /* 0x001c7400011a7983 */ /* 0x000f280000300800 */
[----:B---3--:R0:W-:Y:S04]  /*152e0*/  STL [R1+0x28c], R25 ;  /* 0x00028c1901007387 */ /* 0x0081e80000100800 */
[----:B0-----:R-:W3:Y:S04]  /*152f0*/  LDL.LU R25, [R1+0x1c70] ;  /* 0x001c700001197983 */ /* 0x001ee80000300800 */
[----:B------:R-:W3:Y:S04]  /*15300*/  LDL R15, [R1+0xad0] ;  /* 0x000ad000010f7983 */ /* 0x000ee80000100800 */
[----:B------:R-:W3:Y:S04]  /*15310*/  LDL R4, [R1+0xad4] ;  /* 0x000ad40001047983 */ /* 0x000ee80000100800 */
[----:B--2---:R-:W-:Y:S04]  /*15320*/  STL [R1+0x1ae8], R27 ;  /* 0x001ae81b01007387 */ /* 0x004fe80000100800 */
[----:B------:R-:W-:Y:S04]  /*15330*/  STL [R1+0x1b00], R27 ;  /* 0x001b001b01007387 */ /* 0x000fe80000100800 */
[----:B------:R-:W-:Y:S04]  /*15340*/  STL [R1+0x1b04], R27 ;  /* 0x001b041b01007387 */ /* 0x000fe80000100800 */
[----:B------:R-:W2:Y:S04]  /*15350*/  LDL R7, [R1+0xac8] ;  /* 0x000ac80001077983 */ /* 0x000ea80000100800 */
[----:B------:R-:W2:Y:S04]  /*15360*/  LDL R5, [R1+0xacc] ;  /* 0x000acc0001057983 */ /* 0x000ea80000100800 */
[----:B----4-:R0:W-:Y:S04]  /*15370*/  STL [R1+0x288], R24 ;  /* 0x0002881801007387 */ /* 0x0101e80000100800 */
[----:B0-----:R-:W4:Y:S04]  /*15380*/  LDL.LU R24, [R1+0x1c6c] ;  /* 0x001c6c0001187983 */ /* 0x001f280000300800 */
[----:B------:R-:W2:Y:S04]  /*15390*/  LDL R2, [R1+0xad8] ;  /* 0x000ad80001027983 */ /* 0x000ea80000100800 */
[----:B------:R-:W2:Y:S04]  /*153a0*/  LDL R3, [R1+0xadc] ;  /* 0x000adc0001037983 */ /* 0x000ea80000100800 */
[----:B------:R-:W0:Y:S02]  /*153b0*/  S2R R23, SR_TID.X ;  /* 0x0000000000177919 */ /* 0x000e240000002100 */
        /* <DEDUP_REMOVED lines=14> */
[----:B---3--:R-:W-:-:S03]  /*154a0*/  @!P1 IMAD.MOV.U32 R2, RZ, RZ, R4 ;  /* 0x000000ffff029224 */ /* 0x008fc600078e0004 */
[----:B------:R-:W-:Y:S01]  /*154b0*/  ISETP.GE.AND P0, PT, R3, UR6, PT ;  /* 0x0000000603007c0c */ /* 0x000fe2000bf06270 */
[----:B------:R-:W-:-:S05]  /*154c0*/  @!P1 IMAD.MOV.U32 R3, RZ, RZ, R15 ;  /* 0x000000ffff039224 */ /* 0x000fca00078e000f */
[----:B------:R0:W3:Y:S01]  /*154d0*/  @!P1 LDG.E.U16 R0, [R2.64] ;  /* 0x0000000802009981 */ /* 0x0000e2000c1e1500 */
[----:B------:R-:W-:Y:S01]  /*154e0*/  PRMT R25, RZ, 0x7610, R25 ;  /* 0x00007610ff197816 */ /* 0x000fe20000000019 */
[----:B0-----:R-:W-:Y:S02]  /*154f0*/  @!P2 IMAD.MOV.U32 R2, RZ, RZ, R5 ;  /* 0x000000ffff02a224 */ /* 0x001fe400078e0005 */
[----:B------:R-:W-:-:S05]  /*15500*/  @!P2 IMAD.MOV.U32 R3, RZ, RZ, R7 ;  /* 0x000000ffff03a224 */ /* 0x000fca00078e0007 */
[----:B------:R0:W4:Y:S01]  /*15510*/  @!P2 LDG.E.U16 R25, [R2.64] ;  /* 0x000000080219a981 */ /* 0x000122000c1e1500 */
[----:B------:R-:W-:-:S04]  /*15520*/  SHF.R.U32.HI R23, RZ, 0x5, R23 ;  /* 0x00000005ff177819 */ /* 0x000fc80000011617 */
[----:B------:R-:W-:-:S04]  /*15530*/  SGXT.U32 R23, R23, 0x2 ;  /* 0x000000021717781a */ /* 0x000fc80000000000 */
[----:B------:R-:W-:-:S04]  /*15540*/  LOP3.LUT R15, R23, 0xa4, RZ, 0xfc, !PT ;  /* 0x000000a4170f7812 */ /* 0x000fc800078efcff */
[----:B------:R-:W-:Y:S01]  /*15550*/  ISETP.GE.AND P1, PT, R15, UR6, PT ;  /* 0x000000060f007c0c */ /* 0x000fe2000bf26270 */
[----:B--2---:R-:W-:Y:S04]  /*15560*/  STL [R1+0x1ae4], R26 ;  /* 0x001ae41a01007387 */ /* 0x004fe80000100800 */
[----:B------:R-:W-:Y:S04]  /*15570*/  STL [R1+0x1b08], R26 ;  /* 0x001b081a01007387 */ /* 0x000fe80000100800 */
[----:B------:R-:W-:Y:S04]  /*15580*/  STL [R1+0x1b0c], R26 ;  /* 0x001b0c1a01007387 */ /* 0x000fe80000100800 */
[----:B------:R-:W2:Y:S04]  /*15590*/  LDL R4, [R1+0xab8] ;  /* 0x000ab80001047983 */ /* 0x000ea80000100800 */
[----:B---3--:R1:W-:Y:S04]  /*155a0*/  STL [R1+0x284], R0 ;  /* 0x0002840001007387 */ /* 0x0083e80000100800 */
[----:B0-----:R-:W3:Y:S04]  /*155b0*/  LDL R2, [R1+0xac0] ;  /* 0x000ac00001027983 */ /* 0x001ee80000100800 */
[----:B------:R-:W3:Y:S04]  /*155c0*/  LDL R3, [R1+0xac4] ;  /* 0x000ac40001037983 */ /* 0x000ee80000100800 */
[----:B-1----:R-:W2:Y:S04]  /*155d0*/  LDL R0, [R1+0xabc] ;  /* 0x000abc0001007983 */ /* 0x002ea80000100800 */
[----:B------:R-:W2:Y:S04]  /*155e0*/  LDL R15, [R1+0xab0] ;  /* 0x000ab000010f7983 */ /* 0x000ea80000100800 */
[----:B------:R-:W2:Y:S04]  /*155f0*/  LDL R7, [R1+0xab4] ;  /* 0x000ab40001077983 */ /* 0x000ea80000100800 */
[----:B------:R-:W0:Y:S01]  /*15600*/  S2R R5, SR_TID.X ;  /* 0x0000000000057919 */ /* 0x000e220000002100 */
[----:B------:R-:W-:-:S02]  /*15610*/  PRMT R22, RZ, 0x7610, R22 ;  /* 0x00007610ff167816 */ /* 0x000fc40000000016 */
[----:B0-----:R-:W-:-:S04]  /*15620*/  SHF.R.U32.HI R5, RZ, 0x5, R5 ;  /* 0x00000005ff057819 */ /* 0x001fc80000011605 */
[----:B------:R-:W-:Y:S02]  /*15630*/  SGXT.U32 R5, R5, 0x2 ;  /* 0x000000020505781a */ /* 0x000fe40000000000 */
[----:B----4-:R-:W-:Y:S02]  /*15640*/  PRMT R24, RZ, 0x7610, R24 ;  /* 0x00007610ff187816 */ /* 0x010fe40000000018 */
[----:B------:R-:W-:Y:S02]  /*15650*/  PRMT R21, RZ, 0x7610, R21 ;  /* 0x00007610ff157816 */ /* 0x000fe40000000015 */
[----:B---3--:R-:W-:-:S04]  /*15660*/  @!P3 LOP3.LUT R3, R3, R2, RZ, 0x3c, !PT ;  /* 0x000000020303b212 */ /* 0x008fc800078e3cff */
[----:B------:R-:W-:-:S04]  /*15670*/  @!P3 LOP3.LUT R2, R3, R2, RZ, 0x3c, !PT ;  /* 0x000000020302b212 */ /* 0x000fc800078e3cff */
[----:B------:R-:W-:-:S05]  /*15680*/  @!P3 LOP3.LUT R3, R3, R2, RZ, 0x3c, !PT ;  /* 0x000000020303b212 */ /* 0x000fca00078e3cff */
[----:B------:R0:W3:Y:S02]  /*15690*/  @!P3 LDG.E.U16 R22, [R2.64] ;  /* 0x000000080216b981 */ /* 0x0000e4000c1e1500 */
[----:B0-----:R-:W-:Y:S02]  /*156a0*/  LOP3.LUT R3, R5, 0xac, RZ, 0xfc, !PT ;  /* 0x000000ac05037812 */ /* 0x001fe400078efcff */
[----:B------:R-:W0:Y:S01]  /*156b0*/  S2R R5, SR_TID.X ;  /* 0x0000000000057919 */ /* 0x000e220000002100 */
[----:B--2---:R-:W-:Y:S01]  /*156c0*/  @!P0 IMAD.MOV.U32 R2, RZ, RZ, R0 ;  /* 0x000000ffff028224 */ /* 0x004fe200078e0000 */
[----:B------:R-:W-:Y:S01]  /*156d0*/  ISETP.GE.AND P3, PT, R3, UR6, PT ;  /* 0x0000000603007c0c */ /* 0x000fe2000bf66270 */
        /* <DEDUP_REMOVED lines=8> */
[----:B------:R-:W4:Y:S04]  /*15760*/  @!P1 LDG.E.U16 R21, [R2.64] ;  /* 0x0000000802159981 */ /* 0x000f28000c1e1500 */
[----:B------:R-:W0:Y:S04]  /*15770*/  S2R R23, SR_TID.X ;  /* 0x0000000000177919 */ /* 0x000e280000002100 */
[----:B------:R-:W1:Y:S04]  /*15780*/  S2R R5, SR_TID.X ;  /* 0x0000000000057919 */ /* 0x000e680000002100 */
[----:B------:R-:W-:Y:S04]  /*15790*/  STL [R1+0x1ae0], R25 ;  /* 0x001ae01901007387 */ /* 0x000fe80000100800 */
[----:B------:R-:W-:Y:S01]  /*157a0*/  STL [R1+0x1b10], R25 ;  /* 0x001b101901007387 */ /* 0x000fe20000100800 */
[----:B0-----:R-:W-:-:S04]  /*157b0*/  SHF.R.U32.HI R23, RZ, 0x5, R23 ;  /* 0x00000005ff177819 */ /* 0x001fc80000011617 */
[----:B------:R-:W-:-:S04]  /*157c0*/  SGXT.U32 R23, R23, 0x2 ;  /* 0x000000021717781a */ /* 0x000fc80000000000 */
[----:B------:R-:W-:Y:S01]  /*157d0*/  LOP3.LUT R23, R23, 0xa8, RZ, 0xfc, !PT ;  /* 0x000000a817177812 */ /* 0x000fe200078efcff */
[----:B------:R-:W-:Y:S03]  /*157e0*/  STL [R1+0x1b14], R25 ;  /* 0x001b141901007387 */ /* 0x000fe60000100800 */
[----:B------:R-:W-:Y:S02]  /*157f0*/  ISETP.GE.AND P2, PT, R23, UR6, PT ;  /* 0x0000000617007c0c */ /* 0x000fe4000bf46270 */
[----:B------:R-:W4:Y:S01]  /*15800*/  LDL.LU R23, [R1+0x1c68] ;  /* 0x001c680001177983 */ /* 0x000f220000300800 */
[----:B-1----:R-:W-:-:S03]  /*15810*/  SHF.R.U32.HI R15, RZ, 0x5, R5 ;  /* 0x00000005ff0f7819 */ /* 0x002fc60000011605 */
[----:B---3--:R0:W-:Y:S04]  /*15820*/  STL [R1+0x280], R22 ;  /* 0x0002801601007387 */ /* 0x0081e80000100800 */
[----:B0-----:R-:W3:Y:S04]  /*15830*/  LDL.LU R22, [R1+0x1c64] ;  /* 0x001c640001167983 */ /* 0x001ee80000300800 */
[----:B------:R-:W3:Y:S04]  /*15840*/  LDL R4, [R1+0xaa0] ;  /* 0x000aa00001047983 */ /* 0x000ee80000100800 */
[----:B------:R-:W3:Y:S04]  /*15850*/  LDL R0, [R1+0xaa4] ;  /* 0x000aa40001007983 */ /* 0x000ee80000100800 */
[----:B--2---:R-:W-:Y:S04]  /*15860*/  STL [R1+0x1b18], R24 ;  /* 0x001b181801007387 */ /* 0x004fe80000100800 */
[----:B------:R-:W-:Y:S04]  /*15870*/  STL [R1+0x1b1c], R24 ;  /* 0x001b1c1801007387 */ /* 0x000fe80000100800 */
[----:B------:R-:W2:Y:S04]  /*15880*/  LDL R7, [R1+0xa98] ;  /* 0x000a980001077983 */ /* 0x000ea80000100800 */
[----:B------:R-:W2:Y:S04]  /*15890*/  LDL R5, [R1+0xa9c] ;  /* 0x000a9c0001057983 */ /* 0x000ea80000100800 */
[----:B----4-:R0:W-:Y:S04]  /*158a0*/  STL [R1+0x278], R21 ;  /* 0x0002781501007387 */ /* 0x0101e80000100800 */
[----:B0-----:R-:W4:Y:S04]  /*158b0*/  LDL.LU R21, [R1+0x1c60] ;  /* 0x001c600001157983 */ /* 0x001f280000300800 */
[----:B------:R-:W2:Y:S04]  /*158c0*/  LDL R2, [R1+0xaa8] ;  /* 0x000aa80001027983 */ /* 0x000ea80000100800 */
[----:B------:R-:W2:Y:S01]  /*158d0*/  LDL R3, [R1+0xaac] ;  /* 0x000aac0001037983 */ /* 0x000ea20000100800 */
        /* <DEDUP_REMOVED lines=20> */
[----:B------:R0:W4:Y:S04]  /*15a20*/  @!P0 LDG.E.U16 R22, [R2.64] ;  /* 0x0000000802168981 */ /* 0x000128000c1e1500 */
[----:B--2---:R-:W-:Y:S04]  /*15a30*/  STL [R1+0x1adc], R23 ;  /* 0x001adc1701007387 */ /* 0x004fe80000100800 */
[----:B------:R-:W-:Y:S04]  /*15a40*/  STL [R1+0x1b20], R23 ;  /* 0x001b201701007387 */ /* 0x000fe80000100800 */
[----:B------:R-:W-:Y:S04]  /*15a50*/  STL [R1+0x1b24], R23 ;  /* 0x001b241701007387 */ /* 0x000fe80000100800 */
[----:B------:R-:W2:Y:S04]  /*15a60*/  LDL R4, [R1+0xa88] ;  /* 0x000a880001047983 */ /* 0x000ea80000100800 */
[----:B------:R-:W2:Y:S04]  /*15a70*/  LDL R0, [R1+0xa8c] ;  /* 0x000a8c0001007983 */ /* 0x000ea80000100800 */
[----:B------:R-:W2:Y:S04]  /*15a80*/  LDL R7, [R1+0xa78] ;  /* 0x000a780001077983 */ /* 0x000ea80000100800 */
[----:B------:R-:W2:Y:S04]  /*15a90*/  LDL R5, [R1+0xa7c] ;  /* 0x000a7c0001057983 */ /* 0x000ea80000100800 */
[----:B0-----:R-:W2:Y:S04]  /*15aa0*/  LDL R2, [R1+0xa90] ;  /* 0x000a900001027983 */ /* 0x001ea80000100800 */
[----:B---3--:R0:W-:Y:S04]  /*15ab0*/  STL [R1+0x274], R20 ;  /* 0x0002741401007387 */ /* 0x0081e80000100800 */
[----:B------:R-:W2:Y:S01]  /*15ac0*/  LDL R3, [R1+0xa94] ;  /* 0x000a940001037983 */ /* 0x000ea20000100800 */
[----:B------:R-:W-:-:S02]  /*15ad0*/  PRMT R19, RZ, 0x7610, R19 ;  /* 0x00007610ff137816 */ /* 0x000fc40000000013 */
[----:B------:R-:W-:-:S04]  /*15ae0*/  SHF.R.U32.HI R15, RZ, 0x5, R15 ;  /* 0x00000005ff0f7819 */ /* 0x000fc8000001160f */
[----:B------:R-:W-:-:S04]  /*15af0*/  SGXT.U32 R15, R15, 0x2 ;  /* 0x000000020f0f781a */ /* 0x000fc80000000000 */
[----:B------:R-:W-:-:S04]  /*15b00*/  LOP3.LUT R15, R15, 0xbc, RZ, 0xfc, !PT ;  /* 0x000000bc0f0f7812 */ /* 0x000fc800078efcff */
[----:B------:R-:W-:Y:S02]  /*15b10*/  ISETP.GE.AND P3, PT, R15, UR6, PT ;  /* 0x000000060f007c0c */ /* 0x000fe4000bf66270 */
[----:B------:R-:W0:Y:S01]  /*15b20*/  S2R R15, SR_TID.X ;  /* 0x00000000000f7919 */ /* 0x000e220000002100 */
[----:B--2---:R-:W-:-:S04]  /*15b30*/  @!P1 LOP3.LUT R3, R3, R2, RZ, 0x3c, !PT ;  /* 0x0000000203039212 */ /* 0x004fc800078e3cff */
[----:B------:R-:W-:-:S04]  /*15b40*/  @!P1 LOP3.LUT R2, R3, R2, RZ, 0x3c, !PT ;  /* 0x0000000203029212 */ /* 0x000fc800078e3cff */
[----:B------:R-:W-:-:S05]  /*15b50*/  @!P1 LOP3.LUT R3, R3, R2, RZ, 0x3c, !PT ;  /* 0x0000000203039212 */ /* 0x000fca00078e3cff */
[----:B------:R1:W2:Y:S01]  /*15b60*/  @!P1 LDG.E.U16 R19, [R2.64] ;  /* 0x0000000802139981 */ /* 0x0002a2000c1e1500 */
[----:B0-----:R-:W-:-:S04]  /*15b70*/  SHF.R.U32.HI R20, RZ, 0x5, R15 ;  /* 0x00000005ff147819 */ /* 0x001fc8000001160f */
[----:B------:R-:W-:Y:S02]  /*15b80*/  SGXT.U32 R20, R20, 0x2 ;  /* 0x000000021414781a */ /* 0x000fe40000000000 */
[----:B----4-:R-:W-:Y:S02]  /*15b90*/  PRMT R21, RZ, 0x7610, R21 ;  /* 0x00007610ff157816 */ /* 0x010fe40000000015 */
[----:B------:R-:W-:Y:S01]  /*15ba0*/  LOP3.LUT R20, R20, 0xc0, RZ, 0xfc, !PT ;  /* 0x000000c014147812 */ /* 0x000fe200078efcff */
[----:B-1----:R-:W-:Y:S01]  /*15bb0*/  @!P2 IMAD.MOV.U32 R2, RZ, RZ, R0 ;  /* 0x000000ffff02a224 */ /* 0x002fe200078e0000 */
[----:B------:R-:W-:Y:S01]  /*15bc0*/  STL [R1+0x1b28], R22 ;  /* 0x001b281601007387 */ /* 0x000fe20000100800 */
[----:B------:R-:W-:Y:S01]  /*15bd0*/  @!P2 IMAD.MOV.U32 R3, RZ, RZ, R4 ;  /* 0x000000ffff03a224 */ /* 0x000fe200078e0004 */
[----:B------:R-:W-:Y:S02]  /*15be0*/  ISETP.GE.AND P0, PT, R20, UR6, PT ;  /* 0x0000000614007c0c */ /* 0x000fe4000bf06270 */
[----:B------:R-:W-:Y:S04]  /*15bf0*/  STL [R1+0x1b2c], R22 ;  /* 0x001b2c1601007387 */ /* 0x000fe80000100800 */
[----:B------:R-:W3:Y:S04]  /*15c00*/  LDL.LU R20, [R1+0x1c5c] ;  /* 0x001c5c0001147983 */ /* 0x000ee80000300800 */
[----:B------:R-:W4:Y:S04]  /*15c10*/  LDL R4, [R1+0xa68] ;  /* 0x000a680001047983 */ /* 0x000f280000100800 */
[----:B------:R-:W3:Y:S04]  /*15c20*/  LDL R0, [R1+0xa6c] ;  /* 0x000a6c0001007983 */ /* 0x000ee80000100800 */
[----:B------:R0:W3:Y:S04]  /*15c30*/  @!P2 LDG.E.U16 R21, [R2.64] ;  /* 0x000000080215a981 */ /* 0x0000e8000c1e1500 */
[----:B--2---:R1:W-:Y:S04]  /*15c40*/  STL [R1+0x270], R19 ;  /* 0x0002701301007387 */ /* 0x0043e80000100800 */
[----:B0-----:R-:W2:Y:S04]  /*15c50*/  LDL R2, [R1+0xa80] ;  /* 0x000a800001027983 */ /* 0x001ea80000100800 */
[----:B------:R-:W2:Y:S01]  /*15c60*/  LDL R3, [R1+0xa84] ;  /* 0x000a840001037983 */ /* 0x000ea20000100800 */
[----:B------:R-:W-:-:S02]  /*15c70*/  PRMT R17, RZ, 0x7610, R17 ;  /* 0x00007610ff117816 */ /* 0x000fc40000000011 */
[----:B------:R-:W-:-:S04]  /*15c80*/  SHF.R.U32.HI R15, RZ, 0x5, R15 ;  /* 0x00000005ff0f7819 */ /* 0x000fc8000001160f */
[----:B------:R-:W-:-:S04]  /*15c90*/  SGXT.U32 R15, R15, 0x2 ;  /* 0x000000020f0f781a */ /* 0x000fc80000000000 */
[----:B------:R-:W-:-:S04]  /*15ca0*/  LOP3.LUT R15, R15, 0xc4, RZ, 0xfc, !PT ;  /* 0x000000c40f0f7812 */ /* 0x000fc800078efcff */
[----:B------:R-:W-:Y:S02]  /*15cb0*/  ISETP.GE.AND P1, PT, R15, UR6, PT ;  /* 0x000000060f007c0c */ /* 0x000fe4000bf26270 */
[----:B------:R-:W1:Y:S01]  /*15cc0*/  S2R R15, SR_TID.X ;  /* 0x00000000000f7919 */ /* 0x000e620000002100 */
[----:B--2---:R-:W-:-:S04]  /*15cd0*/  @!P3 LOP3.LUT R3, R3, R2, RZ, 0x3c, !PT ;  /* 0x000000020303b212 */ /* 0x004fc800078e3cff */
[----:B------:R-:W-:-:S04]  /*15ce0*/  @!P3 LOP3.LUT R2, R3, R2, RZ, 0x3c, !PT ;  /* 0x000000020302b212 */ /* 0x000fc800078e3cff */
[----:B------:R-:W-:-:S05]  /*15cf0*/  @!P3 LOP3.LUT R3, R3, R2, RZ, 0x3c, !PT ;  /* 0x000000020303b212 */ /* 0x000fca00078e3cff */
[----:B------:R0:W2:Y:S01]  /*15d00*/  @!P3 LDG.E.U16 R17, [R2.64] ;  /* 0x000000080211b981 */ /* 0x0000a2000c1e1500 */
[----:B-1----:R-:W-:-:S04]  /*15d10*/  SHF.R.U32.HI R19, RZ, 0x5, R15 ;  /* 0x00000005ff137819 */ /* 0x002fc8000001160f */
[----:B------:R-:W-:Y:S02]  /*15d20*/  SGXT.U32 R19, R19, 0x2 ;  /* 0x000000021313781a */ /* 0x000fe40000000000 */
[----:B---3--:R-:W-:Y:S02]  /*15d30*/  PRMT R20, RZ, 0x7610, R20 ;  /* 0x00007610ff147816 */ /* 0x008fe40000000014 */
[----:B------:R-:W-:Y:S01]  /*15d40*/  LOP3.LUT R19, R19, 0xc8, RZ, 0xfc, !PT ;  /* 0x000000c813137812 */ /* 0x000fe200078efcff */
[----:B0-----:R-:W-:Y:S02]  /*15d50*/  @!P0 IMAD.MOV.U32 R2, RZ, RZ, R5 ;  /* 0x000000ffff028224 */ /* 0x001fe400078e0005 */
[----:B------:R-:W-:Y:S01]  /*15d60*/  @!P0 IMAD.MOV.U32 R3, RZ, RZ, R7 ;  /* 0x000000ffff038224 */ /* 0x000fe200078e0007 */
[----:B------:R-:W-:Y:S02]  /*15d70*/  ISETP.GE.AND P2, PT, R19, UR6, PT ;  /* 0x0000000613007c0c */ /* 0x000fe4000bf46270 */
[----:B------:R-:W3:Y:S04]  /*15d80*/  LDL.LU R19, [R1+0x1c58] ;  /* 0x001c580001137983 */ /* 0x000ee80000300800 */
[----:B------:R0:W4:Y:S04]  /*15d90*/  @!P0 LDG.E.U16 R20, [R2.64] ;  /* 0x0000000802148981 */ /* 0x000128000c1e1500 */
[----:B--2---:R1:W-:Y:S04]  /*15da0*/  STL [R1+0x26c], R17 ;  /* 0x00026c1101007387 */ /* 0x0043e80000100800 */
[----:B0-----:R-:W2:Y:S04]  /*15db0*/  LDL R2, [R1+0xa70] ;  /* 0x000a700001027983 */ /* 0x001ea80000100800 */
[----:B------:R-:W2:Y:S01]  /*15dc0*/  LDL R3, [R1+0xa74] ;  /* 0x000a740001037983 */ /* 0x000ea20000100800 */
[----:B------:R-:W-:-:S03]  /*15dd0*/  PRMT R18, RZ, 0x7610, R18 ;  /* 0x00007610ff127816 */ /* 0x000fc60000000012 */
[----:B-1----:R-:W0:Y:S01]  /*15de0*/  S2R R17, SR_TID.X ;  /* 0x0000000000117919 */ /* 0x002e220000002100 */
[----:B------:R-:W-:Y:S02]  /*15df0*/  SHF.R.U32.HI R15, RZ, 0x5, R15 ;  /* 0x00000005ff0f7819 */ /* 0x000fe4000001160f */
[----:B---3--:R-:W-:Y:S01]  /*15e00*/  PRMT R19, RZ, 0x7610, R19 ;  /* 0x00007610ff137816 */ /* 0x008fe20000000013 */
        /* <DEDUP_REMOVED lines=9> */
[----:B------:R-:W-:Y:S01]  /*15ea0*/  LOP3.LUT R5, R5, 0xd0, RZ, 0xfc, !PT ;  /* 0x000000d005057812 */ /* 0x000fe200078efcff */
[----:B-1----:R-:W-:Y:S01]  /*15eb0*/  @!P2 IMAD.MOV.U32 R2, RZ, RZ, R0 ;  /* 0x000000ffff02a224 */ /* 0x002fe200078e0000 */
[----:B------:R-:W-:Y:S01]  /*15ec0*/  ISETP.GE.AND P3, PT, R15, UR6, PT ;  /* 0x000000060f007c0c */ /* 0x000fe2000bf66270 */
[----:B----4-:R-:W-:Y:S01]  /*15ed0*/  @!P2 IMAD.MOV.U32 R3, RZ, RZ, R4 ;  /* 0x000000ffff03a224 */ /* 0x010fe200078e0004 */
[----:B------:R-:W4:Y:S01]  /*15ee0*/  LDL R15, [R1+0xa58] ;  /* 0x000a5800010f7983 */ /* 0x000f220000100800 */
[----:B------:R-:W-:-:S03]  /*15ef0*/  ISETP.GE.AND P0, PT, R5, UR6, PT ;  /* 0x0000000605007c0c */ /* 0x000fc6000bf06270 */
[----:B------:R-:W3:Y:S04]  /*15f00*/  LDL.LU R5, [R1+0x1c54] ;  /* 0x001c540001057983 */ /* 0x000ee80000300800 */
[----:B------:R0:W4:Y:S04]  /*15f10*/  @!P2 LDG.E.U16 R19, [R2.64] ;  /* 0x000000080213a981 */ /* 0x000128000c1e1500 */
[----:B--2---:R1:W-:Y:S04]  /*15f20*/  STL [R1+0x268], R18 ;  /* 0x0002681201007387 */ /* 0x0043e80000100800 */
[----:B-1----:R-:W2:Y:S04]  /*15f30*/  LDL.LU R18, [R1+0x1c50] ;  /* 0x001c500001127983 */ /* 0x002ea80000300800 */
[----:B0-----:R-:W2:Y:S04]  /*15f40*/  LDL R2, [R1+0xa60] ;  /* 0x000a600001027983 */ /* 0x001ea80000100800 */
[----:B------:R-:W2:Y:S01]  /*15f50*/  LDL R3, [R1+0xa64] ;  /* 0x000a640001037983 */ /* 0x000ea20000100800 */
[----:B---3--:R-:W-:-:S02]  /*15f60*/  PRMT R5, RZ, 0x7610, R5 ;  /* 0x00007610ff057816 */ /* 0x008fc40000000005 */
[----:B------:R-:W-:Y:S01]  /*15f70*/  SHF.R.U32.HI R17, RZ, 0x5, R17 ;  /* 0x00000005ff117819 */ /* 0x000fe20000011611 */
[----:B------:R-:W3:Y:S03]  /*15f80*/  LDL R0, [R1+0xa4c] ;  /* 0x000a4c0001007983 */ /* 0x000ee60000100800 */
        /* <DEDUP_REMOVED lines=12> */
[----:B-1----:R-:W-:Y:S02]  /*16050*/  @!P0 IMAD.MOV.U32 R2, RZ, RZ, R7 ;  /* 0x000000ffff028224 */ /* 0x002fe400078e0007 */
[----:B----4-:R-:W-:Y:S01]  /*16060*/  @!P0 IMAD.MOV.U32 R3, RZ, RZ, R15 ;  /* 0x000000ffff038224 */ /* 0x010fe200078e000f */
[----:B------:R-:W-:Y:S01]  /*16070*/  STL [R1+0x1ad8], R19 ;  /* 0x001ad81301007387 */ /* 0x000fe20000100800 */
[----:B------:R-:W-:-:S03]  /*16080*/  ISETP.GE.AND P2, PT, R4, UR6, PT ;  /* 0x0000000604007c0c */ /* 0x000fc6000bf46270 */
[----:B------:R-:W4:Y:S04]  /*16090*/  LDL.LU R4, [R1+0x1c4c] ;  /* 0x001c4c0001047983 */ /* 0x000f280000300800 */
[----:B------:R0:W3:Y:S04]  /*160a0*/  @!P0 LDG.E.U16 R18, [R2.64] ;  /* 0x0000000802128981 */ /* 0x0000e8000c1e1500 */
[----:B--2---:R1:W-:Y:S04]  /*160b0*/  STL [R1+0x260], R5 ;  /* 0x0002600501007387 */ /* 0x0043e80000100800 */
[----:B-1----:R-:W2:Y:S04]  /*160c0*/  LDL.LU R5, [R1+0x1c48] ;  /* 0x001c480001057983 */ /* 0x002ea80000300800 */
[----:B0-----:R-:W2:Y:S04]  /*160d0*/  LDL R2, [R1+0xa50] ;  /* 0x000a500001027983 */ /* 0x001ea80000100800 */
[----:B------:R-:W2:Y:S01]  /*160e0*/  LDL R3, [R1+0xa54] ;  /* 0x000a540001037983 */ /* 0x000ea20000100800 */
[----:B----4-:R-:W-:-:S02]  /*160f0*/  PRMT R4, RZ, 0x7610, R4 ;  /* 0x00007610ff047816 */ /* 0x010fc40000000004 */
[----:B------:R-:W-:Y:S01]  /*16100*/  SHF.R.U32.HI R17, RZ, 0x5, R17 ;  /* 0x00000005ff117819 */ /* 0x000fe20000011611 */
[----:B------:R-:W4:Y:S03]  /*16110*/  LDL R7, [R1+0xa3c] ;  /* 0x000a3c0001077983 */ /* 0x000f260000100800 */
[----:B------:R-:W-:-:S04]  /*16120*/  SGXT.U32 R17, R17, 0x2 ;  /* 0x000000021111781a */ /* 0x000fc80000000000 */
[----:B------:R-:W-:-:S04]  /*16130*/  LOP3.LUT R17, R17, 0xdc, RZ, 0xfc, !PT ;  /* 0x000000dc11117812 */ /* 0x000fc800078efcff */
[----:B------:R-:W-:Y:S02]  /*16140*/  ISETP.GE.AND P3, PT, R17, UR6, PT ;  /* 0x0000000611007c0c */ /* 0x000fe4000bf66270 */
[----:B------:R-:W0:Y:S01]  /*16150*/  S2R R17, SR_TID.X ;  /* 0x0000000000117919 */ /* 0x000e220000002100 */
[----:B--2---:R-:W-:-:S04]  /*16160*/  @!P1 LOP3.LUT R3, R3, R2, RZ, 0x3c, !PT ;  /* 0x0000000203039212 */ /* 0x004fc800078e3cff */
[----:B------:R-:W-:-:S04]  /*16170*/  @!P1 LOP3.LUT R2, R3, R2, RZ, 0x3c, !PT ;  /* 0x0000000203029212 */ /* 0x000fc800078e3cff */
[----:B------:R-:W-:-:S05]  /*16180*/  @!P1 LOP3.LUT R3, R3, R2, RZ, 0x3c, !PT ;  /* 0x0000000203039212 */ /* 0x000fca00078e3cff */
[----:B------:R-:W2:Y:S01]  /*16190*/  @!P1 LDG.E.U16 R4, [R2.64] ;  /* 0x0000000802049981 */ /* 0x000ea2000c1e1500 */
[----:B0-----:R-:W-:-:S04]  /*161a0*/  SHF.R.U32.HI R15, RZ, 0x5, R17 ;  /* 0x00000005ff0f7819 */ /* 0x001fc80000011611 */
[----:B------:R-:W-:-:S04]  /*161b0*/  SGXT.U32 R15, R15, 0x2 ;  /* 0x000000020f0f781a */ /* 0x000fc80000000000 */
[----:B------:R-:W-:Y:S01]  /*161c0*/  LOP3.LUT R15, R15, 0xe0, RZ, 0xfc, !PT ;  /* 0x000000e00f0f7812 */ /* 0x000fe200078efcff */
[----:B---3--:R-:W-:Y:S03]  /*161d0*/  STL [R1+0x1ad4], R18 ;  /* 0x001ad41201007387 */ /* 0x008fe60000100800 */
[----:B------:R-:W-:Y:S02]  /*161e0*/  ISETP.GE.AND P0, PT, R15, UR6, PT ;  /* 0x000000060f007c0c */ /* 0x000fe4000bf06270 */
[----:B------:R-:W3:Y:S01]  /*161f0*/  LDL.LU R15, [R1+0x1c44] ;  /* 0x001c4400010f7983 */ /* 0x000ee20000300800 */
[----:B------:R-:W-:-:S03]  /*16200*/  SHF.R.U32.HI R17, RZ, 0x5, R17 ;  /* 0x00000005ff117819 */ /* 0x000fc60000011611 */
[----:B--2---:R0:W-:Y:S04]  /*16210*/  STL [R1+0x258], R4 ;  /* 0x0002580401007387 */ /* 0x0041e80000100800 */
[----:B0-----:R-:W2:Y:S04]  /*16220*/  LDL.LU R4, [R1+0x1c40] ;  /* 0x001c400001047983 */ /* 0x001ea80000300800 */
[----:B------:R-:W2:Y:S01]  /*16230*/  LDL R3, [R1+0xa48] ;  /* 0x000a480001037983 */ /* 0x000ea20000100800 */
[----:B------:R-:W-:-:S04]  /*16240*/  SGXT.U32 R17, R17, 0x2 ;  /* 0x000000021111781a */ /* 0x000fc80000000000 */
[----:B------:R-:W-:Y:S02]  /*16250*/  LOP3.LUT R2, R17, 0xe4, RZ, 0xfc, !PT ;  /* 0x000000e411027812 */ /* 0x000fe400078efcff */
[----:B------:R-:W-:Y:S02]  /*16260*/  PRMT R5, RZ, 0x7610, R5 ;  /* 0x00007610ff057816 */ /* 0x000fe40000000005 */
[----:B------:R-:W-:Y:S01]  /*16270*/  ISETP.GE.AND P1, PT, R2, UR6, PT ;  /* 0x0000000602007c0c */ /* 0x000fe2000bf26270 */
[----:B------:R-:W-:Y:S01]  /*16280*/  @!P2 IMAD.MOV.U32 R2, RZ, RZ, R0 ;  /* 0x000000ffff02a224 */ /* 0x000fe200078e0000 */
[----:B------:R-:W0:Y:S04]  /*16290*/  S2R R17, SR_TID.X ;  /* 0x0000000000117919 */ /* 0x000e280000002100 */
[----:B--2---:R1:W2:Y:S04]  /*162a0*/  @!P2 LDG.E.U16 R5, [R2.64] ;  /* 0x000000080205a981 */ /* 0x0042a8000c1e1500 */
[----:B-1----:R-:W2:Y:S04]  /*162b0*/  LDL R2, [R1+0xa40] ;  /* 0x000a400001027983 */ /* 0x002ea80000100800 */
[----:B------:R-:W2:Y:S01]  /*162c0*/  LDL R3, [R1+0xa44] ;  /* 0x000a440001037983 */ /* 0x000ea20000100800 */
[----:B0-----:R-:W-:-:S04]  /*162d0*/  SHF.R.U32.HI R17, RZ, 0x5, R17 ;  /* 0x00000005ff117819 */ /* 0x001fc80000011611 */
[----:B------:R-:W-:Y:S02]  /*162e0*/  SGXT.U32 R17, R17, 0x2 ;  /* 0x000000021111781a */ /* 0x000fe40000000000 */
[----:B------:R-:W-:Y:S02]  /*162f0*/  PRMT R8, RZ, 0x7610, R8 ;  /* 0x00007610ff087816 */ /* 0x000fe40000000008 */
[----:B------:R-:W-:-:S04]  /*16300*/  LOP3.LUT R17, R17, 0xe8, RZ, 0xfc, !PT ;  /* 0x000000e811117812 */ /* 0x000fc800078efcff */
[----:B------:R-:W-:Y:S02]  /*16310*/  ISETP.GE.AND P2, PT, R17, UR6, PT ;  /* 0x0000000611007c0c */ /* 0x000fe4000bf46270 */
[----:B------:R-:W3:Y:S04]  /*16320*/  LDL.LU R17, [R1+0x1c3c] ;  /* 0x001c3c0001117983 */ /* 0x000ee80000300800 */
[----:B------:R-:W0:Y:S01]  /*16330*/  S2R R0, SR_TID.X ;  /* 0x0000000000007919 */ /* 0x000e220000002100 */
[----:B--2---:R-:W-:-:S04]  /*16340*/  @!P3 LOP3.LUT R3, R3, R2, RZ, 0x3c, !PT ;  /* 0x000000020303b212 */ /* 0x004fc800078e3cff */
[----:B------:R-:W-:-:S04]  /*16350*/  @!P3 LOP3.LUT R2, R3, R2, RZ, 0x3c, !PT ;  /* 0x000000020302b212 */ /* 0x000fc800078e3cff */
[----:B------:R-:W-:-:S05]  /*16360*/  @!P3 LOP3.LUT R3, R3, R2, RZ, 0x3c, !PT ;  /* 0x000000020303b212 */ /* 0x000fca00078e3cff */
[----:B------:R1:W2:Y:S04]  /*16370*/  @!P3 LDG.E.U16 R8, [R2.64] ;  /* 0x000000080208b981 */ /* 0x0002a8000c1e1500 */
[----:B-1----:R-:W3:Y:S01]  /*16380*/  LDL R3, [R1+0xa38] ;  /* 0x000a380001037983 */ /* 0x002ee20000100800 */
[----:B0-----:R-:W-:-:S04]  /*16390*/  SHF.R.U32.HI R0, RZ, 0x5, R0 ;  /* 0x00000005ff007819 */ /* 0x001fc80000011600 */
[----:B------:R-:W-:Y:S01]  /*163a0*/  SGXT.U32 R0, R0, 0x2 ;  /* 0x000000020000781a */ /* 0x000fe20000000000 */
[----:B----4-:R-:W-:Y:S01]  /*163b0*/  @!P0 IMAD.MOV.U32 R2, RZ, RZ, R7 ;  /* 0x000000ffff028224 */ /* 0x010fe200078e0007 */
[----:B------:R-:W-:Y:S02]  /*163c0*/  PRMT R4, RZ, 0x7610, R4 ;  /* 0x00007610ff047816 */ /* 0x000fe40000000004 */
[----:B------:R-:W-:-:S04]  /*163d0*/  LOP3.LUT R0, R0, 0xec, RZ, 0xfc, !PT ;  /* 0x000000ec00007812 */ /* 0x000fc800078efcff */
[----:B------:R-:W-:Y:S01]  /*163e0*/  ISETP.GE.AND P3, PT, R0, UR6, PT ;  /* 0x0000000600007c0c */ /* 0x000fe2000bf66270 */
[----:B--2---:R0:W-:Y:S04]  /*163f0*/  STL [R1+0x250], R8 ;  /* 0x0002500801007387 */ /* 0x0041e80000100800 */
[----:B------:R-:W2:Y:S04]  /*16400*/  LDL.LU R0, [R1+0xa18] ;  /* 0x000a180001007983 */ /* 0x000ea80000300800 */
[----:B---3--:R1:W3:Y:S04]  /*16410*/  @!P0 LDG.E.U16 R4, [R2.64] ;  /* 0x0000000802048981 */ /* 0x0082e8000c1e1500 */
[----:B-1----:R-:W4:Y:S04]  /*16420*/  LDL R2, [R1+0xa30] ;  /* 0x000a300001027983 */ /* 0x002f280000100800 */
[----:B------:R-:W4:Y:S01]  /*16430*/  LDL R3, [R1+0xa34] ;  /* 0x000a340001037983 */ /* 0x000f220000100800 */
[----:B------:R-:W-:-:S03]  /*16440*/  PRMT R15, RZ, 0x7610, R15 ;  /* 0x00007610ff0f7816 */ /* 0x000fc6000000000f */
[----:B0-----:R-:W0:Y:S01]  /*16450*/  S2R R8, SR_TID.X ;  /* 0x0000000000087919 */ /* 0x001e220000002100 */
[----:B----4-:R-:W-:-:S04]  /*16460*/  @!P1 LOP3.LUT R3, R3, R2, RZ, 0x3c, !PT ;  /* 0x0000000203039212 */ /* 0x010fc800078e3cff */
[----:B------:R-:W-:-:S04]  /*16470*/  @!P1 LOP3.LUT R2, R3, R2, RZ, 0x3c, !PT ;  /* 0x0000000203029212 */ /* 0x000fc800078e3cff */
[----:B------:R-:W-:-:S05]  /*16480*/  @!P1 LOP3.LUT R3, R3, R2, RZ, 0x3c, !PT ;  /* 0x0000000203039212 */ /* 0x000fca00078e3cff */
[----:B------:R-:W4:Y:S01]  /*16490*/  @!P1 LDG.E.U16 R15, [R2.64] ;  /* 0x00000008020f9981 */ /* 0x000f22000c1e1500 */
[----:B0-----:R-:W-:-:S04]  /*164a0*/  SHF.R.U32.HI R8, RZ, 0x5, R8 ;  /* 0x00000005ff087819 */ /* 0x001fc80000011608 */
[----:B------:R-:W-:-:S04]  /*164b0*/  SGXT.U32 R8, R8, 0x2 ;  /* 0x000000020808781a */ /* 0x000fc80000000000 */
[----:B------:R-:W-:-:S04]  /*164c0*/  LOP3.LUT R7, R8, 0xf0, RZ, 0xfc, !PT ;  /* 0x000000f008077812 */ /* 0x000fc800078efcff */
[----:B------:R-:W-:Y:S02]  /*164d0*/  ISETP.GE.AND P0, PT, R7, UR6, PT ;  /* 0x0000000607007c0c */ /* 0x000fe4000bf06270 */
[----:B------:R-:W2:Y:S04]  /*164e0*/  LDL.LU R7, [R1+0x1c38] ;  /* 0x001c380001077983 */ /* 0x000ea80000300800 */
[----:B------:R-:W0:Y:S04]  /*164f0*/  S2R R8, SR_TID.X ;  /* 0x0000000000087919 */ /* 0x000e280000002100 */
[----:B----4-:R1:W-:Y:S04]  /*16500*/  STL [R1+0x248], R15 ;  /* 0x0002480f01007387 */ /* 0x0103e80000100800 */
[----:B-1----:R-:W4:Y:S04]  /*16510*/  LDL.LU R15, [R1+0x1c34] ;  /* 0x001c3400010f7983 */ /* 0x002f280000300800 */
[----:B------:R-:W2:Y:S04]  /*16520*/  LDL R2, [R1+0xa28] ;  /* 0x000a280001027983 */ /* 0x000ea80000100800 */
[----:B------:R-:W2:Y:S01]  /*16530*/  LDL R3, [R1+0xa2c] ;  /* 0x000a2c0001037983 */ /* 0x000ea20000100800 */
[----:B0-----:R-:W-:-:S04]  /*16540*/  SHF.R.U32.HI R8, RZ, 0x5, R8 ;  /* 0x00000005ff087819 */ /* 0x001fc80000011608 */
[----:B------:R-:W-:Y:S02]  /*16550*/  SGXT.U32 R8, R8, 0x2 ;  /* 0x000000020808781a */ /* 0x000fe40000000000 */
[----:B------:R-:W-:Y:S02]  /*16560*/  PRMT R17, RZ, 0x7610, R17 ;  /* 0x00007610ff117816 */ /* 0x000fe40000000011 */
[----:B------:R-:W-:-:S04]  /*16570*/  LOP3.LUT R8, R8, 0xf4, RZ, 0xfc, !PT ;  /* 0x000000f408087812 */ /* 0x000fc800078efcff */
[----:B------:R-:W-:Y:S02]  /*16580*/  ISETP.GE.AND P1, PT, R8, UR6, PT ;  /* 0x0000000608007c0c */ /* 0x000fe4000bf26270 */
[----:B------:R-:W3:Y:S01]  /*16590*/  LDL.LU R8, [R1+0x1c30] ;  /* 0x001c300001087983 */ /* 0x000ee20000300800 */
[----:B--2---:R-:W-:-:S04]  /*165a0*/  @!P2 LOP3.LUT R3, R3, R2, RZ, 0x3c, !PT ;  /* 0x000000020303a212 */ /* 0x004fc800078e3cff */
[----:B------:R-:W-:-:S04]  /*165b0*/  @!P2 LOP3.LUT R2, R3, R2, RZ, 0x3c, !PT ;  /* 0x000000020302a212 */ /* 0x000fc800078e3cff */
[----:B------:R-:W-:-:S05]  /*165c0*/  @!P2 LOP3.LUT R3, R3, R2, RZ, 0x3c, !PT ;  /* 0x000000020303a212 */ /* 0x000fca00078e3cff */
[----:B------:R0:W2:Y:S04]  /*165d0*/  @!P2 LDG.E.U16 R17, [R2.64] ;  /* 0x000000080211a981 */ /* 0x0000a8000c1e1500 */
[----:B0-----:R-:W2:Y:S04]  /*165e0*/  LDL R2, [R1+0xa20] ;  /* 0x000a200001027983 */ /* 0x001ea80000100800 */
[----:B------:R-:W2:Y:S01]  /*165f0*/  LDL R3, [R1+0xa24] ;  /* 0x000a240001037983 */ /* 0x000ea20000100800 */
[----:B----4-:R-:W-:Y:S02]  /*16600*/  PRMT R15, RZ, 0x7610, R15 ;  /* 0x00007610ff0f7816 */ /* 0x010fe4000000000f */
[----:B--2---:R-:W-:-:S04]  /*16610*/  @!P3 LOP3.LUT R3, R3, R2, RZ, 0x3c, !PT ;  /* 0x000000020303b212 */ /* 0x004fc800078e3cff */
[----:B------:R-:W-:-:S04]  /*16620*/  @!P3 LOP3.LUT R2, R3, R2, RZ, 0x3c, !PT ;  /* 0x000000020302b212 */ /* 0x000fc800078e3cff */
[----:B------:R-:W-:-:S05]  /*16630*/  @!P3 LOP3.LUT R3, R3, R2, RZ, 0x3c, !PT ;  /* 0x000000020303b212 */ /* 0x000fca00078e3cff */
[----:B------:R0:W2:Y:S01]  /*16640*/  @!P3 LDG.E.U16 R15, [R2.64] ;  /* 0x00000008020fb981 */ /* 0x0000a2000c1e1500 */
[----:B------:R-:W-:-:S04]  /*16650*/  SHF.R.U32.HI R9, RZ, 0x5, R9 ;  /* 0x00000005ff097819 */ /* 0x000fc80000011609 */
[----:B------:R-:W-:-:S04]  /*16660*/  SGXT.U32 R9, R9, 0x2 ;  /* 0x000000020909781a */ /* 0x000fc80000000000 */
[----:B------:R-:W-:-:S04]  /*16670*/  LOP3.LUT R9, R9, 0xf8, RZ, 0xfc, !PT ;  /* 0x000000f809097812 */ /* 0x000fc800078efcff */
[----:B------:R-:W-:Y:S02]  /*16680*/  ISETP.GE.AND P2, PT, R9, UR6, PT ;  /* 0x0000000609007c0c */ /* 0x000fe4000bf46270 */
[----:B------:R-:W4:Y:S04]  /*16690*/  LDL.LU R9, [R1+0x1c2c] ;  /* 0x001c2c0001097983 */ /* 0x000f280000300800 */
[----:B0-----:R-:W0:Y:S04]  /*166a0*/  S2R R2, SR_TID.X ;  /* 0x0000000000027919 */ /* 0x001e280000002100 */
[----:B--2---:R1:W-:Y:S04]  /*166b0*/  STL [R1+0x1bc], R15 ;  /* 0x0001bc0f01007387 */ /* 0x0043e80000100800 */
[----:B-1----:R-:W2:Y:S04]  /*166c0*/  LDL.LU R15, [R1+0x1c28] ;  /* 0x001c2800010f7983 */ /* 0x002ea80000300800 */
[----:B------:R-:W3:Y:S01]  /*166d0*/  LDL R3, [R1+0xa1c] ;  /* 0x000a1c0001037983 */ /* 0x000ee20000100800 */
[----:B0-----:R-:W-:-:S02]  /*166e0*/  LOP3.LUT R2, R2, 0x7f, RZ, 0xc0, !PT ;  /* 0x0000007f02027812 */ /* 0x001fc400078ec0ff */
[----:B------:R-:W-:Y:S02]  /*166f0*/  LOP3.LUT R16, R16, 0xfc, RZ, 0xfc, !PT ;  /* 0x000000fc10107812 */ /* 0x000fe400078efcff */
[----:B------:R-:W-:Y:S02]  /*16700*/  ISETP.GE.AND P4, PT, R2, UR6, PT ;  /* 0x0000000602007c0c */ /* 0x000fe4000bf86270 */
[----:B------:R-:W-:Y:S02]  /*16710*/  ISETP.GE.AND P3, PT, R16, UR6, PT ;  /* 0x0000000610007c0c */ /* 0x000fe4000bf66270 */
[----:B------:R-:W4:Y:S04]  /*16720*/  LDL.LU R16, [R1+0x1c24] ;  /* 0x001c240001107983 */ /* 0x000f280000300800 */
[----:B------:R0:W-:Y:S01]  /*16730*/  STL [R1+0xf24], R0 ;  /* 0x000f240001007387 */ /* 0x0001e20000100800 */
[----:B--2---:R-:W-:Y:S01]  /*16740*/  PRMT R15, RZ, 0x7610, R15 ;  /* 0x00007610ff0f7816 */ /* 0x004fe2000000000f */
[----:B---3--:R-:W-:-:S02]  /*16750*/  @!P0 IMAD.MOV.U32 R2, RZ, RZ, R3 ;  /* 0x000000ffff028224 */ /* 0x008fc400078e0003 */
[----:B------:R-:W-:Y:S02]  /*16760*/  @!P0 IMAD.MOV.U32 R3, RZ, RZ, R0 ;  /* 0x000000ffff038224 */ /* 0x000fe400078e0000 */
[----:B0-----:R-:W2:Y:S04]  /*16770*/  LDL.LU R0, [R1+0xa0c] ;  /* 0x000a0c0001007983 */ /* 0x001ea80000300800 */
[----:B------:R0:W3:Y:S04]  /*16780*/  @!P0 LDG.E.U16 R15, [R2.64] ;  /* 0x00000008020f8981 */ /* 0x0000e8000c1e1500 */
[----:B0-----:R-:W2:Y:S04]  /*16790*/  LDL R2, [R1+0xa10] ;  /* 0x000a100001027983 */ /* 0x001ea80000100800 */
[----:B------:R-:W2:Y:S01]  /*167a0*/  LDL R3, [R1+0xa14] ;  /* 0x000a140001037983 */ /* 0x000ea20000100800 */
[----:B----4-:R-:W-:-:S02]  /*167b0*/  PRMT R9, RZ, 0x7610, R9 ;  /* 0x00007610ff097816 */ /* 0x010fc40000000009 */
[----:B--2---:R-:W-:-:S04]  /*167c0*/  @!P1 LOP3.LUT R3, R3, R2, RZ, 0x3c, !PT ;  /* 0x0000000203039212 */ /* 0x004fc800078e3cff */
[----:B------:R-:W-:-:S04]  /*167d0*/  @!P1 LOP3.LUT R2, R3, R2, RZ, 0x3c, !PT ;  /* 0x0000000203029212 */ /* 0x000fc800078e3cff */
[----:B------:R-:W-:-:S05]  /*167e0*/  @!P1 LOP3.LUT R3, R3, R2, RZ, 0x3c, !PT ;  /* 0x0000000203039212 */ /* 0x000fca00078e3cff */
[----:B------:R0:W2:Y:S04]  /*167f0*/  @!P1 LDG.E.U16 R9, [R2.64] ;  /* 0x0000000802099981 */ /* 0x0000a8000c1e1500 */
[----:B0-----:R-:W0:Y:S02]  /*16800*/  S2R R3, SR_TID.X ;  /* 0x0000000000037919 */ /* 0x001e240000002100 */
[----:B0-----:R-:W-:-:S04]  /*16810*/  LOP3.LUT R3, R3, 0x7f, RZ, 0xc0, !PT ;  /* 0x0000007f03037812 */ /* 0x001fc800078ec0ff */
[----:B------:R-:W-:Y:S01]  /*16820*/  LOP3.LUT R2, R3, 0x80, RZ, 0xfc, !PT ;  /* 0x0000008003027812 */ /* 0x000fe200078efcff */
[----:B--2---:R0:W-:Y:S04]  /*16830*/  STL [R1+0x1b4], R9 ;  /* 0x0001b40901007387 */ /* 0x0041e80000100800 */
[----:B0-----:R-:W2:Y:S04]  /*16840*/  LDL.LU R9, [R1+0x1c20] ;  /* 0x001c200001097983 */ /* 0x001ea80000300800 */
[----:B------:R-:W4:Y:S04]  /*16850*/  LDL R3, [R1+0xa08] ;  /* 0x000a080001037983 */ /* 0x000f280000100800 */
        /* <DEDUP_REMOVED lines=26> */
[----:B------:R-:W-:Y:S01]  /*16a00*/  STL [R1+0x19c0], R0 ;  /* 0x0019c00001007387 */ /* 0x000fe20000100800 */
[----:B------:R-:W-:-:S03]  /*16a10*/  PRMT R16, RZ, 0x7610, R16 ;  /* 0x00007610ff107816 */ /* 0x000fc60000000010 */
[----:B------:R-:W-:Y:S01]  /*16a20*/  STL [R1+0x19c8], R0 ;  /* 0x0019c80001007387 */ /* 0x000fe20000100800 */
[----:B------:R-:W-:-:S03]  /*16a30*/  ISETP.GE.AND P0, PT, R2, UR6, PT ;  /* 0x0000000602007c0c */ /* 0x000fc6000bf06270 */
[----:B------:R-:W-:Y:S01]  /*16a40*/  STL [R1+0x19d0], R0 ;  /* 0x0019d00001007387 */ /* 0x000fe20000100800 */
[----:B------:R-:W-:-:S03]  /*16a50*/  @!P2 IMAD.MOV.U32 R2, RZ, RZ, R0 ;  /* 0x000000ffff02a224 */ /* 0x000fc600078e0000 */
        /* <DEDUP_REMOVED lines=8> */
[----:B----4-:R0:W4:Y:S04]  /*16ae0*/  @!P2 LDG.E.U16 R16, [R2.64] ;  /* 0x000000080210a981 */ /* 0x010128000c1e1500 */
[----:B0-----:R-:W3:Y:S04]  /*16af0*/  LDL R2, [R1+0xa00] ;  /* 0x000a000001027983 */ /* 0x001ee80000100800 */
[----:B------:R-:W3:Y:S01]  /*16b00*/  LDL R3, [R1+0xa04] ;  /* 0x000a040001037983 */ /* 0x000ee20000100800 */
[----:B--2---:R-:W-:-:S02]  /*16b10*/  PRMT R9, RZ, 0x7610, R9 ;  /* 0x00007610ff097816 */ /* 0x004fc40000000009 */
[----:B---3--:R-:W-:-:S04]  /*16b20*/  @!P3 LOP3.LUT R3, R3, R2, RZ, 0x3c, !PT ;  /* 0x000000020303b212 */ /* 0x008fc800078e3cff */
[----:B------:R-:W-:-:S04]  /*16b30*/  @!P3 LOP3.LUT R2, R3, R2, RZ, 0x3c, !PT ;  /* 0x000000020302b212 */ /* 0x000fc800078e3cff */
[----:B------:R-:W-:-:S05]  /*16b40*/  @!P3 LOP3.LUT R3, R3, R2, RZ, 0x3c, !PT ;  /* 0x000000020303b212 */ /* 0x000fca00078e3cff */
[----:B------:R-:W2:Y:S01]  /*16b50*/  @!P3 LDG.E.U16 R9, [R2.64] ;  /* 0x000000080209b981 */ /* 0x000ea2000c1e1500 */
[----:B------:R-:W-:-:S03]  /*16b60*/  PRMT R8, RZ, 0x7610, R8 ;  /* 0x00007610ff087816 */ /* 0x000fc60000000008 */
[----:B------:R-:W-:Y:S06]  /*16b70*/  BAR.SYNC.DEFER_BLOCKING 0x0 ;  /* 0x0000000000007b1d */ /* 0x000fec0000010000 */
[----:B--2---:R0:W-:Y:S04]  /*16b80*/  STL [R1+0x1a8], R9 ;  /* 0x0001a80901007387 */ /* 0x0041e80000100800 */
[----:B0-----:R-:W2:Y:S04]  /*16b90*/  LDL.LU R9, [R1+0x1c1c] ;  /* 0x001c1c0001097983 */ /* 0x001ea80000300800 */
[----:B------:R-:W3:Y:S04]  /*16ba0*/  LDL R2, [R1+0xc94] ;  /* 0x000c940001027983 */ /* 0x000ee80000100800 */
[----:B------:R-:W3:Y:S02]  /*16bb0*/  LDL R3, [R1+0xca0] ;  /* 0x000ca00001037983 */ /* 0x000ee40000100800 */
[----:B---3--:R-:W-:-:S04]  /*16bc0*/  @!P4 LOP3.LUT R3, R3, R2, RZ, 0x3c, !PT ;  /* 0x000000020303c212 */ /* 0x008fc800078e3cff */
[----:B------:R-:W-:-:S04]  /*16bd0*/  @!P4 LOP3.LUT R2, R3, R2, RZ, 0x3c, !PT ;  /* 0x000000020302c212 */ /* 0x000fc800078e3cff */
[----:B------:R-:W-:-:S05]  /*16be0*/  @!P4 LOP3.LUT R3, R3, R2, RZ, 0x3c, !PT ;  /* 0x000000020303c212 */ /* 0x000fca00078e3cff */
[----:B------:R-:W3:Y:S04]  /*16bf0*/  @!P4 LDG.E.U16 R8, [R2.64] ;  /* 0x000000080208c981 */ /* 0x000ee8000c1e1500 */
[----:B---3--:R0:W-:Y:S04]  /*16c00*/  STL [R1+0x2a4], R8 ;  /* 0x0002a40801007387 */ /* 0x0081e80000100800 */
[----:B0-----:R-:W3:Y:S04]  /*16c10*/  LDL.LU R8, [R1+0x1c18] ;  /* 0x001c180001087983 */ /* 0x001ee80000300800 */
[----:B------:R-:W3:Y:S04]  /*16c20*/  LDL R2, [R1+0x9f8] ;  /* 0x0009f80001027983 */ /* 0x000ee80000100800 */
[----:B------:R-:W3:Y:S01]  /*16c30*/  LDL R3, [R1+0x9fc] ;  /* 0x0009fc0001037983 */ /* 0x000ee20000100800 */
[----:B--2---:R-:W-:-:S02]  /*16c40*/  PRMT R9, RZ, 0x7610, R9 ;  /* 0x00007610ff097816 */ /* 0x004fc40000000009 */
[----:B---3--:R-:W-:-:S04]  /*16c50*/  @!P4 LOP3.LUT R3, R3, R2, RZ, 0x3c, !PT ;  /* 0x000000020303c212 */ /* 0x008fc800078e3cff */
[----:B------:R-:W-:-:S04]  /*16c60*/  @!P4 LOP3.LUT R2, R3, R2, RZ, 0x3c, !PT ;  /* 0x000000020302c212 */ /* 0x000fc800078e3cff */
[----:B------:R-:W-:-:S05]  /*16c70*/  @!P4 LOP3.LUT R3, R3, R2, RZ, 0x3c, !PT ;  /* 0x000000020303c212 */ /* 0x000fca00078e3cff */
[----:B------:R-:W2:Y:S04]  /*16c80*/  @!P4 LDG.E.U16 R9, [R2.64] ;  /* 0x000000080209c981 */ /* 0x000ea8000c1e1500 */
[----:B--2---:R0:W-:Y:S04]  /*16c90*/  STL [R1+0x1a0], R9 ;  /* 0x0001a00901007387 */ /* 0x0041e80000100800 */
[----:B0-----:R-:W2:Y:S04]  /*16ca0*/  LDL.LU R9, [R1+0x1c14] ;  /* 0x001c140001097983 */ /* 0x001ea80000300800 */
[----:B------:R-:W3:Y:S04]  /*16cb0*/  LDL R2, [R1+0x9f0] ;  /* 0x0009f00001027983 */ /* 0x000ee80000100800 */
[----:B------:R-:W3:Y:S01]  /*16cc0*/  LDL R3, [R1+0x9f4] ;  /* 0x0009f40001037983 */ /* 0x000ee20000100800 */
[----:B------:R-:W-:-:S02]  /*16cd0*/  PRMT R8, RZ, 0x7610, R8 ;  /* 0x00007610ff087816 */ /* 0x000fc40000000008 */
        /* <DEDUP_REMOVED lines=426> */
[----:B------:R0:W3:Y:S04]  /*18780*/  @!P4 LDG.E.U16 R25, [R2.64] ;  /* 0x000000080219c981 */ /* 0x0000e8000c1e1500 */
[----:B0-----:R-:W3:Y:S04]  /*18790*/  LDL R2, [R1+0x5e0] ;  /* 0x0005e00001027983 */ /* 0x001ee80000100800 */
[----:B------:R-:W3:Y:S01]  /*187a0*/  LDL R3, [R1+0x5e4] ;  /* 0x0005e40001037983 */ /* 0x000ee20000100800 */
[----:B--2---:R-:W-:Y:S02]  /*187b0*/  PRMT R9, RZ, 0x7610, R9 ;  /* 0x00007610ff097816 */ /* 0x004fe40000000009 */
[----:B---3--:R-:W-:-:S04]  /*187c0*/  @!P0 LOP3.LUT R3, R3, R2, RZ, 0x3c, !PT ;  /* 0x0000000203038212 */ /* 0x008fc800078e3cff */
[----:B------:R-:W-:-:S04]  /*187d0*/  @!P0 LOP3.LUT R2, R3, R2, RZ, 0x3c, !PT ;  /* 0x0000000203028212 */ /* 0x000fc800078e3cff */
[----:B------:R-:W-:-:S05]  /*187e0*/  @!P0 LOP3.LUT R3, R3, R2, RZ, 0x3c, !PT ;  /* 0x0000000203038212 */ /* 0x000fca00078e3cff */
[----:B------:R-:W2:Y:S04]  /*187f0*/  @!P0 LDG.E.U16 R9, [R2.64] ;  /* 0x0000000802098981 */ /* 0x000ea8000c1e1500 */
[----:B------:R0:W-:Y:S04]  /*18800*/  STL [R1+0xf0], R25 ;  /* 0x0000f01901007387 */ /* 0x0001e80000100800 */
[----:B0-----:R-:W3:Y:S04]  /*18810*/  LDL R25, [R1+0x46c] ;  /* 0x00046c0001197983 */ /* 0x001ee80000100800 */
        /* <DEDUP_REMOVED lines=35> */
[----:B------:R-:W2:Y:S01]  /*18a50*/  @!P0 LDG.E.U16 R9, [R2.64] ;  /* 0x0000000802098981 */ /* 0x000ea2000c1e1500 */
[----:B------:R-:W-:-:S03]  /*18a60*/  PRMT R23, RZ, 0x7610, R23 ;  /* 0x00007610ff177816 */ /* 0x000fc60000000017 */
[----:B--2---:R0:W-:Y:S04]  /*18a70*/  STL [R1+0xdc], R9 ;  /* 0x0000dc0901007387 */ /* 0x0041e80000100800 */
[----:B0-----:R-:W2:Y:S04]  /*18a80*/  LDL.LU R9, [R1+0x1b44] ;  /* 0x001b440001097983 */ /* 0x001ea80000300800 */
[----:B------:R-:W3:Y:S01]  /*18a90*/  LDL R3, [R1+0x468] ;  /* 0x0004680001037983 */ /* 0x000ee20000100800 */
[----:B------:R-:W-:-:S03]  /*18aa0*/  @!P4 IMAD.MOV.U32 R2, RZ, RZ, R25 ;  /* 0x000000ffff02c224 */ /* 0x000fc600078e0019 */
[----:B------:R-:W2:Y:S04]  /*18ab0*/  LDL R25, [R1+0x2d4] ;  /* 0x0002d40001197983 */ /* 0x000ea80000100800 */
[----:B---3--:R0:W3:Y:S04]  /*18ac0*/  @!P4 LDG.E.U16 R23, [R2.64] ;  /* 0x000000080217c981 */ /* 0x0080e8000c1e1500 */
[----:B0-----:R-:W3:Y:S04]  /*18ad0*/  LDL R2, [R1+0x460] ;  /* 0x0004600001027983 */ /* 0x001ee80000100800 */
[----:B------:R-:W3:Y:S01]  /*18ae0*/  LDL R3, [R1+0x464] ;  /* 0x0004640001037983 */ /* 0x000ee20000100800 */
[----:B--2---:R-:W-:-:S02]  /*18af0*/  PRMT R9, RZ, 0x7610, R9 ;  /* 0x00007610ff097816 */ /* 0x004fc40000000009 */
        /* <DEDUP_REMOVED lines=8> */
[----:B------:R-:W2:Y:S04]  /*18b80*/  LDL R2, [R1+0x3e8] ;  /* 0x0003e80001027983 */ /* 0x000ea80000100800 */
[----:B------:R-:W2:Y:S01]  /*18b90*/  LDL R3, [R1+0x3ec] ;  /* 0x0003ec0001037983 */ /* 0x000ea20000100800 */
[----:B------:R-:W-:-:S02]  /*18ba0*/  PRMT R8, RZ, 0x7610, R8 ;  /* 0x00007610ff087816 */ /* 0x000fc40000000008 */
[----:B--2---:R-:W-:-:S04]  /*18bb0*/  @!P4 LOP3.LUT R3, R3, R2, RZ, 0x3c, !PT ;  /* 0x000000020303c212 */ /* 0x004fc800078e3cff */
[----:B------:R-:W-:-:S04]  /*18bc0*/  @!P4 LOP3.LUT R2, R3, R2, RZ, 0x3c, !PT ;  /* 0x000000020302c212 */ /* 0x000fc800078e3cff */
[----:B------:R-:W-:-:S05]  /*18bd0*/  @!P4 LOP3.LUT R3, R3, R2, RZ, 0x3c, !PT ;  /* 0x000000020303c212 */ /* 0x000fca00078e3cff */
[----:B------:R-:W2:Y:S04]  /*18be0*/  @!P4 LDG.E.U16 R8, [R2.64] ;  /* 0x000000080208c981 */ /* 0x000ea8000c1e1500 */
        /* <DEDUP_REMOVED lines=8> */
[----:B------:R0:W2:Y:S04]  /*18c70*/  @!P0 LDG.E.U16 R26, [R2.64] ;  /* 0x00000008021a8981 */ /* 0x0000a8000c1e1500 */
[----:B0-----:R-:W2:Y:S04]  /*18c80*/  LDL R2, [R1+0x368] ;  /* 0x0003680001027983 */ /* 0x001ea80000100800 */
[----:B------:R-:W2:Y:S01]  /*18c90*/  LDL R3, [R1+0x36c] ;  /* 0x00036c0001037983 */ /* 0x000ea20000100800 */
[----:B------:R-:W-:Y:S02]  /*18ca0*/  PRMT R7, RZ, 0x7610, R7 ;  /* 0x00007610ff077816 */ /* 0x000fe40000000007 */
[----:B--2---:R-:W-:-:S04]  /*18cb0*/  @!P4 LOP3.LUT R3, R3, R2, RZ, 0x3c, !PT ;  /* 0x000000020303c212 */ /* 0x004fc800078e3cff */
        /* <DEDUP_REMOVED lines=13> */
[----:B------:R3:W2:Y:S01]  /*18d90*/  @!P0 LDG.E.U16 R28, [R2.64] ;  /* 0x00000008021c8981 */ /* 0x0006a2000c1e1500 */
[----:B------:R-:W-:Y:S01]  /*18da0*/  PRMT R9, RZ, 0x7610, R9 ;  /* 0x00007610ff097816 */ /* 0x000fe20000000009 */
[----:B---3--:R-:W-:Y:S02]  /*18db0*/  @!P4 IMAD.MOV.U32 R2, RZ, RZ, R23 ;  /* 0x000000ffff02c224 */ /* 0x008fe400078e0017 */
[----:B------:R-:W-:Y:S01]  /*18dc0*/  @!P4 IMAD.MOV.U32 R3, RZ, RZ, R25 ;  /* 0x000000ffff03c224 */ /* 0x000fe200078e0019 */
[----:B------:R-:W3:Y:S04]  /*18dd0*/  LDL R23, [R1+0xc40] ;  /* 0x000c400001177983 */ /* 0x000ee80000100800 */
[----:B------:R0:W3:Y:S04]  /*18de0*/  @!P4 LDG.E.U16 R9, [R2.64] ;  /* 0x000000080209c981 */ /* 0x0000e8000c1e1500 */
[----:B--2---:R1:W-:Y:S04]  /*18df0*/  STL [R1+0x5c], R28 ;  /* 0x00005c1c01007387 */ /* 0x0043e80000100800 */
[----:B0-----:R-:W2:Y:S01]  /*18e00*/  LDL R3, [R1+0x2cc] ;  /* 0x0002cc0001037983 */ /* 0x001ea20000100800 */
[----:B------:R-:W-:Y:S01]  /*18e10*/  PRMT R8, RZ, 0x7610, R8 ;  /* 0x00007610ff087816 */ /* 0x000fe20000000008 */
[----:B------:R-:W-:-:S02]  /*18e20*/  @!P0 IMAD.MOV.U32 R2, RZ, RZ, R26 ;  /* 0x000000ffff028224 */ /* 0x000fc400078e001a */
[----:B------:R-:W4:Y:S04]  /*18e30*/  LDL R25, [R1+0x140] ;  /* 0x0001400001197983 */ /* 0x000f280000100800 */
[----:B-1----:R-:W4:Y:S04]  /*18e40*/  LDL R28, [R1+0xc48] ;  /* 0x000c4800011c7983 */ /* 0x002f280000100800 */
[----:B---3--:R-:W-:Y:S04]  /*18e50*/  STL [R1+0x1a78], R9 ;  /* 0x001a780901007387 */ /* 0x008fe80000100800 */
[----:B------:R-:W-:Y:S04]  /*18e60*/  STL [R1+0x1a98], R9 ;  /* 0x001a980901007387 */ /* 0x000fe80000100800 */
[----:B------:R-:W-:Y:S04]  /*18e70*/  STL [R1+0x1a9c], R9 ;  /* 0x001a9c0901007387 */ /* 0x000fe80000100800 */
[----:B------:R-:W-:Y:S01]  /*18e80*/  STL [R1+0x1aa0], R9 ;  /* 0x001aa00901007387 */ /* 0x000fe20000100800 */
[----:B------:R-:W-:-:S03]  /*18e90*/  PRMT R7, RZ, 0x7610, R7 ;  /* 0x00007610ff077816 */ /* 0x000fc60000000007 */
[----:B------:R-:W3:Y:S04]  /*18ea0*/  LDL R26, [R1+0x9dc] ;  /* 0x0009dc00011a7983 */ /* 0x000ee80000100800 */
[----:B--2---:R0:W2:Y:S04]  /*18eb0*/  @!P0 LDG.E.U16 R8, [R2.64] ;  /* 0x0000000802088981 */ /* 0x0040a8000c1e1500 */
[----:B0-----:R-:W3:Y:S01]  /*18ec0*/  LDL R3, [R1+0xc34] ;  /* 0x000c340001037983 */ /* 0x001ee20000100800 */
[----:B------:R-:W-:-:S03]  /*18ed0*/  @!P4 IMAD.MOV.U32 R2, RZ, RZ, R23 ;  /* 0x000000ffff02c224 */ /* 0x000fc600078e0017 */
[----:B--2---:R-:W-:Y:S04]  /*18ee0*/  STL [R1+0x1a7c], R8 ;  /* 0x001a7c0801007387 */ /* 0x004fe80000100800 */
[----:B------:R-:W-:Y:S04]  /*18ef0*/  STL [R1+0x1ac8], R8 ;  /* 0x001ac80801007387 */ /* 0x000fe80000100800 */
[----:B------:R-:W-:Y:S04]  /*18f00*/  STL [R1+0x1acc], R8 ;  /* 0x001acc0801007387 */ /* 0x000fe80000100800 */
[----:B------:R-:W-:Y:S04]  /*18f10*/  STL [R1+0x1ad0], R8 ;  /* 0x001ad00801007387 */ /* 0x000fe80000100800 */
[----:B---3--:R0:W2:Y:S04]  /*18f20*/  @!P4 LDG.E.U16 R7, [R2.64] ;  /* 0x000000080207c981 */ /* 0x0080a8000c1e1500 */
[----:B----4-:R1:W-:Y:S04]  /*18f30*/  STS.U16 [R25+0x10000], R6 ;  /* 0x0100000619007388 */ /* 0x0103e80000000400 */
[----:B------:R-:W3:Y:S04]  /*18f40*/  LDL R23, [R1+0x9d4] ;  /* 0x0009d40001177983 */ /* 0x000ee80000100800 */
[----:B0-----:R-:W4:Y:S01]  /*18f50*/  LDL R3, [R1+0xc3c] ;  /* 0x000c3c0001037983 */ /* 0x001f220000100800 */
[----:B------:R-:W-:Y:S01]  /*18f60*/  @!P0 IMAD.MOV.U32 R2, RZ, RZ, R28 ;  /* 0x000000ffff028224 */ /* 0x000fe200078e001c */
[----:B-1----:R-:W-:-:S02]  /*18f70*/  PRMT R6, RZ, 0x7610, R6 ;  /* 0x00007610ff067816 */ /* 0x002fc40000000006 */
[----:B--2---:R-:W-:Y:S04]  /*18f80*/  STL [R1+0x1a80], R7 ;  /* 0x001a800701007387 */ /* 0x004fe80000100800 */
[----:B------:R-:W2:Y:S04]  /*18f90*/  LDL.LU R28, [R1+0x20] ;  /* 0x00002000011c7983 */ /* 0x000ea80000300800 */
[----:B----4-:R0:W4:Y:S04]  /*18fa0*/  @!P0 LDG.E.U16 R6, [R2.64] ;  /* 0x0000000802068981 */ /* 0x010128000c1e1500 */
[----:B0-----:R-:W2:Y:S01]  /*18fb0*/  LDL R3, [R1+0x9d8] ;  /* 0x0009d80001037983 */ /* 0x001ea20000100800 */
[----:B------:R-:W-:Y:S01]  /*18fc0*/  PRMT R22, RZ, 0x7610, R22 ;  /* 0x00007610ff167816 */ /* 0x000fe20000000016 */
[----:B------:R-:W-:-:S02]  /*18fd0*/  @!P4 IMAD.MOV.U32 R2, RZ, RZ, R26 ;  /* 0x000000ffff02c224 */ /* 0x000fc400078e001a */
[----:B----4-:R-:W-:Y:S04]  /*18fe0*/  STL [R1+0x1a84], R6 ;  /* 0x001a840601007387 */ /* 0x010fe80000100800 */
[----:B------:R-:W-:Y:S04]  /*18ff0*/  STL [R1+0x1aa4], R6 ;  /* 0x001aa40601007387 */ /* 0x000fe80000100800 */
[----:B------:R-:W-:Y:S04]  /*19000*/  STL [R1+0x1aa8], R6 ;  /* 0x001aa80601007387 */ /* 0x000fe80000100800 */
[----:B--2---:R0:W2:Y:S01]  /*19010*/  @!P4 LDG.E.U16 R22, [R2.64] ;  /* 0x000000080216c981 */ /* 0x0040a2000c1e1500 */
[----:B------:R-:W-:-:S03]  /*19020*/  PRMT R24, RZ, 0x7610, R24 ;  /* 0x00007610ff187816 */ /* 0x000fc60000000018 */
[----:B------:R-:W4:Y:S04]  /*19030*/  LDL R26, [R1+0x954] ;  /* 0x00095400011a7983 */ /* 0x000f280000100800 */
[----:B0-----:R-:W4:Y:S01]  /*19040*/  LDL R3, [R1+0x9d0] ;  /* 0x0009d00001037983 */ /* 0x001f220000100800 */
[----:B---3--:R-:W-:-:S03]  /*19050*/  @!P0 IMAD.MOV.U32 R2, RZ, RZ, R23 ;  /* 0x000000ffff028224 */ /* 0x008fc600078e0017 */
[----:B--2---:R0:W-:Y:S04]  /*19060*/  STL [R1+0xc8], R22 ;  /* 0x0000c81601007387 */ /* 0x0041e80000100800 */
[----:B0-----:R-:W2:Y:S04]  /*19070*/  LDL.LU R22, [R1+0x1c] ;  /* 0x00001c0001167983 */ /* 0x001ea80000300800 */
[----:B------:R-:W-:Y:S04]  /*19080*/  STL [R1+0x1ac0], R13 ;  /* 0x001ac00d01007387 */ /* 0x000fe80000100800 */
[----:B------:R-:W3:Y:S04]  /*19090*/  LDL.LU R23, [R1+0x18] ;  /* 0x0000180001177983 */ /* 0x000ee80000300800 */
[----:B----4-:R0:W4:Y:S04]  /*190a0*/  @!P0 LDG.E.U16 R24, [R2.64] ;  /* 0x0000000802188981 */ /* 0x010128000c1e1500 */
[----:B0-----:R-:W2:Y:S04]  /*190b0*/  LDL R2, [R1+0x958] ;  /* 0x0009580001027983 */ /* 0x001ea80000100800 */
[----:B------:R-:W2:Y:S01]  /*190c0*/  LDL R3, [R1+0x95c] ;  /* 0x00095c0001037983 */ /* 0x000ea20000100800 */
[----:B------:R-:W-:-:S02]  /*190d0*/  PRMT R11, RZ, 0x7610, R11 ;  /* 0x00007610ff0b7816 */ /* 0x000fc4000000000b */
[----:B--2---:R-:W-:-:S04]  /*190e0*/  @!P4 LOP3.LUT R3, R3, R2, RZ, 0x3c, !PT ;  /* 0x000000020303c212 */ /* 0x004fc800078e3cff */
[----:B------:R-:W-:-:S04]  /*190f0*/  @!P4 LOP3.LUT R2, R3, R2, RZ, 0x3c, !PT ;  /* 0x000000020302c212 */ /* 0x000fc800078e3cff */
[----:B------:R-:W-:-:S05]  /*19100*/  @!P4 LOP3.LUT R3, R3, R2, RZ, 0x3c, !PT ;  /* 0x000000020303c212 */ /* 0x000fca00078e3cff */
[----:B------:R-:W2:Y:S04]  /*19110*/  @!P4 LDG.E.U16 R11, [R2.64] ;  /* 0x00000008020bc981 */ /* 0x000ea8000c1e1500 */
[----:B----4-:R0:W-:Y:S04]  /*19120*/  STL [R1+0xc4], R24 ;  /* 0x0000c41801007387 */ /* 0x0101e80000100800 */
[----:B0-----:R-:W4:Y:S04]  /*19130*/  LDL.LU R24, [R1+0x14] ;  /* 0x0000140001187983 */ /* 0x001f280000300800 */
[----:B--2---:R0:W-:Y:S04]  /*19140*/  STL [R1+0xc0], R11 ;  /* 0x0000c00b01007387 */ /* 0x0041e80000100800 */
[----:B0-----:R-:W2:Y:S04]  /*19150*/  LDL.LU R11, [R1+0x1b34] ;  /* 0x001b3400010b7983 */ /* 0x001ea80000300800 */
[----:B------:R-:W3:Y:S01]  /*19160*/  LDL R3, [R1+0x950] ;  /* 0x0009500001037983 */ /* 0x000ee20000100800 */
[----:B------:R-:W-:Y:S01]  /*19170*/  PRMT R27, RZ, 0x7610, R27 ;  /* 0x00007610ff1b7816 */ /* 0x000fe2000000001b */
[----:B------:R-:W-:-:S02]  /*19180*/  @!P0 IMAD.MOV.U32 R2, RZ, RZ, R26 ;  /* 0x000000ffff028224 */ /* 0x000fc400078e001a */
[----:B------:R-:W-:Y:S04]  /*19190*/  STS.U16 [R25+0x10200], R14 ;  /* 0x0102000e19007388 */ /* 0x000fe80000000400 */
[----:B------:R-:W-:Y:S04]  /*191a0*/  STS.U16 [R25+0x10400], R13 ;  /* 0x0104000d19007388 */ /* 0x000fe80000000400 */
[----:B------:R-:W-:Y:S04]  /*191b0*/  STS.U16 [R25+0x10600], R12 ;  /* 0x0106000c19007388 */ /* 0x000fe80000000400 */
[----:B--2---:R0:W-:Y:S04]  /*191c0*/  STS.U16 [R25+0x10800], R11 ;  /* 0x0108000b19007388 */ /* 0x0041e80000000400 */
[----:B---3--:R1:W2:Y:S04]  /*191d0*/  @!P0 LDG.E.U16 R27, [R2.64] ;  /* 0x00000008021b8981 */ /* 0x0082a8000c1e1500 */
[----:B0-----:R-:W3:Y:S04]  /*191e0*/  LDL.LU R25, [R1+0x10] ;  /* 0x0000100001197983 */ /* 0x001ee80000300800 */
[----:B------:R-:W2:Y:S04]  /*191f0*/  LDL R11, [R1+0x140] ;  /* 0x00014000010b7983 */ /* 0x000ea80000100800 */
[----:B------:R-:W2:Y:S04]  /*19200*/  LDL.LU R26, [R1+0xc] ;  /* 0x00000c00011a7983 */ /* 0x000ea80000300800 */
[----:B-1----:R-:W2:Y:S04]  /*19210*/  LDL R2, [R1+0x8d8] ;  /* 0x0008d80001027983 */ /* 0x002ea80000100800 */
[----:B------:R-:W2:Y:S01]  /*19220*/  LDL R3, [R1+0x8dc] ;  /* 0x0008dc0001037983 */ /* 0x000ea20000100800 */
[----:B------:R-:W-:-:S02]  /*19230*/  PRMT R29, RZ, 0x7610, R29 ;  /* 0x00007610ff1d7816 */ /* 0x000fc4000000001d */
[----:B--2---:R-:W-:-:S04]  /*19240*/  @!P4 LOP3.LUT R3, R3, R2, RZ, 0x3c, !PT ;  /* 0x000000020303c212 */ /* 0x004fc800078e3cff */
[----:B------:R-:W-:-:S04]  /*19250*/  @!P4 LOP3.LUT R2, R3, R2, RZ, 0x3c, !PT ;  /* 0x000000020302c212 */ /* 0x000fc800078e3cff */
[----:B------:R-:W-:-:S05]  /*19260*/  @!P4 LOP3.LUT R3, R3, R2, RZ, 0x3c, !PT ;  /* 0x000000020303c212 */ /* 0x000fca00078e3cff */
[----:B------:R-:W2:Y:S04]  /*19270*/  @!P4 LDG.E.U16 R29, [R2.64] ;  /* 0x00000008021dc981 */ /* 0x000ea8000c1e1500 */
[----:B------:R0:W-:Y:S04]  /*19280*/  STL [R1+0xbc], R27 ;  /* 0x0000bc1b01007387 */ /* 0x0001e80000100800 */
[----:B0-----:R-:W3:Y:S04]  /*19290*/  LDL.LU R27, [R1+0x8] ;  /* 0x00000800011b7983 */ /* 0x001ee80000300800 */
        /* <DEDUP_REMOVED lines=8> */
[----:B------:R0:W2:Y:S04]  /*19320*/  @!P0 LDG.E.U16 R29, [R2.64] ;  /* 0x00000008021d8981 */ /* 0x0000a8000c1e1500 */
[----:B------:R-:W-:Y:S04]  /*19330*/  STS.U16 [R11+0x10a00], R10 ;  /* 0x010a000a0b007388 */ /* 0x000fe80000000400 */
[----:B------:R1:W-:Y:S04]  /*19340*/  STS.U16 [R11+0x10c00], R28 ;  /* 0x010c001c0b007388 */ /* 0x0003e80000000400 */
[----:B-1----:R-:W3:Y:S04]  /*19350*/  LDL.LU R28, [R1+0x4] ;  /* 0x00000400011c7983 */ /* 0x002ee80000300800 */
[----:B0-----:R-:W3:Y:S04]  /*19360*/  LDL R2, [R1+0x858] ;  /* 0x0008580001027983 */ /* 0x001ee80000100800 */
[----:B------:R-:W3:Y:S04]  /*19370*/  LDL R3, [R1+0x85c] ;  /* 0x00085c0001037983 */ /* 0x000ee80000100800 */
[----:B------:R-:W-:Y:S04]  /*19380*/  STS.U16 [R11+0x10e00], R22 ;  /* 0x010e00160b007388 */ /* 0x000fe80000000400 */
[----:B--2---:R0:W-:Y:S04]  /*19390*/  STL [R1+0xb4], R29 ;  /* 0x0000b41d01007387 */ /* 0x0041e80000100800 */
[----:B0-----:R-:W2:Y:S04]  /*193a0*/  LDL.LU R29, [R1] ;  /* 0x00000000011d7983 */ /* 0x001ea80000300800 */
[----:B------:R-:W2:Y:S01]  /*193b0*/  LDL.LU R22, [R1+0x1b2c] ;  /* 0x001b2c0001167983 */ /* 0x000ea20000300800 */
[----:B---3--:R-:W-:-:S04]  /*193c0*/  @!P4 LOP3.LUT R3, R3, R2, RZ, 0x3c, !PT ;  /* 0x000000020303c212 */ /* 0x008fc800078e3cff */
[----:B------:R-:W-:-:S04]  /*193d0*/  @!P4 LOP3.LUT R2, R3, R2, RZ, 0x3c, !PT ;  /* 0x000000020302c212 */ /* 0x000fc800078e3cff */
[----:B------:R-:W-:Y:S02]  /*193e0*/  @!P4 LOP3.LUT R3, R3, R2, RZ, 0x3c, !PT ;  /* 0x000000020303c212 */ /* 0x000fe400078e3cff */
[----:B--2---:R-:W-:-:S06]  /*193f0*/  PRMT R22, RZ, 0x7610, R22 ;  /* 0x00007610ff167816 */ /* 0x004fcc0000000016 */
[----:B------:R-:W2:Y:S04]  /*19400*/  @!P4 LDG.E.U16 R22, [R2.64] ;  /* 0x000000080216c981 */ /* 0x000ea8000c1e1500 */
[----:B------:R-:W-:Y:S04]  /*19410*/  STS.U16 [R11+0x11000], R23 ;  /* 0x011000170b007388 */ /* 0x000fe80000000400 */
[----:B--2---:R0:W-:Y:S04]  /*19420*/  STL [R1+0xb0], R22 ;  /* 0x0000b01601007387 */ /* 0x0041e80000100800 */
[----:B0-----:R-:W2:Y:S04]  /*19430*/  LDL.LU R22, [R1+0x1b28] ;  /* 0x001b280001167983 */ /* 0x001ea80000300800 */
[----:B------:R-:W3:Y:S04]  /*19440*/  LDL R2, [R1+0x850] ;  /* 0x0008500001027983 */ /* 0x000ee80000100800 */
[----:B------:R-:W3:Y:S04]  /*19450*/  LDL R3, [R1+0x854] ;  /* 0x0008540001037983 */ /* 0x000ee80000100800 */
[----:B------:R-:W2:Y:S01]  /*19460*/  LDL.LU R23, [R1+0x1b24] ;  /* 0x001b240001177983 */ /* 0x000ea20000300800 */
[----:B---3--:R-:W-:-:S04]  /*19470*/  @!P0 LOP3.LUT R3, R3, R2, RZ, 0x3c, !PT ;  /* 0x0000000203038212 */ /* 0x008fc800078e3cff */
[C---:B------:R-:W-:Y:S02]  /*19480*/  @!P0 LOP3.LUT R2, R3.reuse, R2, RZ, 0x3c, !PT ;  /* 0x0000000203028212 */ /* 0x040fe400078e3cff */
[----:B--2---:R-:W-:Y:S02]  /*19490*/  PRMT R23, RZ, 0x7610, R23 ;  /* 0x00007610ff177816 */ /* 0x004fe40000000017 */
[----:B------:R-:W-:-:S05]  /*194a0*/  @!P0 LOP3.LUT R3, R3, R2, RZ, 0x3c, !PT ;  /* 0x0000000203038212 */ /* 0x000fca00078e3cff */
[----:B------:R-:W2:Y:S04]  /*194b0*/  @!P0 LDG.E.U16 R23, [R2.64] ;  /* 0x0000000802178981 */ /* 0x000ea8000c1e1500 */
[----:B----4-:R-:W-:Y:S04]  /*194c0*/  STS.U16 [R11+0x11200], R24 ;  /* 0x011200180b007388 */ /* 0x010fe80000000400 */
[----:B--2---:R0:W-:Y:S04]  /*194d0*/  STL [R1+0xac], R23 ;  /* 0x0000ac1701007387 */ /* 0x0041e80000100800 */
[----:B0-----:R-:W2:Y:S04]  /*194e0*/  LDL.LU R23, [R1+0x1b20] ;  /* 0x001b200001177983 */ /* 0x001ea80000300800 */
[----:B------:R-:W3:Y:S04]  /*194f0*/  LDL R2, [R1+0x7d8] ;  /* 0x0007d80001027983 */ /* 0x000ee80000100800 */
[----:B------:R-:W3:Y:S04]  /*19500*/  LDL R3, [R1+0x7dc] ;  /* 0x0007dc0001037983 */ /* 0x000ee80000100800 */
[----:B------:R-:W4:Y:S01]  /*19510*/  LDL.LU R24, [R1+0x1b1c] ;  /* 0x001b1c0001187983 */ /* 0x000f220000300800 */
[----:B---3--:R-:W-:-:S04]  /*19520*/  @!P4 LOP3.LUT R3, R3, R2, RZ, 0x3c, !PT ;  /* 0x000000020303c212 */ /* 0x008fc800078e3cff */
[C---:B------:R-:W-:Y:S02]  /*19530*/  @!P4 LOP3.LUT R2, R3.reuse, R2, RZ, 0x3c, !PT ;  /* 0x000000020302c212 */ /* 0x040fe400078e3cff */
[----:B----4-:R-:W-:Y:S02]  /*19540*/  PRMT R24, RZ, 0x7610, R24 ;  /* 0x00007610ff187816 */ /* 0x010fe40000000018 */
[----:B------:R-:W-:-:S05]  /*19550*/  @!P4 LOP3.LUT R3, R3, R2, RZ, 0x3c, !PT ;  /* 0x000000020303c212 */ /* 0x000fca00078e3cff */
[----:B------:R-:W3:Y:S04]  /*19560*/  @!P4 LDG.E.U16 R24, [R2.64] ;  /* 0x000000080218c981 */ /* 0x000ee8000c1e1500 */
[----:B------:R-:W-:Y:S04]  /*19570*/  STS.U16 [R11+0x11400], R25 ;  /* 0x011400190b007388 */ /* 0x000fe80000000400 */
[----:B---3--:R0:W-:Y:S04]  /*19580*/  STL [R1+0xa8], R24 ;  /* 0x0000a81801007387 */ /* 0x0081e80000100800 */
[----:B0-----:R-:W3:Y:S04]  /*19590*/  LDL.LU R24, [R1+0x1b18] ;  /* 0x001b180001187983 */ /* 0x001ee80000300800 */
[----:B------:R-:W4:Y:S04]  /*195a0*/  LDL R2, [R1+0x7d0] ;  /* 0x0007d00001027983 */ /* 0x000f280000100800 */
[----:B------:R-:W4:Y:S04]  /*195b0*/  LDL R3, [R1+0x7d4] ;  /* 0x0007d40001037983 */ /* 0x000f280000100800 */
[----:B------:R-:W2:Y:S01]  /*195c0*/  LDL.LU R25, [R1+0x1b14] ;  /* 0x001b140001197983 */ /* 0x000ea20000300800 */
[----:B----4-:R-:W-:-:S04]  /*195d0*/  @!P0 LOP3.LUT R3, R3, R2, RZ, 0x3c, !PT ;  /* 0x0000000203038212 */ /* 0x010fc800078e3cff */
[C---:B------:R-:W-:Y:S02]  /*195e0*/  @!P0 LOP3.LUT R2, R3.reuse, R2, RZ, 0x3c, !PT ;  /* 0x0000000203028212 */ /* 0x040fe400078e3cff */
[----:B--2---:R-:W-:Y:S02]  /*195f0*/  PRMT R25, RZ, 0x7610, R25 ;  /* 0x00007610ff197816 */ /* 0x004fe40000000019 */
[----:B------:R-:W-:-:S05]  /*19600*/  @!P0 LOP3.LUT R3, R3, R2, RZ, 0x3c, !PT ;  /* 0x0000000203038212 */ /* 0x000fca00078e3cff */
[----:B------:R-:W2:Y:S04]  /*19610*/  @!P0 LDG.E.U16 R25, [R2.64] ;  /* 0x0000000802198981 */ /* 0x000ea8000c1e1500 */
[----:B------:R-:W-:Y:S04]  /*19620*/  STS.U16 [R11+0x11600], R26 ;  /* 0x0116001a0b007388 */ /* 0x000fe80000000400 */
[----:B--2---:R0:W-:Y:S04]  /*19630*/  STL [R1+0xa4], R25 ;  /* 0x0000a41901007387 */ /* 0x0041e80000100800 */
[----:B0-----:R-:W2:Y:S04]  /*19640*/  LDL.LU R25, [R1+0x1b10] ;  /* 0x001b100001197983 */ /* 0x001ea80000300800 */
        /* <DEDUP_REMOVED lines=41> */
[----:B--2---:R0:W-:Y:S04]  /*198e0*/  STL [R1+0x94], R29 ;  /* 0x0000941d01007387 */ /* 0x0041e80000100800 */
[----:B0-----:R-:W2:Y:S04]  /*198f0*/  LDL.LU R29, [R1+0x1af0] ;  /* 0x001af000011d7983 */ /* 0x001ea80000300800 */
[----:B------:R-:W4:Y:S04]  /*19900*/  LDL R2, [R1+0x658] ;  /* 0x0006580001027983 */ /* 0x000f280000100800 */
[----:B------:R-:W4:Y:S01]  /*19910*/  LDL R3, [R1+0x65c] ;  /* 0x00065c0001037983 */ /* 0x000f220000100800 */
[----:B------:R-:W-:-:S02]  /*19920*/  PRMT R28, RZ, 0x7610, R28 ;  /* 0x00007610ff1c7816 */ /* 0x000fc4000000001c */
[----:B----4-:R-:W-:-:S04]  /*19930*/  @!P4 LOP3.LUT R3, R3, R2, RZ, 0x3c, !PT ;  /* 0x000000020303c212 */ /* 0x010fc800078e3cff */
[----:B------:R-:W-:-:S04]  /*19940*/  @!P4 LOP3.LUT R2, R3, R2, RZ, 0x3c, !PT ;  /* 0x000000020302c212 */ /* 0x000fc800078e3cff */
[----:B------:R-:W-:-:S05]  /*19950*/  @!P4 LOP3.LUT R3, R3, R2, RZ, 0x3c, !PT ;  /* 0x000000020303c212 */ /* 0x000fca00078e3cff */
[----:B------:R-:W4:Y:S04]  /*19960*/  @!P4 LDG.E.U16 R28, [R2.64] ;  /* 0x00000008021cc981 */ /* 0x000f28000c1e1500 */
[----:B--2---:R0:W-:Y:S04]  /*19970*/  STS.U16 [R11+0x11e00], R29 ;  /* 0x011e001d0b007388 */ /* 0x0041e80000000400 */
[----:B0-----:R-:W2:Y:S04]  /*19980*/  LDL R11, [R1+0x5dc] ;  /* 0x0005dc00010b7983 */ /* 0x001ea80000100800 */
[----:B------:R-:W-:Y:S04]  /*19990*/  STL [R1+0x1aac], R29 ;  /* 0x001aac1d01007387 */ /* 0x000fe80000100800 */
[----:B------:R0:W-:Y:S04]  /*199a0*/  STL [R1+0x1ab0], R29 ;  /* 0x001ab01d01007387 */ /* 0x0001e80000100800 */
[----:B0-----:R-:W2:Y:S04]  /*199b0*/  LDL R29, [R1+0x140] ;  /* 0x00014000011d7983 */ /* 0x001ea80000100800 */
[----:B----4-:R0:W-:Y:S04]  /*199c0*/  STL [R1+0x90], R28 ;  /* 0x0000901c01007387 */ /* 0x0101e80000100800 */
[----:B0-----:R-:W4:Y:S04]  /*199d0*/  LDL.LU R28, [R1+0x1aec] ;  /* 0x001aec00011c7983 */ /* 0x001f280000300800 */
[----:B------:R-:W2:Y:S04]  /*199e0*/  LDL R2, [R1+0x650] ;  /* 0x0006500001027983 */ /* 0x000ea80000100800 */
[----:B------:R-:W2:Y:S01]  /*199f0*/  LDL R3, [R1+0x654] ;  /* 0x0006540001037983 */ /* 0x000ea20000100800 */
[----:B------:R-:W-:-:S02]  /*19a00*/  PRMT R27, RZ, 0x7610, R27 ;  /* 0x00007610ff1b7816 */ /* 0x000fc4000000001b */
[----:B--2---:R-:W-:-:S04]  /*19a10*/  @!P0 LOP3.LUT R3, R3, R2, RZ, 0x3c, !PT ;  /* 0x0000000203038212 */ /* 0x004fc800078e3cff */
[----:B------:R-:W-:-:S04]  /*19a20*/  @!P0 LOP3.LUT R2, R3, R2, RZ, 0x3c, !PT ;  /* 0x0000000203028212 */ /* 0x000fc800078e3cff */
[----:B------:R-:W-:-:S05]  /*19a30*/  @!P0 LOP3.LUT R3, R3, R2, RZ, 0x3c, !PT ;  /* 0x0000000203038212 */ /* 0x000fca00078e3cff */
[----:B------:R-:W2:Y:S04]  /*19a40*/  @!P0 LDG.E.U16 R27, [R2.64] ;  /* 0x00000008021b8981 */ /* 0x000ea8000c1e1500 */
[----:B----4-:R-:W-:Y:S04]  /*19a50*/  STL [R1+0x1ab4], R28 ;  /* 0x001ab41c01007387 */ /* 0x010fe80000100800 */
[----:B------:R-:W-:Y:S04]  /*19a60*/  STL [R1+0x1ab8], R28 ;  /* 0x001ab81c01007387 */ /* 0x000fe80000100800 */
[----:B------:R-:W-:Y:S04]  /*19a70*/  STL [R1+0x1abc], R28 ;  /* 0x001abc1c01007387 */ /* 0x000fe80000100800 */
[----:B--2---:R0:W-:Y:S04]  /*19a80*/  STL [R1+0x8c], R27 ;  /* 0x00008c1b01007387 */ /* 0x0041e80000100800 */
[----:B0-----:R-:W2:Y:S04]  /*19a90*/  LDL.LU R27, [R1+0x1ae8] ;  /* 0x001ae800011b7983 */ /* 0x001ea80000300800 */
[----:B------:R-:W4:Y:S01]  /*19aa0*/  LDL R3, [R1+0x5d8] ;  /* 0x0005d80001037983 */ /* 0x000f220000100800 */
[----:B------:R-:W-:Y:S01]  /*19ab0*/  PRMT R26, RZ, 0x7610, R26 ;  /* 0x00007610ff1a7816 */ /* 0x000fe2000000001a */
[----:B------:R-:W-:-:S05]  /*19ac0*/  @!P4 IMAD.MOV.U32 R2, RZ, RZ, R11 ;  /* 0x000000ffff02c224 */ /* 0x000fca00078e000b */
[----:B----4-:R-:W4:Y:S04]  /*19ad0*/  @!P4 LDG.E.U16 R26, [R2.64] ;  /* 0x00000008021ac981 */ /* 0x010f28000c1e1500 */
[----:B--2---:R-:W-:Y:S04]  /*19ae0*/  STL [R1+0x1ac4], R27 ;  /* 0x001ac41b01007387 */ /* 0x004fe80000100800 */
[----:B------:R-:W2:Y:S04]  /*19af0*/  LDL R11, [R1+0x4dc] ;  /* 0x0004dc00010b7983 */ /* 0x000ea80000100800 */
        /* <DEDUP_REMOVED lines=29> */
[----:B------:R-:W2:Y:S01]  /*19cd0*/  LDL R3, [R1+0x4d8] ;  /* 0x0004d80001037983 */ /* 0x000ea20000100800 */
[----:B------:R-:W-:Y:S01]  /*19ce0*/  PRMT R10, RZ, 0x7610, R10 ;  /* 0x00007610ff0a7816 */ /* 0x000fe2000000000a */
[----:B------:R-:W-:Y:S01]  /*19cf0*/  @!P4 IMAD.MOV.U32 R2, RZ, RZ, R11 ;  /* 0x000000ffff02c224 */ /* 0x000fe200078e000b */
[----:B------:R-:W-:Y:S01]  /*19d00*/  PRMT R12, RZ, 0x7610, R12 ;  /* 0x00007610ff0c7816 */ /* 0x000fe2000000000c */
[----:B------:R-:W3:Y:S04]  /*19d10*/  LDL R11, [R1+0x3d8] ;  /* 0x0003d800010b7983 */ /* 0x000ee80000100800 */
[----:B--2---:R0:W2:Y:S04]  /*19d20*/  @!P4 LDG.E.U16 R10, [R2.64] ;  /* 0x00000008020ac981 */ /* 0x0040a8000c1e1500 */
[----:B0-----:R-:W3:Y:S04]  /*19d30*/  LDL R2, [R1+0x4d0] ;  /* 0x0004d00001027983 */ /* 0x001ee80000100800 */
[----:B------:R-:W3:Y:S04]  /*19d40*/  LDL R3, [R1+0x4d4] ;  /* 0x0004d40001037983 */ /* 0x000ee80000100800 */
[----:B--2---:R0:W-:Y:S01]  /*19d50*/  STL [R1+0x78], R10 ;  /* 0x0000780a01007387 */ /* 0x0041e20000100800 */
[----:B------:R-:W-:-:S03]  /*19d60*/  PRMT R9, RZ, 0x7610, R9 ;  /* 0x00007610ff097816 */ /* 0x000fc60000000009 */
[----:B0-----:R-:W2:Y:S01]  /*19d70*/  LDL R10, [R1+0x3dc] ;  /* 0x0003dc00010a7983 */ /* 0x001ea20000100800 */
[----:B---3--:R-:W-:-:S04]  /*19d80*/  @!P0 LOP3.LUT R3, R3, R2, RZ, 0x3c, !PT ;  /* 0x0000000203038212 */ /* 0x008fc800078e3cff */
[----:B------:R-:W-:-:S04]  /*19d90*/  @!P0 LOP3.LUT R2, R3, R2, RZ, 0x3c, !PT ;  /* 0x0000000203028212 */ /* 0x000fc800078e3cff */
[----:B------:R-:W-:-:S05]  /*19da0*/  @!P0 LOP3.LUT R3, R3, R2, RZ, 0x3c, !PT ;  /* 0x0000000203038212 */ /* 0x000fca00078e3cff */
[----:B------:R0:W3:Y:S04]  /*19db0*/  @!P0 LDG.E.U16 R12, [R2.64] ;  /* 0x00000008020c8981 */ /* 0x0000e8000c1e1500 */
[----:B0-----:R-:W2:Y:S01]  /*19dc0*/  LDL R3, [R1+0x458] ;  /* 0x0004580001037983 */ /* 0x001ea20000100800 */
[----:B------:R-:W-:-:S03]  /*19dd0*/  @!P4 IMAD.MOV.U32 R2, RZ, RZ, R14 ;  /* 0x000000ffff02c224 */ /* 0x000fc600078e000e */
[----:B---3--:R0:W-:Y:S01]  /*19de0*/  STL [R1+0x74], R12 ;  /* 0x0000740c01007387 */ /* 0x0081e20000100800 */
[----:B------:R-:W-:Y:S02]  /*19df0*/  PRMT R19, RZ, 0x7610, R19 ;  /* 0x00007610ff137816 */ /* 0x000fe40000000013 */
[----:B------:R-:W-:Y:S01]  /*19e00*/  PRMT R18, RZ, 0x7610, R18 ;  /* 0x00007610ff127816 */ /* 0x000fe20000000012 */
[----:B------:R-:W3:Y:S04]  /*19e10*/  LDL R14, [R1+0x358] ;  /* 0x00035800010e7983 */ /* 0x000ee80000100800 */
[----:B--2---:R1:W2:Y:S04]  /*19e20*/  @!P4 LDG.E.U16 R9, [R2.64] ;  /* 0x000000080209c981 */ /* 0x0042a8000c1e1500 */
[----:B0-----:R-:W2:Y:S04]  /*19e30*/  LDL R12, [R1+0x3d4] ;  /* 0x0003d400010c7983 */ /* 0x001ea80000100800 */
[----:B-1----:R-:W2:Y:S04]  /*19e40*/  LDL R2, [R1+0x450] ;  /* 0x0004500001027983 */ /* 0x002ea80000100800 */
[----:B------:R-:W2:Y:S02]  /*19e50*/  LDL R3, [R1+0x454] ;  /* 0x0004540001037983 */ /* 0x000ea40000100800 */
[----:B--2---:R-:W-:-:S04]  /*19e60*/  @!P0 LOP3.LUT R3, R3, R2, RZ, 0x3c, !PT ;  /* 0x0000000203038212 */ /* 0x004fc800078e3cff */
[----:B------:R-:W-:-:S04]  /*19e70*/  @!P0 LOP3.LUT R2, R3, R2, RZ, 0x3c, !PT ;  /* 0x0000000203028212 */ /* 0x000fc800078e3cff */
[----:B------:R-:W-:-:S05]  /*19e80*/  @!P0 LOP3.LUT R3, R3, R2, RZ, 0x3c, !PT ;  /* 0x0000000203038212 */ /* 0x000fca00078e3cff */
[----:B------:R0:W2:Y:S02]  /*19e90*/  @!P0 LDG.E.U16 R19, [R2.64] ;  /* 0x0000000802138981 */ /* 0x0000a4000c1e1500 */
[----:B0-----:R-:W-:Y:S02]  /*19ea0*/  @!P4 IMAD.MOV.U32 R2, RZ, RZ, R10 ;  /* 0x000000ffff02c224 */ /* 0x001fe400078e000a */
[----:B------:R-:W-:-:S05]  /*19eb0*/  @!P4 IMAD.MOV.U32 R3, RZ, RZ, R11 ;  /* 0x000000ffff03c224 */ /* 0x000fca00078e000b */
[----:B------:R-:W3:Y:S04]  /*19ec0*/  @!P4 LDG.E.U16 R18, [R2.64] ;  /* 0x000000080212c981 */ /* 0x000ee8000c1e1500 */
[----:B------:R0:W-:Y:S04]  /*19ed0*/  STL [R1+0x70], R9 ;  /* 0x0000700901007387 */ /* 0x0001e80000100800 */
[----:B0-----:R-:W4:Y:S04]  /*19ee0*/  LDL R9, [R1+0x35c] ;  /* 0x00035c0001097983 */ /* 0x001f280000100800 */
[----:B--2---:R0:W-:Y:S04]  /*19ef0*/  STL [R1+0x6c], R19 ;  /* 0x00006c1301007387 */ /* 0x0041e80000100800 */
[----:B0-----:R-:W2:Y:S04]  /*19f00*/  LDL.LU R19, [R1+0x1ad8] ;  /* 0x001ad80001137983 */ /* 0x001ea80000300800 */
[----:B------:R-:W2:Y:S04]  /*19f10*/  LDL R11, [R1+0x350] ;  /* 0x00035000010b7983 */ /* 0x000ea80000100800 */
[----:B------:R-:W2:Y:S04]  /*19f20*/  LDL R10, [R1+0x354] ;  /* 0x00035400010a7983 */ /* 0x000ea80000100800 */
[----:B---3--:R0:W-:Y:S04]  /*19f30*/  STL [R1+0x68], R18 ;  /* 0x0000681201007387 */ /* 0x0081e80000100800 */
[----:B0-----:R-:W3:Y:S04]  /*19f40*/  LDL.LU R18, [R1+0x1ad4] ;  /* 0x001ad40001127983 */ /* 0x001ee80000300800 */
[----:B------:R-:W2:Y:S01]  /*19f50*/  LDL R3, [R1+0x3d0] ;  /* 0x0003d00001037983 */ /* 0x000ea20000100800 */
[----:B------:R-:W-:Y:S01]  /*19f60*/  PRMT R6, RZ, 0x7610, R6 ;  /* 0x00007610ff067816 */ /* 0x000fe20000000006 */
[----:B------:R-:W-:Y:S01]  /*19f70*/  @!P0 IMAD.MOV.U32 R2, RZ, RZ, R12 ;  /* 0x000000ffff028224 */ /* 0x000fe200078e000c */
[----:B------:R-:W-:Y:S01]  /*19f80*/  PRMT R7, RZ, 0x7610, R7 ;  /* 0x00007610ff077816 */ /* 0x000fe20000000007 */
[----:B------:R-:W3:Y:S04]  /*19f90*/  LDL R12, [R1+0x2c4] ;  /* 0x0002c400010c7983 */ /* 0x000ee80000100800 */
[----:B--2---:R4:W2:Y:S02]  /*19fa0*/  @!P0 LDG.E.U16 R6, [R2.64] ;  /* 0x0000000802068981 */ /* 0x0048a4000c1e1500 */
[----:B----4-:R-:W-:-:S02]  /*19fb0*/  @!P4 IMAD.MOV.U32 R2, RZ, RZ, R9 ;  /* 0x000000ffff02c224 */ /* 0x010fc400078e0009 */
[----:B------:R-:W-:-:S05]  /*19fc0*/  @!P4 IMAD.MOV.U32 R3, RZ, RZ, R14 ;  /* 0x000000ffff03c224 */ /* 0x000fca00078e000e */
[----:B------:R-:W4:Y:S04]  /*19fd0*/  @!P4 LDG.E.U16 R7, [R2.64] ;  /* 0x000000080207c981 */ /* 0x000f28000c1e1500 */
[----:B--2---:R0:W-:Y:S04]  /*19fe0*/  STL [R1+0x64], R6 ;  /* 0x0000640601007387 */ /* 0x0041e80000100800 */
[----:B------:R-:W2:Y:S04]  /*19ff0*/  LDL R14, [R1+0x2bc] ;  /* 0x0002bc00010e7983 */ /* 0x000ea80000100800 */
[----:B0-----:R-:W2:Y:S04]  /*1a000*/  LDL R6, [R1+0x2c8] ;  /* 0x0002c80001067983 */ /* 0x001ea80000100800 */
[----:B----4-:R0:W-:Y:S04]  /*1a010*/  STL [R1+0x58], R7 ;  /* 0x0000580701007387 */ /* 0x0101e80000100800 */
[----:B0-----:R-:W4:Y:S04]  /*1a020*/  LDL R7, [R1+0x2c0] ;  /* 0x0002c00001077983 */ /* 0x001f280000100800 */
[----:B------:R-:W-:Y:S04]  /*1a030*/  STS.U16 [R29+0x12000], R28 ;  /* 0x0120001c1d007388 */ /* 0x000fe80000000400 */
[----:B------:R-:W-:Y:S04]  /*1a040*/  STS.U16 [R29+0x12200], R27 ;  /* 0x0122001b1d007388 */ /* 0x000fe80000000400 */
[----:B------:R-:W-:Y:S01]  /*1a050*/  STS.U16 [R29+0x12400], R26 ;  /* 0x0124001a1d007388 */ /* 0x000fe20000000400 */
[----:B------:R-:W-:-:S03]  /*1a060*/  PRMT R0, RZ, 0x7610, R0 ;  /* 0x00007610ff007816 */ /* 0x000fc60000000000 */
[----:B------:R-:W-:Y:S01]  /*1a070*/  STS.U16 [R29+0x12600], R25 ;  /* 0x012600191d007388 */ /* 0x000fe20000000400 */
[----:B------:R-:W-:-:S03]  /*1a080*/  @!P0 IMAD.MOV.U32 R2, RZ, RZ, R10 ;  /* 0x000000ffff028224 */ /* 0x000fc600078e000a */
[----:B------:R-:W-:Y:S01]  /*1a090*/  STS.U16 [R29+0x12800], R24 ;  /* 0x012800181d007388 */ /* 0x000fe20000000400 */
[----:B------:R-:W-:-:S03]  /*1a0a0*/  @!P0 IMAD.MOV.U32 R3, RZ, RZ, R11 ;  /* 0x000000ffff038224 */ /* 0x000fc600078e000b */
[----:B------:R-:W-:Y:S04]  /*1a0b0*/  STS.U16 [R29+0x12a00], R23 ;  /* 0x012a00171d007388 */ /* 0x000fe80000000400 */
[----:B------:R-:W-:Y:S04]  /*1a0c0*/  STS.U16 [R29+0x12c00], R22 ;  /* 0x012c00161d007388 */ /* 0x000fe80000000400 */
[----:B------:R-:W-:Y:S04]  /*1a0d0*/  STS.U16 [R29+0x12e00], R21 ;  /* 0x012e00151d007388 */ /* 0x000fe80000000400 */
[----:B------:R-:W-:Y:S04]  /*1a0e0*/  STS.U16 [R29+0x13000], R20 ;  /* 0x013000141d007388 */ /* 0x000fe80000000400 */
[----:B------:R-:W-:Y:S04]  /*1a0f0*/  STS.U16 [R29+0x13200], R19 ;  /* 0x013200131d007388 */ /* 0x000fe80000000400 */
[----:B---3--:R-:W-:Y:S04]  /*1a100*/  STS.U16 [R29+0x13400], R18 ;  /* 0x013400121d007388 */ /* 0x008fe80000000400 */
[----:B------:R0:W-:Y:S04]  /*1a110*/  STS.U16 [R29+0x13600], R5 ;  /* 0x013600051d007388 */ /* 0x0001e80000000400 */
[----:B------:R1:W3:Y:S04]  /*1a120*/  @!P0 LDG.E.U16 R0, [R2.64] ;  /* 0x0000000802008981 */ /* 0x0002e8000c1e1500 */
[----:B------:R-:W3:Y:S01]  /*1a130*/  LDL.LU R9, [R1+0x50] ;  /* 0x0000500001097983 */ /* 0x000ee20000300800 */
[----:B0-----:R-:W-:-:S03]  /*1a140*/  PRMT R5, RZ, 0x7610, R5 ;  /* 0x00007610ff057816 */ /* 0x001fc60000000005 */
[----:B------:R0:W-:Y:S01]  /*1a150*/  STS.U16 [R29+0x13800], R4 ;  /* 0x013800041d007388 */ /* 0x0001e20000000400 */
[----:B-1----:R-:W-:-:S03]  /*1a160*/  @!P4 IMAD.MOV.U32 R3, RZ, RZ, R12 ;  /* 0x000000ffff03c224 */ /* 0x002fc600078e000c */
[----:B------:R-:W3:Y:S04]  /*1a170*/  LDL R11, [R1+0xc44] ;  /* 0x000c4400010b7983 */ /* 0x000ee80000100800 */
[----:B------:R-:W3:Y:S01]  /*1a180*/  LDL R10, [R1+0xc50] ;  /* 0x000c5000010a7983 */ /* 0x000ee20000100800 */
[----:B0-----:R-:W-:Y:S01]  /*1a190*/  PRMT R4, RZ, 0x7610, R4 ;  /* 0x00007610ff047816 */ /* 0x001fe20000000004 */
[----:B--2---:R-:W-:-:S05]  /*1a1a0*/  @!P4 IMAD.MOV.U32 R2, RZ, RZ, R6 ;  /* 0x000000ffff02c224 */ /* 0x004fca00078e0006 */
[----:B------:R0:W2:Y:S02]  /*1a1b0*/  @!P4 LDG.E.U16 R5, [R2.64] ;  /* 0x000000080205c981 */ /* 0x0000a4000c1e1500 */
[----:B0-----:R-:W-:Y:S02]  /*1a1c0*/  @!P0 IMAD.MOV.U32 R3, RZ, RZ, R14 ;  /* 0x000000ffff038224 */ /* 0x001fe400078e000e */
[----:B----4-:R-:W-:-:S05]  /*1a1d0*/  @!P0 IMAD.MOV.U32 R2, RZ, RZ, R7 ;  /* 0x000000ffff028224 */ /* 0x010fca00078e0007 */
[----:B------:R0:W4:Y:S04]  /*1a1e0*/  @!P0 LDG.E.U16 R4, [R2.64] ;  /* 0x0000000802048981 */ /* 0x000128000c1e1500 */
[----:B------:R-:W-:Y:S01]  /*1a1f0*/  STS.U16 [R29+0x13a00], R17 ;  /* 0x013a00111d007388 */ /* 0x000fe20000000400 */
[----:B0-----:R-:W-:-:S03]  /*1a200*/  PRMT R3, RZ, 0x7610, R3 ;  /* 0x00007610ff037816 */ /* 0x001fc60000000003 */
[----:B------:R-:W-:Y:S04]  /*1a210*/  STS.U16 [R29+0x13c00], R15 ;  /* 0x013c000f1d007388 */ /* 0x000fe80000000400 */
[----:B------:R-:W-:Y:S04]  /*1a220*/  STS.U16 [R29+0x13e00], R16 ;  /* 0x013e00101d007388 */ /* 0x000fe80000000400 */
[----:B---3--:R-:W-:Y:S04]  /*1a230*/  STL [R1+0x1a64], R0 ;  /* 0x001a640001007387 */ /* 0x008fe80000100800 */
[----:B------:R-:W3:Y:S04]  /*1a240*/  LDL R12, [R1+0xc4c] ;  /* 0x000c4c00010c7983 */ /* 0x000ee80000100800 */
[----:B------:R-:W3:Y:S04]  /*1a250*/  LDL R6, [R1+0xc58] ;  /* 0x000c580001067983 */ /* 0x000ee80000100800 */
[----:B------:R0:W3:Y:S04]  /*1a260*/  @!P4 LDG.E.U16 R3, [R10.64] ;  /* 0x000000080a03c981 */ /* 0x0000e8000c1e1500 */
[----:B--2---:R1:W-:Y:S04]  /*1a270*/  STL [R1+0x1a68], R5 ;  /* 0x001a680501007387 */ /* 0x0043e80000100800 */
[----:B------:R-:W2:Y:S04]  /*1a280*/  LDL R14, [R1+0x9cc] ;  /* 0x0009cc00010e7983 */ /* 0x000ea80000100800 */
[----:B-1----:R-:W2:Y:S04]  /*1a290*/  LDL R5, [R1+0xcc4] ;  /* 0x000cc40001057983 */ /* 0x002ea80000100800 */
[----:B------:R-:W2:Y:S04]  /*1a2a0*/  LDL.LU R7, [R1+0x44] ;  /* 0x0000440001077983 */ /* 0x000ea80000300800 */
[----:B----4-:R-:W-:Y:S04]  /*1a2b0*/  STL [R1+0x1a6c], R4 ;  /* 0x001a6c0401007387 */ /* 0x010fe80000100800 */
[----:B------:R-:W4:Y:S04]  /*1a2c0*/  LDL R29, [R1+0x9c4] ;  /* 0x0009c400011d7983 */ /* 0x000f280000100800 */
[----:B0-----:R-:W2:Y:S01]  /*1a2d0*/  LDL.LU R11, [R1+0x29c] ;  /* 0x00029c00010b7983 */ /* 0x001ea20000300800 */
[----:B------:R-:W-:Y:S01]  /*1a2e0*/  PRMT R2, RZ, 0x7610, R2 ;  /* 0x00007610ff027816 */ /* 0x000fe20000000002 */
[----:B---3--:R-:W-:-:S02]  /*1a2f0*/  @!P0 IMAD.MOV.U32 R10, RZ, RZ, R6 ;  /* 0x000000ffff0a8224 */ /* 0x008fc400078e0006 */
[----:B------:R-:W-:Y:S04]  /*1a300*/  STL [R1+0x1a70], R3 ;  /* 0x001a700301007387 */ /* 0x000fe80000100800 */
[----:B--2---:R0:W-:Y:S02]  /*1a310*/  STS.U16 [R5+0x10100], R11 ;  /* 0x0101000b05007388 */ /* 0x0041e40000000400 */
[----:B0-----:R-:W-:Y:S02]  /*1a320*/  @!P0 IMAD.MOV.U32 R11, RZ, RZ, R12 ;  /* 0x000000ffff0b8224 */ /* 0x001fe400078e000c */
[----:B------:R-:W2:Y:S04]  /*1a330*/  LDL R12, [R1+0x94c] ;  /* 0x00094c00010c7983 */ /* 0x000ea80000100800 */
[----:B------:R-:W3:Y:S04]  /*1a340*/  LDL.LU R6, [R1+0x3c] ;  /* 0x00003c0001067983 */ /* 0x000ee80000300800 */
[----:B------:R0:W2:Y:S04]  /*1a350*/  @!P0 LDG.E.U16 R2, [R10.64] ;  /* 0x000000080a028981 */ /* 0x0000a8000c1e1500 */
[----:B0-----:R-:W2:Y:S01]  /*1a360*/  LDL R11, [R1+0x9c8] ;  /* 0x0009c800010b7983 */ /* 0x001ea20000100800 */
[----:B------:R-:W-:Y:S01]  /*1a370*/  PRMT R8, RZ, 0x7610, R8 ;  /* 0x00007610ff087816 */ /* 0x000fe20000000008 */
[----:B------:R-:W-:-:S05]  /*1a380*/  @!P4 IMAD.MOV.U32 R10, RZ, RZ, R14 ;  /* 0x000000ffff0ac224 */ /* 0x000fca00078e000e */
[----:B--2---:R-:W2:Y:S04]  /*1a390*/  @!P4 LDG.E.U16 R8, [R10.64] ;  /* 0x000000080a08c981 */ /* 0x004ea8000c1e1500 */
[----:B------:R-:W-:Y:S04]  /*1a3a0*/  STL [R1+0x1a74], R2 ;  /* 0x001a740201007387 */ /* 0x000fe80000100800 */
[----:B------:R0:W-:Y:S04]  /*1a3b0*/  STS.U16 [R5+0x10300], R9 ;  /* 0x0103000905007388 */ /* 0x0001e80000000400 */
[----:B0-----:R-:W3:Y:S04]  /*1a3c0*/  LDL.LU R9, [R1+0x38] ;  /* 0x0000380001097983 */ /* 0x001ee80000300800 */
[----:B------:R-:W3:Y:S04]  /*1a3d0*/  LDL R14, [R1+0x944] ;  /* 0x00094400010e7983 */ /* 0x000ee80000100800 */
[----:B--2---:R0:W-:Y:S04]  /*1a3e0*/  STL [R1+0x50], R8 ;  /* 0x0000500801007387 */ /* 0x0041e80000100800 */
[----:B0-----:R-:W2:Y:S04]  /*1a3f0*/  LDL.LU R8, [R1+0x1ad0] ;  /* 0x001ad00001087983 */ /* 0x001ea80000300800 */
[----:B------:R-:W2:Y:S04]  /*1a400*/  LDL.LU R10, [R1+0x4c] ;  /* 0x00004c00010a7983 */ /* 0x000ea80000300800 */
[----:B------:R-:W3:Y:S01]  /*1a410*/  LDL R11, [R1+0x9c0] ;  /* 0x0009c000010b7983 */ /* 0x000ee20000100800 */
[----:B------:R-:W-:-:S03]  /*1a420*/  PRMT R13, RZ, 0x7610, R13 ;  /* 0x00007610ff0d7816 */ /* 0x000fc6000000000d */
[----:B--2---:R4:W-:Y:S02]  /*1a430*/  STS.U16 [R5+0x10500], R10 ;  /* 0x0105000a05007388 */ /* 0x0049e40000000400 */
[----:B----4-:R-:W-:Y:S02]  /*1a440*/  @!P0 IMAD.MOV.U32 R10, RZ, RZ, R29 ;  /* 0x000000ffff0a8224 */ /* 0x010fe400078e001d */
[----:B------:R-:W2:Y:S04]  /*1a450*/  LDL R29, [R1+0x8cc] ;  /* 0x0008cc00011d7983 */ /* 0x000ea80000100800 */
[----:B---3--:R0:W3:Y:S04]  /*1a460*/  @!P0 LDG.E.U16 R13, [R10.64] ;  /* 0x000000080a0d8981 */ /* 0x0080e8000c1e1500 */
[----:B0-----:R-:W4:Y:S04]  /*1a470*/  LDL.LU R10, [R1+0x48] ;  /* 0x00004800010a7983 */ /* 0x001f280000300800 */
[----:B------:R-:W2:Y:S01]  /*1a480*/  LDL R11, [R1+0x948] ;  /* 0x00094800010b7983 */ /* 0x000ea20000100800 */
[----:B------:R-:W-:-:S03]  /*1a490*/  PRMT R28, RZ, 0x7610, R28 ;  /* 0x00007610ff1c7816 */ /* 0x000fc6000000001c */
[----:B---3--:R0:W-:Y:S04]  /*1a4a0*/  STL [R1+0x4c], R13 ;  /* 0x00004c0d01007387 */ /* 0x0081e80000100800 */
[----:B----4-:R1:W-:Y:S04]  /*1a4b0*/  STS.U16 [R5+0x10700], R10 ;  /* 0x0107000a05007388 */ /* 0x0103e80000000400 */
[----:B0-----:R-:W3:Y:S01]  /*1a4c0*/  LDL.LU R13, [R1+0x34] ;  /* 0x00003400010d7983 */ /* 0x001ee20000300800 */
[----:B-1----:R-:W-:Y:S01]  /*1a4d0*/  @!P4 IMAD.MOV.U32 R10, RZ, RZ, R12 ;  /* 0x000000ffff0ac224 */ /* 0x002fe200078e000c */
[----:B------:R-:W-:-:S02]  /*1a4e0*/  PRMT R8, RZ, 0x7610, R8 ;  /* 0x00007610ff087816 */ /* 0x000fc40000000008 */
[----:B------:R-:W4:Y:S04]  /*1a4f0*/  LDL R12, [R1+0x8c4] ;  /* 0x0008c400010c7983 */ /* 0x000f280000100800 */
[----:B--2---:R0:W2:Y:S04]  /*1a500*/  @!P4 LDG.E.U16 R28, [R10.64] ;  /* 0x000000080a1cc981 */ /* 0x0040a8000c1e1500 */
[----:B0-----:R-:W2:Y:S01]  /*1a510*/  LDL R11, [R1+0x940] ;  /* 0x00094000010b7983 */ /* 0x001ea20000100800 */
[----:B------:R-:W-:-:S05]  /*1a520*/  @!P0 IMAD.MOV.U32 R10, RZ, RZ, R14 ;  /* 0x000000ffff0a8224 */ /* 0x000fca00078e000e */
[----:B--2---:R-:W2:Y:S04]  /*1a530*/  @!P0 LDG.E.U16 R8, [R10.64] ;  /* 0x000000080a088981 */ /* 0x004ea8000c1e1500 */
[----:B------:R0:W-:Y:S04]  /*1a540*/  STL [R1+0x48], R28 ;  /* 0x0000481c01007387 */ /* 0x0001e80000100800 */
[----:B------:R1:W-:Y:S04]  /*1a550*/  STS.U16 [R5+0x10900], R7 ;  /* 0x0109000705007388 */ /* 0x0003e80000000400 */
[----:B0-----:R-:W3:Y:S04]  /*1a560*/  LDL.LU R28, [R1+0x30] ;  /* 0x00003000011c7983 */ /* 0x001ee80000300800 */
[----:B-1----:R-:W3:Y:S04]  /*1a570*/  LDL.LU R7, [R1+0x2c] ;  /* 0x00002c0001077983 */ /* 0x002ee80000300800 */
[----:B------:R-:W3:Y:S04]  /*1a580*/  LDL R14, [R1+0x84c] ;  /* 0x00084c00010e7983 */ /* 0x000ee80000100800 */
[----:B--2---:R0:W-:Y:S04]  /*1a590*/  STL [R1+0x44], R8 ;  /* 0x0000440801007387 */ /* 0x0041e80000100800 */
[----:B0-----:R-:W2:Y:S04]  /*1a5a0*/  LDL.LU R8, [R1+0x1acc] ;  /* 0x001acc0001087983 */ /* 0x001ea80000300800 */
[----:B------:R-:W3:Y:S04]  /*1a5b0*/  LDL.LU R10, [R1+0x40] ;  /* 0x00004000010a7983 */ /* 0x000ee80000300800 */
[----:B------:R-:W4:Y:S01]  /*1a5c0*/  LDL R11, [R1+0x8c8] ;  /* 0x0008c800010b7983 */ /* 0x000f220000100800 */
[----:B--2---:R-:W-:-:S03]  /*1a5d0*/  PRMT R8, RZ, 0x7610, R8 ;  /* 0x00007610ff087816 */ /* 0x004fc60000000008 */
[----:B---3--:R0:W-:Y:S02]  /*1a5e0*/  STS.U16 [R5+0x10b00], R10 ;  /* 0x010b000a05007388 */ /* 0x0081e40000000400 */
[----:B0-----:R-:W-:Y:S02]  /*1a5f0*/  @!P4 IMAD.MOV.U32 R10, RZ, RZ, R29 ;  /* 0x000000ffff0ac224 */ /* 0x001fe400078e001d */
[----:B------:R-:W2:Y:S04]  /*1a600*/  LDL.LU R29, [R1+0x28] ;  /* 0x00002800011d7983 */ /* 0x000ea80000300800 */
[----:B----4-:R-:W3:Y:S04]  /*1a610*/  @!P4 LDG.E.U16 R8, [R10.64] ;  /* 0x000000080a08c981 */ /* 0x010ee8000c1e1500 */
[----:B---3--:R0:W-:Y:S04]  /*1a620*/  STL [R1+0x40], R8 ;  /* 0x0000400801007387 */ /* 0x0081e80000100800 */
[----:B0-----:R-:W3:Y:S04]  /*1a630*/  LDL.LU R8, [R1+0x1ac8] ;  /* 0x001ac80001087983 */ /* 0x001ee80000300800 */
[----:B------:R-:W4:Y:S01]  /*1a640*/  LDL R11, [R1+0x8c0] ;  /* 0x0008c000010b7983 */ /* 0x000f220000100800 */
[----:B------:R-:W-:-:S03]  /*1a650*/  @!P0 IMAD.MOV.U32 R10, RZ, RZ, R12 ;  /* 0x000000ffff0a8224 */ /* 0x000fc600078e000c */
[----:B------:R0:W-:Y:S04]  /*1a660*/  STS.U16 [R5+0x10d00], R6 ;  /* 0x010d000605007388 */ /* 0x0001e80000000400 */
[----:B0-----:R-:W2:Y:S01]  /*1a670*/  LDL.LU R6, [R1+0x24] ;  /* 0x0000240001067983 */ /* 0x001ea20000300800 */
[----:B------:R-:W-:-:S03]  /*1a680*/  PRMT R27, RZ, 0x7610, R27 ;  /* 0x00007610ff1b7816 */ /* 0x000fc6000000001b */
[----:B------:R-:W2:Y:S01]  /*1a690*/  LDL R12, [R1+0x7c0] ;  /* 0x0007c000010c7983 */ /* 0x000ea20000100800 */
[----:B---3--:R-:W-:-:S06]  /*1a6a0*/  PRMT R8, RZ, 0x7610, R8 ;  /* 0x00007610ff087816 */ /* 0x008fcc0000000008 */
[----:B----4-:R0:W3:Y:S04]  /*1a6b0*/  @!P0 LDG.E.U16 R8, [R10.64] ;  /* 0x000000080a088981 */ /* 0x0100e8000c1e1500 */
[----:B0-----:R-:W4:Y:S01]  /*1a6c0*/  LDL R11, [R1+0x848] ;  /* 0x00084800010b7983 */ /* 0x001f220000100800 */
[----:B------:R-:W-:-:S05]  /*1a6d0*/  @!P4 IMAD.MOV.U32 R10, RZ, RZ, R14 ;  /* 0x000000ffff0ac224 */ /* 0x000fca00078e000e */
[----:B----4-:R-:W4:Y:S04]  /*1a6e0*/  @!P4 LDG.E.U16 R27, [R10.64] ;  /* 0x000000080a1bc981 */ /* 0x010f28000c1e1500 */
[----:B---3--:R0:W-:Y:S04]  /*1a6f0*/  STL [R1+0x3c], R8 ;  /* 0x00003c0801007387 */ /* 0x0081e80000100800 */
[----:B------:R1:W-:Y:S04]  /*1a700*/  STS.U16 [R5+0x10f00], R9 ;  /* 0x010f000905007388 */ /* 0x0003e80000000400 */
[----:B0-----:R-:W3:Y:S04]  /*1a710*/  LDL R8, [R1+0x7c4] ;  /* 0x0007c40001087983 */ /* 0x001ee80000100800 */
[----:B-1----:R-:W2:Y:S04]  /*1a720*/  LDL.LU R9, [R1+0x298] ;  /* 0x0002980001097983 */ /* 0x002ea80000300800 */
[----:B------:R-:W2:Y:S04]  /*1a730*/  LDL.LU R14, [R1+0x294] ;  /* 0x00029400010e7983 */ /* 0x000ea80000300800 */
[----:B------:R-:W-:Y:S04]  /*1a740*/  STS.U16 [R5+0x11100], R13 ;  /* 0x0111000d05007388 */ /* 0x000fe80000000400 */
[----:B----4-:R0:W-:Y:S04]  /*1a750*/  STL [R1+0x38], R27 ;  /* 0x0000381b01007387 */ /* 0x0101e80000100800 */
[----:B0-----:R-:W4:Y:S04]  /*1a760*/  LDL.LU R27, [R1+0x1ac4] ;  /* 0x001ac400011b7983 */ /* 0x001f280000300800 */
[----:B------:R-:W2:Y:S04]  /*1a770*/  LDL R10, [R1+0x840] ;  /* 0x00084000010a7983 */ /* 0x000ea80000100800 */
[----:B------:R-:W2:Y:S04]  /*1a780*/  LDL R11, [R1+0x844] ;  /* 0x00084400010b7983 */ /* 0x000ea80000100800 */
[----:B------:R-:W3:Y:S01]  /*1a790*/  LDL.LU R13, [R1+0x1ac0] ;  /* 0x001ac000010d7983 */ /* 0x000ee20000300800 */
[----:B--2---:R-:W-:-:S04]  /*1a7a0*/  @!P0 LOP3.LUT R11, R11, R10, RZ, 0x3c, !PT ;  /* 0x0000000a0b0b8212 */ /* 0x004fc800078e3cff */
[C---:B------:R-:W-:Y:S02]  /*1a7b0*/  @!P0 LOP3.LUT R10, R11.reuse, R10, RZ, 0x3c, !PT ;  /* 0x0000000a0b0a8212 */ /* 0x040fe400078e3cff */
[----:B---3--:R-:W-:Y:S02]  /*1a7c0*/  PRMT R13, RZ, 0x7610, R13 ;  /* 0x00007610ff0d7816 */ /* 0x008fe4000000000d */
[----:B------:R-:W-:-:S05]  /*1a7d0*/  @!P0 LOP3.LUT R11, R11, R10, RZ, 0x3c, !PT ;  /* 0x0000000a0b0b8212 */ /* 0x000fca00078e3cff */
[----:B------:R0:W2:Y:S04]  /*1a7e0*/  @!P0 LDG.E.U16 R13, [R10.64] ;  /* 0x000000080a0d8981 */ /* 0x0000a8000c1e1500 */
[----:B------:R-:W-:Y:S04]  /*1a7f0*/  STS.U16 [R5+0x11300], R28 ;  /* 0x0113001c05007388 */ /* 0x000fe80000000400 */
[----:B0-----:R-:W3:Y:S04]  /*1a800*/  LDL R10, [R1+0x7c8] ;  /* 0x0007c800010a7983 */ /* 0x001ee80000100800 */
[----:B------:R-:W3:Y:S04]  /*1a810*/  LDL R11, [R1+0x7cc] ;  /* 0x0007cc00010b7983 */ /* 0x000ee80000100800 */
[----:B--2---:R0:W-:Y:S04]  /*1a820*/  STL [R1+0x34], R13 ;  /* 0x0000340d01007387 */ /* 0x0041e80000100800 */
[----:B0-----:R-:W2:Y:S04]  /*1a830*/  LDL.LU R13, [R1+0x290] ;  /* 0x00029000010d7983 */ /* 0x001ea80000300800 */
[----:B------:R-:W2:Y:S01]  /*1a840*/  LDL.LU R28, [R1+0x1abc] ;  /* 0x001abc00011c7983 */ /* 0x000ea20000300800 */
[----:B---3--:R-:W-:-:S04]  /*1a850*/  @!P4 LOP3.LUT R11, R11, R10, RZ, 0x3c, !PT ;  /* 0x0000000a0b0bc212 */ /* 0x008fc800078e3cff */
[----:B------:R-:W-:-:S04]  /*1a860*/  @!P4 LOP3.LUT R10, R11, R10, RZ, 0x3c, !PT ;  /* 0x0000000a0b0ac212 */ /* 0x000fc800078e3cff */
[----:B------:R-:W-:Y:S02]  /*1a870*/  @!P4 LOP3.LUT R11, R11, R10, RZ, 0x3c, !PT ;  /* 0x0000000a0b0bc212 */ /* 0x000fe400078e3cff */
[----:B--2---:R-:W-:-:S06]  /*1a880*/  PRMT R28, RZ, 0x7610, R28 ;  /* 0x00007610ff1c7816 */ /* 0x004fcc000000001c */
[----:B------:R-:W2:Y:S04]  /*1a890*/  @!P4 LDG.E.U16 R28, [R10.64] ;  /* 0x000000080a1cc981 */ /* 0x000ea8000c1e1500 */
[----:B--2---:R0:W-:Y:S04]  /*1a8a0*/  STL [R1+0x30], R28 ;  /* 0x0000301c01007387 */ /* 0x0041e80000100800 */
[----:B0-----:R-:W2:Y:S01]  /*1a8b0*/  LDL.LU R28, [R1+0x1ab8] ;  /* 0x001ab800011c7983 */ /* 0x001ea20000300800 */
[----:B------:R-:W-:Y:S02]  /*1a8c0*/  @!P0 IMAD.MOV.U32 R10, RZ, RZ, R8 ;  /* 0x000000ffff0a8224 */ /* 0x000fe400078e0008 */
[----:B------:R-:W-:Y:S01]  /*1a8d0*/  @!P0 IMAD.MOV.U32 R11, RZ, RZ, R12 ;  /* 0x000000ffff0b8224 */ /* 0x000fe200078e000c */
[----:B--2---:R-:W-:-:S06]  /*1a8e0*/  PRMT R28, RZ, 0x7610, R28 ;  /* 0x00007610ff1c7816 */ /* 0x004fcc000000001c */
[----:B------:R-:W2:Y:S04]  /*1a8f0*/  @!P0 LDG.E.U16 R28, [R10.64] ;  /* 0x000000080a1c8981 */ /* 0x000ea8000c1e1500 */
[----:B------:R0:W-:Y:S04]  /*1a900*/  STS.U16 [R5+0x11500], R7 ;  /* 0x0115000705007388 */ /* 0x0001e80000000400 */
[----:B0-----:R-:W3:Y:S04]  /*1a910*/  LDL.LU R7, [R1+0x28c] ;  /* 0x00028c0001077983 */ /* 0x001ee80000300800 */
[----:B------:R-:W3:Y:S04]  /*1a920*/  LDL R12, [R1+0x6c0] ;  /* 0x0006c000010c7983 */ /* 0x000ee80000100800 */
[----:B------:R-:W3:Y:S04]  /*1a930*/  LDL R8, [R1+0x6c4] ;  /* 0x0006c40001087983 */ /* 0x000ee80000100800 */
[----:B------:R-:W-:Y:S04]  /*1a940*/  STS.U16 [R5+0x11700], R29 ;  /* 0x0117001d05007388 */ /* 0x000fe80000000400 */
[----:B--2---:R0:W-:Y:S04]  /*1a950*/  STL [R1+0x2c], R28 ;  /* 0x00002c1c01007387 */ /* 0x0041e80000100800 */
[----:B0-----:R-:W2:Y:S04]  /*1a960*/  LDL.LU R28, [R1+0x1ab4] ;  /* 0x001ab400011c7983 */ /* 0x001ea80000300800 */
[----:B------:R-:W2:Y:S04]  /*1a970*/  LDL R10, [R1+0x748] ;  /* 0x00074800010a7983 */ /* 0x000ea80000100800 */
[----:B------:R-:W2:Y:S04]  /*1a980*/  LDL R11, [R1+0x74c] ;  /* 0x00074c00010b7983 */ /* 0x000ea80000100800 */
[----:B------:R-:W3:Y:S01]  /*1a990*/  LDL.LU R29, [R1+0x1ab0] ;  /* 0x001ab000011d7983 */ /* 0x000ee20000300800 */
[----:B--2---:R-:W-:-:S04]  /*1a9a0*/  @!P4 LOP3.LUT R11, R11, R10, RZ, 0x3c, !PT ;  /* 0x0000000a0b0bc212 */ /* 0x004fc800078e3cff */
[C---:B------:R-:W-:Y:S02]  /*1a9b0*/  @!P4 LOP3.LUT R10, R11.reuse, R10, RZ, 0x3c, !PT ;  /* 0x0000000a0b0ac212 */ /* 0x040fe400078e3cff */
[----:B---3--:R-:W-:Y:S02]  /*1a9c0*/  PRMT R29, RZ, 0x7610, R29 ;  /* 0x00007610ff1d7816 */ /* 0x008fe4000000001d */
[----:B------:R-:W-:-:S05]  /*1a9d0*/  @!P4 LOP3.LUT R11, R11, R10, RZ, 0x3c, !PT ;  /* 0x0000000a0b0bc212 */ /* 0x000fca00078e3cff */
        /* <DEDUP_REMOVED lines=20> */
[----:B------:R0:W3:Y:S01]  /*1ab20*/  @!P4 LDG.E.U16 R4, [R10.64] ;  /* 0x000000080a04c981 */ /* 0x0000e2000c1e1500 */
[----:B------:R-:W-:-:S03]  /*1ab30*/  PRMT R0, RZ, 0x7610, R0 ;  /* 0x00007610ff007816 */ /* 0x000fc60000000000 */
[----:B------:R1:W-:Y:S01]  /*1ab40*/  STS.U16 [R5+0x11b00], R9 ;  /* 0x011b000905007388 */ /* 0x0003e20000000400 */
[----:B0-----:R-:W-:Y:S02]  /*1ab50*/  @!P0 IMAD.MOV.U32 R10, RZ, RZ, R8 ;  /* 0x000000ffff0a8224 */ /* 0x001fe400078e0008 */
[----:B------:R-:W-:Y:S01]  /*1ab60*/  @!P0 IMAD.MOV.U32 R11, RZ, RZ, R12 ;  /* 0x000000ffff0b8224 */ /* 0x000fe200078e000c */
[----:B-1----:R-:W2:Y:S04]  /*1ab70*/  LDL.LU R9, [R1+0x1aa0] ;  /* 0x001aa00001097983 */ /* 0x002ea80000300800 */
[----:B------:R0:W4:Y:S04]  /*1ab80*/  @!P0 LDG.E.U16 R0, [R10.64] ;  /* 0x000000080a008981 */ /* 0x000128000c1e1500 */
[----:B---3--:R1:W-:Y:S04]  /*1ab90*/  STL [R1+0x20], R4 ;  /* 0x0000200401007387 */ /* 0x0083e80000100800 */
[----:B0-----:R-:W3:Y:S04]  /*1aba0*/  LDL R10, [R1+0x648] ;  /* 0x00064800010a7983 */ /* 0x001ee80000100800 */
[----:B------:R-:W3:Y:S04]  /*1abb0*/  LDL R11, [R1+0x64c] ;  /* 0x00064c00010b7983 */ /* 0x000ee80000100800 */
[----:B------:R0:W-:Y:S01]  /*1abc0*/  STS.U16 [R5+0x11d00], R14 ;  /* 0x011d000e05007388 */ /* 0x0001e20000000400 */
[----:B--2---:R-:W-:-:S03]  /*1abd0*/  PRMT R9, RZ, 0x7610, R9 ;  /* 0x00007610ff097816 */ /* 0x004fc60000000009 */
[----:B-1----:R-:W2:Y:S01]  /*1abe0*/  LDL R4, [R1+0x644] ;  /* 0x0006440001047983 */ /* 0x002ea20000100800 */
[----:B---3--:R-:W-:-:S03]  /*1abf0*/  @!P4 LOP3.LUT R11, R11, R10, RZ, 0x3c, !PT ;  /* 0x0000000a0b0bc212 */ /* 0x008fc600078e3cff */
[----:B0-----:R-:W3:Y:S01]  /*1ac00*/  LDL R14, [R1+0x5cc] ;  /* 0x0005cc00010e7983 */ /* 0x001ee20000100800 */
[----:B------:R-:W-:-:S03]  /*1ac10*/  @!P4 LOP3.LUT R10, R11, R10, RZ, 0x3c, !PT ;  /* 0x0000000a0b0ac212 */ /* 0x000fc600078e3cff */
[----:B------:R-:W2:Y:S01]  /*1ac20*/  LDL.LU R8, [R1+0x278] ;  /* 0x0002780001087983 */ /* 0x000ea20000300800 */
[----:B------:R-:W-:-:S03]  /*1ac30*/  @!P4 LOP3.LUT R11, R11, R10, RZ, 0x3c, !PT ;  /* 0x0000000a0b0bc212 */ /* 0x000fc600078e3cff */
[----:B------:R0:W-:Y:S04]  /*1ac40*/  STS.U16 [R5+0x11f00], R13 ;  /* 0x011f000d05007388 */ /* 0x0001e80000000400 */
[----:B------:R-:W2:Y:S04]  /*1ac50*/  @!P4 LDG.E.U16 R9, [R10.64] ;  /* 0x000000080a09c981 */ /* 0x000ea8000c1e1500 */
[----:B------:R-:W3:Y:S04]  /*1ac60*/  LDL R12, [R1+0x5c4] ;  /* 0x0005c400010c7983 */ /* 0x000ee80000100800 */
[----:B0-----:R-:W3:Y:S04]  /*1ac70*/  LDL R13, [R1+0x5c0] ;  /* 0x0005c000010d7983 */ /* 0x001ee80000100800 */
[----:B----4-:R0:W-:Y:S04]  /*1ac80*/  STL [R1+0x1c], R0 ;  /* 0x00001c0001007387 */ /* 0x0101e80000100800 */
[----:B0-----:R-:W4:Y:S04]  /*1ac90*/  LDL.LU R0, [R1+0x274] ;  /* 0x0002740001007983 */ /* 0x001f280000300800 */
[----:B--2---:R0:W-:Y:S04]  /*1aca0*/  STL [R1+0x18], R9 ;  /* 0x0000180901007387 */ /* 0x0041e80000100800 */
[----:B0-----:R-:W2:Y:S04]  /*1acb0*/  LDL.LU R9, [R1+0x1a9c] ;  /* 0x001a9c0001097983 */ /* 0x001ea80000300800 */
[----:B------:R-:W3:Y:S01]  /*1acc0*/  LDL R11, [R1+0x640] ;  /* 0x00064000010b7983 */ /* 0x000ee20000100800 */
[----:B------:R-:W-:Y:S01]  /*1acd0*/  @!P0 IMAD.MOV.U32 R10, RZ, RZ, R4 ;  /* 0x000000ffff0a8224 */ /* 0x000fe200078e0004 */
[----:B--2---:R-:W-:-:S06]  /*1ace0*/  PRMT R9, RZ, 0x7610, R9 ;  /* 0x00007610ff097816 */ /* 0x004fcc0000000009 */
[----:B---3--:R-:W2:Y:S04]  /*1acf0*/  @!P0 LDG.E.U16 R9, [R10.64] ;  /* 0x000000080a098981 */ /* 0x008ea8000c1e1500 */
        /* <DEDUP_REMOVED lines=9> */
[----:B0-----:R-:W-:Y:S02]  /*1ad90*/  @!P4 IMAD.MOV.U32 R10, RZ, RZ, R14 ;  /* 0x000000ffff0ac224 */ /* 0x001fe400078e000e */
[----:B------:R-:W2:Y:S04]  /*1ada0*/  LDL.LU R14, [R1+0x26c] ;  /* 0x00026c00010e7983 */ /* 0x000ea80000300800 */
[----:B---3--:R0:W3:Y:S04]  /*1adb0*/  @!P4 LDG.E.U16 R15, [R10.64] ;  /* 0x000000080a0fc981 */ /* 0x0080e8000c1e1500 */
[----:B0-----:R-:W2:Y:S01]  /*1adc0*/  LDL.LU R11, [R1+0x284] ;  /* 0x00028400010b7983 */ /* 0x001ea20000300800 */
[----:B------:R-:W-:Y:S01]  /*1add0*/  PRMT R9, RZ, 0x7610, R9 ;  /* 0x00007610ff097816 */ /* 0x000fe20000000009 */
[----:B------:R-:W-:-:S02]  /*1ade0*/  @!P0 IMAD.MOV.U32 R10, RZ, RZ, R12 ;  /* 0x000000ffff0a8224 */ /* 0x000fc400078e000c */
[----:B---3--:R0:W-:Y:S04]  /*1adf0*/  STL [R1+0x10], R15 ;  /* 0x0000100f01007387 */ /* 0x0081e80000100800 */
[----:B--2---:R1:W-:Y:S04]  /*1ae00*/  STS.U16 [R5+0x12500], R11 ;  /* 0x0125000b05007388 */ /* 0x0043e80000000400 */
[----:B0-----:R-:W2:Y:S01]  /*1ae10*/  LDL R15, [R1+0x544] ;  /* 0x00054400010f7983 */ /* 0x001ea20000100800 */
[----:B-1----:R-:W-:-:S05]  /*1ae20*/  @!P0 IMAD.MOV.U32 R11, RZ, RZ, R13 ;  /* 0x000000ffff0b8224 */ /* 0x002fca00078e000d */
[----:B------:R0:W3:Y:S04]  /*1ae30*/  @!P0 LDG.E.U16 R9, [R10.64] ;  /* 0x000000080a098981 */ /* 0x0000e8000c1e1500 */
[----:B0-----:R-:W2:Y:S04]  /*1ae40*/  LDL.LU R10, [R1+0x280] ;  /* 0x00028000010a7983 */ /* 0x001ea80000300800 */
[----:B------:R-:W4:Y:S01]  /*1ae50*/  LDL R11, [R1+0x548] ;  /* 0x00054800010b7983 */ /* 0x000f220000100800 */
[----:B------:R-:W-:-:S03]  /*1ae60*/  PRMT R3, RZ, 0x7610, R3 ;  /* 0x00007610ff037816 */ /* 0x000fc60000000003 */
[----:B------:R-:W4:Y:S04]  /*1ae70*/  LDL R13, [R1+0x4c8] ;  /* 0x0004c800010d7983 */ /* 0x000f280000100800 */
[----:B------:R-:W4:Y:S04]  /*1ae80*/  LDL R12, [R1+0x4cc] ;  /* 0x0004cc00010c7983 */ /* 0x000f280000100800 */
[----:B---3--:R0:W-:Y:S04]  /*1ae90*/  STL [R1+0xc], R9 ;  /* 0x00000c0901007387 */ /* 0x0081e80000100800 */
[----:B--2---:R1:W-:Y:S04]  /*1aea0*/  STS.U16 [R5+0x12700], R10 ;  /* 0x0127000a05007388 */ /* 0x0043e80000000400 */
[----:B0-----:R-:W2:Y:S01]  /*1aeb0*/  LDL.LU R9, [R1+0x268] ;  /* 0x0002680001097983 */ /* 0x001ea20000300800 */
[----:B-1----:R-:W-:Y:S01]  /*1aec0*/  @!P4 IMAD.MOV.U32 R10, RZ, RZ, R4 ;  /* 0x000000ffff0ac224 */ /* 0x002fe200078e0004 */
[----:B------:R-:W-:-:S02]  /*1aed0*/  PRMT R2, RZ, 0x7610, R2 ;  /* 0x00007610ff027816 */ /* 0x000fc40000000002 */
[----:B------:R-:W3:Y:S04]  /*1aee0*/  LDL R4, [R1+0x4c0] ;  /* 0x0004c00001047983 */ /* 0x000ee80000100800 */
[----:B----4-:R0:W4:Y:S04]  /*1aef0*/  @!P4 LDG.E.U16 R3, [R10.64] ;  /* 0x000000080a03c981 */ /* 0x010128000c1e1500 */
[----:B0-----:R-:W2:Y:S01]  /*1af00*/  LDL R11, [R1+0x540] ;  /* 0x00054000010b7983 */ /* 0x001ea20000100800 */
[----:B------:R-:W-:Y:S01]  /*1af10*/  @!P0 IMAD.MOV.U32 R10, RZ, RZ, R15 ;  /* 0x000000ffff0a8224 */ /* 0x000fe200078e000f */
[----:B------:R-:W-:-:S04]  /*1af20*/  PRMT R6, RZ, 0x7610, R6 ;  /* 0x00007610ff067816 */ /* 0x000fc80000000006 */
[----:B--2---:R0:W2:Y:S02]  /*1af30*/  @!P0 LDG.E.U16 R2, [R10.64] ;  /* 0x000000080a028981 */ /* 0x0040a4000c1e1500 */
[----:B0-----:R-:W-:Y:S02]  /*1af40*/  @!P4 IMAD.MOV.U32 R10, RZ, RZ, R12 ;  /* 0x000000ffff0ac224 */ /* 0x001fe400078e000c */
[----:B------:R-:W-:-:S05]  /*1af50*/  @!P4 IMAD.MOV.U32 R11, RZ, RZ, R13 ;  /* 0x000000ffff0bc224 */ /* 0x000fca00078e000d */
[----:B------:R-:W3:Y:S04]  /*1af60*/  @!P4 LDG.E.U16 R6, [R10.64] ;  /* 0x000000080a06c981 */ /* 0x000ee8000c1e1500 */
[----:B----4-:R0:W-:Y:S04]  /*1af70*/  STL [R1+0x8], R3 ;  /* 0x0000080301007387 */ /* 0x0101e80000100800 */
[----:B------:R1:W-:Y:S04]  /*1af80*/  STS.U16 [R5+0x12900], R8 ;  /* 0x0129000805007388 */ /* 0x0003e80000000400 */
[----:B0-----:R-:W4:Y:S04]  /*1af90*/  LDL R3, [R1+0x4c4] ;  /* 0x0004c40001037983 */ /* 0x001f280000100800 */
[----:B-1----:R-:W4:Y:S04]  /*1afa0*/  LDL.LU R8, [R1+0x260] ;  /* 0x0002600001087983 */ /* 0x002f280000300800 */
[----:B------:R0:W-:Y:S04]  /*1afb0*/  STS.U16 [R5+0x12b00], R0 ;  /* 0x012b000005007388 */ /* 0x0001e80000000400 */
[----:B------:R-:W-:Y:S04]  /*1afc0*/  STS.U16 [R5+0x12d00], R7 ;  /* 0x012d000705007388 */ /* 0x000fe80000000400 */
[----:B--2---:R1:W-:Y:S04]  /*1afd0*/  STL [R1+0x4], R2 ;  /* 0x0000040201007387 */ /* 0x0043e80000100800 */
[----:B0-----:R-:W2:Y:S04]  /*1afe0*/  LDL R0, [R1+0x44c] ;  /* 0x00044c0001007983 */ /* 0x001ea80000100800 */
[----:B-1----:R-:W2:Y:S04]  /*1aff0*/  LDL R2, [R1+0x448] ;  /* 0x0004480001027983 */ /* 0x002ea80000100800 */
[----:B------:R-:W2:Y:S04]  /*1b000*/  LDL.LU R15, [R1+0x258] ;  /* 0x00025800010f7983 */ /* 0x000ea80000300800 */
[----:B------:R-:W2:Y:S04]  /*1b010*/  LDL R7, [R1+0x440] ;  /* 0x0004400001077983 */ /* 0x000ea80000100800 */
[----:B---3--:R0:W-:Y:S04]  /*1b020*/  STL [R1], R6 ;  /* 0x0000000601007387 */ /* 0x0081e80000100800 */
[----:B0-----:R-:W3:Y:S01]  /*1b030*/  LDL R6, [R1+0x444] ;  /* 0x0004440001067983 */ /* 0x001ee20000100800 */
[----:B------:R-:W-:Y:S01]  /*1b040*/  PRMT R28, RZ, 0x7610, R28 ;  /* 0x00007610ff1c7816 */ /* 0x000fe2000000001c */
[----:B----4-:R-:W-:-:S02]  /*1b050*/  @!P0 IMAD.MOV.U32 R10, RZ, RZ, R3 ;  /* 0x000000ffff0a8224 */ /* 0x010fc400078e0003 */
[----:B------:R-:W-:Y:S01]  /*1b060*/  @!P0 IMAD.MOV.U32 R11, RZ, RZ, R4 ;  /* 0x000000ffff0b8224 */ /* 0x000fe200078e0004 */
[----:B------:R-:W-:Y:S01]  /*1b070*/  PRMT R26, RZ, 0x7610, R26 ;  /* 0x00007610ff1a7816 */ /* 0x000fe2000000001a */
[----:B------:R-:W4:Y:S04]  /*1b080*/  LDL.LU R13, [R1+0x250] ;  /* 0x00025000010d7983 */ /* 0x000f280000300800 */
[----:B------:R2:W4:Y:S01]  /*1b090*/  @!P0 LDG.E.U16 R28, [R10.64] ;  /* 0x000000080a1c8981 */ /* 0x000522000c1e1500 */
[----:B------:R-:W-:Y:S01]  /*1b0a0*/  PRMT R24, RZ, 0x7610, R24 ;  /* 0x00007610ff187816 */ /* 0x000fe20000000018 */
[----:B--2---:R-:W-:Y:S02]  /*1b0b0*/  @!P4 IMAD.MOV.U32 R10, RZ, RZ, R0 ;  /* 0x000000ffff0ac224 */ /* 0x004fe400078e0000 */
[----:B------:R-:W-:-:S05]  /*1b0c0*/  @!P4 IMAD.MOV.U32 R11, RZ, RZ, R2 ;  /* 0x000000ffff0bc224 */ /* 0x000fca00078e0002 */
[----:B------:R0:W2:Y:S02]  /*1b0d0*/  @!P4 LDG.E.U16 R26, [R10.64] ;  /* 0x000000080a1ac981 */ /* 0x0000a4000c1e1500 */
[----:B0-----:R-:W-:Y:S02]  /*1b0e0*/  @!P0 IMAD.MOV.U32 R11, RZ, RZ, R7 ;  /* 0x000000ffff0b8224 */ /* 0x001fe400078e0007 */
[----:B---3--:R-:W-:-:S05]  /*1b0f0*/  @!P0 IMAD.MOV.U32 R10, RZ, RZ, R6 ;  /* 0x000000ffff0a8224 */ /* 0x008fca00078e0006 */
[----:B------:R-:W3:Y:S04]  /*1b100*/  @!P0 LDG.E.U16 R24, [R10.64] ;  /* 0x000000080a188981 */ /* 0x000ee8000c1e1500 */
[----:B----4-:R-:W-:Y:S04]  /*1b110*/  STL [R1+0x1a14], R28 ;  /* 0x001a141c01007387 */ /* 0x010fe80000100800 */
[----:B------:R-:W4:Y:S04]  /*1b120*/  LDL R4, [R1+0x3c8] ;  /* 0x0003c80001047983 */ /* 0x000f280000100800 */
[----:B------:R-:W4:Y:S04]  /*1b130*/  LDL R3, [R1+0x3cc] ;  /* 0x0003cc0001037983 */ /* 0x000f280000100800 */
[----:B------:R0:W-:Y:S04]  /*1b140*/  STS.U16 [R5+0x12f00], R14 ;  /* 0x012f000e05007388 */ /* 0x0001e80000000400 */
[----:B------:R1:W-:Y:S04]  /*1b150*/  STS.U16 [R5+0x13100], R9 ;  /* 0x0131000905007388 */ /* 0x0003e80000000400 */
[----:B0-----:R-:W4:Y:S04]  /*1b160*/  LDL.LU R14, [R1+0x248] ;  /* 0x00024800010e7983 */ /* 0x001f280000300800 */
[----:B------:R0:W-:Y:S04]  /*1b170*/  STS.U16 [R5+0x13300], R8 ;  /* 0x0133000805007388 */ /* 0x0001e80000000400 */
[----:B--2---:R-:W-:Y:S04]  /*1b180*/  STL [R1+0x1a18], R26 ;  /* 0x001a181a01007387 */ /* 0x004fe80000100800 */
[----:B------:R-:W2:Y:S04]  /*1b190*/  LDL R2, [R1+0x3c0] ;  /* 0x0003c00001027983 */ /* 0x000ea80000100800 */
[----:B------:R-:W2:Y:S04]  /*1b1a0*/  LDL R0, [R1+0x3c4] ;  /* 0x0003c40001007983 */ /* 0x000ea80000100800 */
[----:B-1----:R-:W2:Y:S04]  /*1b1b0*/  LDL.LU R9, [R1+0x1bc] ;  /* 0x0001bc0001097983 */ /* 0x002ea80000300800 */
[----:B---3--:R-:W-:Y:S04]  /*1b1c0*/  STL [R1+0x1a1c], R24 ;  /* 0x001a1c1801007387 */ /* 0x008fe80000100800 */
[----:B------:R-:W3:Y:S04]  /*1b1d0*/  LDL R12, [R1+0x348] ;  /* 0x00034800010c7983 */ /* 0x000ee80000100800 */
[----:B0-----:R-:W3:Y:S01]  /*1b1e0*/  LDL R8, [R1+0x34c] ;  /* 0x00034c0001087983 */ /* 0x001ee20000100800 */
[----:B------:R-:W-:Y:S01]  /*1b1f0*/  PRMT R22, RZ, 0x7610, R22 ;  /* 0x00007610ff167816 */ /* 0x000fe20000000016 */
[----:B----4-:R-:W-:Y:S01]  /*1b200*/  @!P4 IMAD.MOV.U32 R11, RZ, RZ, R4 ;  /* 0x000000ffff0bc224 */ /* 0x010fe200078e0004 */
[----:B------:R-:W-:Y:S01]  /*1b210*/  PRMT R20, RZ, 0x7610, R20 ;  /* 0x00007610ff147816 */ /* 0x000fe20000000014 */
[----:B------:R-:W4:Y:S01]  /*1b220*/  LDL R6, [R1+0x340] ;  /* 0x0003400001067983 */ /* 0x000f220000100800 */
[----:B------:R-:W-:Y:S01]  /*1b230*/  @!P4 IMAD.MOV.U32 R10, RZ, RZ, R3 ;  /* 0x000000ffff0ac224 */ /* 0x000fe200078e0003 */
[----:B------:R-:W-:-:S02]  /*1b240*/  PRMT R18, RZ, 0x7610, R18 ;  /* 0x00007610ff127816 */ /* 0x000fc40000000012 */
[----:B------:R-:W4:Y:S04]  /*1b250*/  LDL R4, [R1+0x344] ;  /* 0x0003440001047983 */ /* 0x000f280000100800 */
[----:B------:R2:W4:Y:S04]  /*1b260*/  @!P4 LDG.E.U16 R22, [R10.64] ;  /* 0x000000080a16c981 */ /* 0x000528000c1e1500 */
[----:B------:R-:W4:Y:S01]  /*1b270*/  LDL.LU R7, [R1+0x1b4] ;  /* 0x0001b40001077983 */ /* 0x000f220000300800 */
[----:B--2---:R-:W-:Y:S02]  /*1b280*/  @!P0 IMAD.MOV.U32 R11, RZ, RZ, R2 ;  /* 0x000000ffff0b8224 */ /* 0x004fe400078e0002 */
[----:B------:R-:W-:-:S05]  /*1b290*/  @!P0 IMAD.MOV.U32 R10, RZ, RZ, R0 ;  /* 0x000000ffff0a8224 */ /* 0x000fca00078e0000 */
[----:B------:R3:W2:Y:S02]  /*1b2a0*/  @!P0 LDG.E.U16 R20, [R10.64] ;  /* 0x000000080a148981 */ /* 0x0006a4000c1e1500 */
[----:B---3--:R-:W-:Y:S02]  /*1b2b0*/  @!P4 IMAD.MOV.U32 R11, RZ, RZ, R12 ;  /* 0x000000ffff0bc224 */ /* 0x008fe400078e000c */
[----:B------:R-:W-:-:S05]  /*1b2c0*/  @!P4 IMAD.MOV.U32 R10, RZ, RZ, R8 ;  /* 0x000000ffff0ac224 */ /* 0x000fca00078e0008 */
[----:B------:R0:W3:Y:S04]  /*1b2d0*/  @!P4 LDG.E.U16 R18, [R10.64] ;  /* 0x000000080a12c981 */ /* 0x0000e8000c1e1500 */
[----:B----4-:R-:W-:Y:S04]  /*1b2e0*/  STL [R1+0x1a20], R22 ;  /* 0x001a201601007387 */ /* 0x010fe80000100800 */
[----:B------:R-:W4:Y:S04]  /*1b2f0*/  LDL R3, [R1+0x2b4] ;  /* 0x0002b40001037983 */ /* 0x000f280000100800 */
[----:B------:R-:W4:Y:S04]  /*1b300*/  LDL R2, [R1+0x2b8] ;  /* 0x0002b80001027983 */ /* 0x000f280000100800 */
[----:B------:R-:W4:Y:S04]  /*1b310*/  LDL.LU R0, [R1+0x1a8] ;  /* 0x0001a80001007983 */ /* 0x000f280000300800 */
[----:B------:R1:W-:Y:S01]  /*1b320*/  STS.U16 [R5+0x13500], R15 ;  /* 0x0135000f05007388 */ /* 0x0003e20000000400 */
[----:B0-----:R-:W-:-:S02]  /*1b330*/  @!P0 IMAD.MOV.U32 R10, RZ, RZ, R4 ;  /* 0x000000ffff0a8224 */ /* 0x001fc400078e0004 */
[----:B------:R-:W-:Y:S01]  /*1b340*/  @!P0 IMAD.MOV.U32 R11, RZ, RZ, R6 ;  /* 0x000000ffff0b8224 */ /* 0x000fe200078e0006 */
[----:B--2---:R-:W-:Y:S04]  /*1b350*/  STL [R1+0x1a24], R20 ;  /* 0x001a241401007387 */ /* 0x004fe80000100800 */
[----:B------:R-:W2:Y:S04]  /*1b360*/  LDL.LU R8, [R1+0x1a0] ;  /* 0x0001a00001087983 */ /* 0x000ea80000300800 */
[----:B---3--:R0:W-:Y:S04]  /*1b370*/  STL [R1+0x1a28], R18 ;  /* 0x001a281201007387 */ /* 0x0081e80000100800 */
[----:B-1----:R-:W3:Y:S04]  /*1b380*/  LDL R15, [R1+0x2b0] ;  /* 0x0002b000010f7983 */ /* 0x002ee80000100800 */
[----:B------:R-:W2:Y:S04]  /*1b390*/  LDL R6, [R1+0xc54] ;  /* 0x000c540001067983 */ /* 0x000ea80000100800 */
[----:B0-----:R-:W2:Y:S04]  /*1b3a0*/  LDL R18, [R1+0x2ac] ;  /* 0x0002ac0001127983 */ /* 0x001ea80000100800 */
[----:B------:R-:W2:Y:S04]  /*1b3b0*/  LDL R4, [R1+0xc60] ;  /* 0x000c600001047983 */ /* 0x000ea80000100800 */
[----:B------:R-:W-:Y:S04]  /*1b3c0*/  STS.U16 [R5+0x13700], R13 ;  /* 0x0137000d05007388 */ /* 0x000fe80000000400 */
[----:B------:R0:W-:Y:S01]  /*1b3d0*/  STS.U16 [R5+0x13900], R14 ;  /* 0x0139000e05007388 */ /* 0x0001e20000000400 */
[----:B------:R-:W-:Y:S01]  /*1b3e0*/  PRMT R16, RZ, 0x7610, R16 ;  /* 0x00007610ff107816 */ /* 0x000fe20000000010 */
[----:B----4-:R-:W-:-:S05]  /*1b3f0*/  @!P4 IMAD.MOV.U32 R12, RZ, RZ, R2 ;  /* 0x000000ffff0cc224 */ /* 0x010fca00078e0002 */
[----:B------:R1:W4:Y:S04]  /*1b400*/  @!P0 LDG.E.U16 R16, [R10.64] ;  /* 0x000000080a108981 */ /* 0x000328000c1e1500 */
[----:B0-----:R-:W0:Y:S01]  /*1b410*/  S2R R14, SR_TID.X ;  /* 0x00000000000e7919 */ /* 0x001e220000002100 */
[----:B------:R-:W-:Y:S01]  /*1b420*/  @!P4 IMAD.MOV.U32 R13, RZ, RZ, R3 ;  /* 0x000000ffff0dc224 */ /* 0x000fe200078e0003 */
[----:B-1----:R-:W-:Y:S02]  /*1b430*/  PRMT R10, RZ, 0x7610, R10 ;  /* 0x00007610ff0a7816 */ /* 0x002fe4000000000a */
[----:B------:R-:W-:-:S04]  /*1b440*/  PRMT R11, RZ, 0x7610, R11 ;  /* 0x00007610ff0b7816 */ /* 0x000fc8000000000b */
[----:B------:R3:W4:Y:S04]  /*1b450*/  @!P4 LDG.E.U16 R10, [R12.64] ;  /* 0x000000080c0ac981 */ /* 0x000728000c1e1500 */
[----:B------:R-:W-:Y:S04]  /*1b460*/  STS.U16 [R5+0x13b00], R9 ;  /* 0x013b000905007388 */ /* 0x000fe80000000400 */
[----:B------:R-:W-:Y:S01]  /*1b470*/  STS.U16 [R5+0x13d00], R7 ;  /* 0x013d000705007388 */ /* 0x000fe20000000400 */
[----:B0-----:R-:W-:-:S03]  /*1b480*/  LOP3.LUT R14, R14, 0x7f, RZ, 0xc0, !PT ;  /* 0x0000007f0e0e7812 */ /* 0x001fc600078ec0ff */
[----:B------:R0:W-:Y:S02]  /*1b490*/  STS.U16 [R5+0x13f00], R0 ;  /* 0x013f000005007388 */ /* 0x0001e40000000400 */
[----:B0-----:R-:W-:Y:S02]  /*1b4a0*/  IMAD.SHL.U32 R0, R14, 0x2, RZ ;  /* 0x000000020e007824 */ /* 0x001fe400078e00ff */
[----:B---3--:R-:W-:Y:S02]  /*1b4b0*/  @!P0 IMAD.MOV.U32 R12, RZ, RZ, R15 ;  /* 0x000000ffff0c8224 */ /* 0x008fe400078e000f */
[----:B--2---:R-:W-:Y:S02]  /*1b4c0*/  @!P0 IMAD.MOV.U32 R13, RZ, RZ, R18 ;  /* 0x000000ffff0d8224 */ /* 0x004fe400078e0012 */
[----:B------:R-:W-:-:S03]  /*1b4d0*/  @!P4 IMAD.MOV.U32 R15, RZ, RZ, R6 ;  /* 0x000000ffff0fc224 */ /* 0x000fc600078e0006 */
[----:B------:R0:W2:Y:S01]  /*1b4e0*/  @!P0 LDG.E.U16 R11, [R12.64] ;  /* 0x000000080c0b8981 */ /* 0x0000a2000c1e1500 */
[----:B------:R-:W-:Y:S01]  /*1b4f0*/  @!P4 IMAD.MOV.U32 R14, RZ, RZ, R4 ;  /* 0x000000ffff0ec224 */ /* 0x000fe200078e0004 */
[----:B0-----:R-:W-:-:S06]  /*1b500*/  PRMT R12, RZ, 0x7610, R12 ;  /* 0x00007610ff0c7816 */ /* 0x001fcc000000000c */
[----:B------:R-:W3:Y:S04]  /*1b510*/  @!P4 LDG.E.U16 R12, [R14.64] ;  /* 0x000000080e0cc981 */ /* 0x000ee8000c1e1500 */
[----:B----4-:R-:W-:Y:S04]  /*1b520*/  STL [R1+0x1a2c], R16 ;  /* 0x001a2c1001007387 */ /* 0x010fe80000100800 */
[----:B------:R-:W4:Y:S04]  /*1b530*/  LDL.LU R9, [R1+0x1a4] ;  /* 0x0001a40001097983 */ /* 0x000f280000300800 */
[----:B------:R-:W4:Y:S04]  /*1b540*/  LDL R3, [R1+0xc5c] ;  /* 0x000c5c0001037983 */ /* 0x000f280000100800 */
[----:B------:R-:W4:Y:S04]  /*1b550*/  LDL R2, [R1+0xc68] ;  /* 0x000c680001027983 */ /* 0x000f280000100800 */
[----:B------:R0:W-:Y:S04]  /*1b560*/  STL [R1+0x1a30], R10 ;  /* 0x001a300a01007387 */ /* 0x0001e80000100800 */
[----:B------:R-:W4:Y:S04]  /*1b570*/  LDL.LU R7, [R1+0x1b0] ;  /* 0x0001b00001077983 */ /* 0x000f280000300800 */
[----:B--2---:R1:W-:Y:S04]  /*1b580*/  STL [R1+0x1a34], R11 ;  /* 0x001a340b01007387 */ /* 0x0043e80000100800 */
[----:B------:R-:W2:Y:S04]  /*1b590*/  LDL.LU R5, [R1+0x1b8] ;  /* 0x0001b80001057983 */ /* 0x000ea80000300800 */
[----:B0-----:R-:W2:Y:S04]  /*1b5a0*/  LDL R10, [R1+0x9bc] ;  /* 0x0009bc00010a7983 */ /* 0x001ea80000100800 */
[----:B-1----:R-:W2:Y:S04]  /*1b5b0*/  LDL R11, [R1+0x9b8] ;  /* 0x0009b800010b7983 */ /* 0x002ea80000100800 */
[----:B---3--:R-:W-:Y:S04]  /*1b5c0*/  STL [R1+0x1a38], R12 ;  /* 0x001a380c01007387 */ /* 0x008fe80000100800 */
[----:B------:R-:W3:Y:S04]  /*1b5d0*/  LDL.LU R26, [R1+0x244] ;  /* 0x00024400011a7983 */ /* 0x000ee80000300800 */
[----:B------:R-:W3:Y:S04]  /*1b5e0*/  LDL R6, [R1+0x9b0] ;  /* 0x0009b00001067983 */ /* 0x000ee80000100800 */
[----:B------:R-:W3:Y:S01]  /*1b5f0*/  LDL R4, [R1+0x9b4] ;  /* 0x0009b40001047983 */ /* 0x000ee20000100800 */
[----:B------:R-:W-:Y:S01]  /*1b600*/  PRMT R13, RZ, 0x7610, R13 ;  /* 0x00007610ff0d7816 */ /* 0x000fe2000000000d */
[----:B----4-:R-:W-:-:S02]  /*1b610*/  @!P0 IMAD.MOV.U32 R15, RZ, RZ, R3 ;  /* 0x000000ffff0f8224 */ /* 0x010fc400078e0003 */
[----:B------:R-:W-:Y:S01]  /*1b620*/  @!P0 IMAD.MOV.U32 R14, RZ, RZ, R2 ;  /* 0x000000ffff0e8224 */ /* 0x000fe200078e0002 */
[----:B------:R-:W-:Y:S01]  /*1b630*/  PRMT R17, RZ, 0x7610, R17 ;  /* 0x00007610ff117816 */ /* 0x000fe20000000011 */
[----:B------:R-:W4:Y:S04]  /*1b640*/  LDL R3, [R1+0x938] ;  /* 0x0009380001037983 */ /* 0x000f280000100800 */
[----:B------:R2:W4:Y:S01]  /*1b650*/  @!P0 LDG.E.U16 R13, [R14.64] ;  /* 0x000000080e0d8981 */ /* 0x000522000c1e1500 */
[----:B------:R-:W-:-:S03]  /*1b660*/  PRMT R19, RZ, 0x7610, R19 ;  /* 0x00007610ff137816 */ /* 0x000fc60000000013 */
[----:B------:R-:W4:Y:S04]  /*1b670*/  LDL R2, [R1+0x93c] ;  /* 0x00093c0001027983 */ /* 0x000f280000100800 */
[----:B------:R0:W-:Y:S04]  /*1b680*/  STS.U16 [R0], R8 ;  /* 0x0000000800007388 */ /* 0x0001e80000000400 */
[----:B------:R-:W4:Y:S01]  /*1b690*/  LDL.LU R28, [R1+0x24c] ;  /* 0x00024c00011c7983 */ /* 0x000f220000300800 */
[----:B--2---:R-:W-:-:S03]  /*1b6a0*/  @!P4 IMAD.MOV.U32 R14, RZ, RZ, R10 ;  /* 0x000000ffff0ec224 */ /* 0x004fc600078e000a */
[----:B0-----:R-:W2:Y:S01]  /*1b6b0*/  LDL.LU R8, [R1+0x254] ;  /* 0x0002540001087983 */ /* 0x001ea20000300800 */
[----:B------:R-:W-:-:S05]  /*1b6c0*/  @!P4 IMAD.MOV.U32 R15, RZ, RZ, R11 ;  /* 0x000000ffff0fc224 */ /* 0x000fca00078e000b */
[----:B------:R3:W2:Y:S02]  /*1b6d0*/  @!P4 LDG.E.U16 R17, [R14.64] ;  /* 0x000000080e11c981 */ /* 0x0006a4000c1e1500 */
[----:B---3--:R-:W-:Y:S02]  /*1b6e0*/  @!P0 IMAD.MOV.U32 R15, RZ, RZ, R6 ;  /* 0x000000ffff0f8224 */ /* 0x008fe400078e0006 */
[----:B------:R-:W-:-:S05]  /*1b6f0*/  @!P0 IMAD.MOV.U32 R14, RZ, RZ, R4 ;  /* 0x000000ffff0e8224 */ /* 0x000fca00078e0004 */
[----:B------:R-:W3:Y:S04]  /*1b700*/  @!P0 LDG.E.U16 R19, [R14.64] ;  /* 0x000000080e138981 */ /* 0x000ee8000c1e1500 */
[----:B----4-:R-:W-:Y:S04]  /*1b710*/  STL [R1+0x1a3c], R13 ;  /* 0x001a3c0d01007387 */ /* 0x010fe80000100800 */
[----:B------:R0:W-:Y:S04]  /*1b720*/  STS.U16 [R0+0x100], R9 ;  /* 0x0001000900007388 */ /* 0x0001e80000000400 */
[----:B------:R1:W-:Y:S04]  /*1b730*/  STS.U16 [R0+0x1000], R7 ;  /* 0x0010000700007388 */ /* 0x0003e80000000400 */
[----:B0-----:R-:W4:Y:S04]  /*1b740*/  LDL.LU R9, [R1+0x25c] ;  /* 0x00025c0001097983 */ /* 0x001f280000300800 */
[----:B------:R-:W4:Y:S04]  /*1b750*/  LDL R11, [R1+0x930] ;  /* 0x00093000010b7983 */ /* 0x000f280000100800 */
[----:B------:R-:W4:Y:S04]  /*1b760*/  LDL R10, [R1+0x934] ;  /* 0x00093400010a7983 */ /* 0x000f280000100800 */
[----:B------:R0:W-:Y:S04]  /*1b770*/  STS.U16 [R0+0x1100], R5 ;  /* 0x0011000500007388 */ /* 0x0001e80000000400 */
[----:B--2---:R-:W-:Y:S04]  /*1b780*/  STL [R1+0x1a40], R17 ;  /* 0x001a401101007387 */ /* 0x004fe80000100800 */
[----:B-1----:R-:W2:Y:S04]  /*1b790*/  LDL R7, [R1+0x8b8] ;  /* 0x0008b80001077983 */ /* 0x002ea80000100800 */
[----:B------:R-:W2:Y:S04]  /*1b7a0*/  LDL R6, [R1+0x8bc] ;  /* 0x0008bc0001067983 */ /* 0x000ea80000100800 */
[----:B---3--:R1:W-:Y:S04]  /*1b7b0*/  STL [R1+0x1a44], R19 ;  /* 0x001a441301007387 */ /* 0x0083e80000100800 */
[----:B0-----:R-:W3:Y:S04]  /*1b7c0*/  LDL R5, [R1+0x8b0] ;  /* 0x0008b00001057983 */ /* 0x001ee80000100800 */
[----:B------:R-:W3:Y:S01]  /*1b7d0*/  LDL R4, [R1+0x8b4] ;  /* 0x0008b40001047983 */ /* 0x000ee20000100800 */
[----:B------:R-:W-:-:S02]  /*1b7e0*/  @!P4 IMAD.MOV.U32 R14, RZ, RZ, R2 ;  /* 0x000000ffff0ec224 */ /* 0x000fc400078e0002 */
[----:B------:R-:W-:Y:S01]  /*1b7f0*/  @!P4 IMAD.MOV.U32 R15, RZ, RZ, R3 ;  /* 0x000000ffff0fc224 */ /* 0x000fe200078e0003 */
[----:B------:R-:W3:Y:S04]  /*1b800*/  LDL R2, [R1+0x83c] ;  /* 0x00083c0001027983 */ /* 0x000ee80000100800 */
[----:B------:R-:W3:Y:S01]  /*1b810*/  LDL R3, [R1+0x838] ;  /* 0x0008380001037983 */ /* 0x000ee20000100800 */
[----:B------:R-:W-:Y:S02]  /*1b820*/  PRMT R21, RZ, 0x7610, R21 ;  /* 0x00007610ff157816 */ /* 0x000fe40000000015 */
[----:B------:R-:W-:-:S04]  /*1b830*/  PRMT R23, RZ, 0x7610, R23 ;  /* 0x00007610ff177816 */ /* 0x000fc80000000017 */
[----:B------:R4:W3:Y:S01]  /*1b840*/  @!P4 LDG.E.U16 R21, [R14.64] ;  /* 0x000000080e15c981 */ /* 0x0008e2000c1e1500 */
[----:B------:R-:W-:Y:S01]  /*1b850*/  PRMT R25, RZ, 0x7610, R25 ;  /* 0x00007610ff197816 */ /* 0x000fe20000000019 */
[----:B----4-:R-:W-:Y:S02]  /*1b860*/  @!P0 IMAD.MOV.U32 R14, RZ, RZ, R10 ;  /* 0x000000ffff0e8224 */ /* 0x010fe400078e000a */
[----:B------:R-:W-:-:S05]  /*1b870*/  @!P0 IMAD.MOV.U32 R15, RZ, RZ, R11 ;  /* 0x000000ffff0f8224 */ /* 0x000fca00078e000b */
[----:B------:R2:W4:Y:S01]  /*1b880*/  @!P0 LDG.E.U16 R23, [R14.64] ;  /* 0x000000080e178981 */ /* 0x000522000c1e1500 */
[----:B------:R-:W-:Y:S01]  /*1b890*/  PRMT R27, RZ, 0x7610, R27 ;  /* 0x00007610ff1b7816 */ /* 0x000fe2000000001b */
[----:B--2---:R-:W-:Y:S02]  /*1b8a0*/  @!P4 IMAD.MOV.U32 R15, RZ, RZ, R7 ;  /* 0x000000ffff0fc224 */ /* 0x004fe400078e0007 */
[----:B------:R-:W-:-:S05]  /*1b8b0*/  @!P4 IMAD.MOV.U32 R14, RZ, RZ, R6 ;  /* 0x000000ffff0ec224 */ /* 0x000fca00078e0006 */
[----:B------:R3:W2:Y:S02]  /*1b8c0*/  @!P4 LDG.E.U16 R25, [R14.64] ;  /* 0x000000080e19c981 */ /* 0x0006a4000c1e1500 */
[----:B---3--:R-:W-:Y:S02]  /*1b8d0*/  @!P0 IMAD.MOV.U32 R15, RZ, RZ, R5 ;  /* 0x000000ffff0f8224 */ /* 0x008fe400078e0005 */
[----:B------:R-:W-:-:S05]  /*1b8e0*/  @!P0 IMAD.MOV.U32 R14, RZ, RZ, R4 ;  /* 0x000000ffff0e8224 */ /* 0x000fca00078e0004 */
[----:B------:R0:W3:Y:S01]  /*1b8f0*/  @!P0 LDG.E.U16 R27, [R14.64] ;  /* 0x000000080e1b8981 */ /* 0x0000e2000c1e1500 */
[----:B------:R-:W-:Y:S01]  /*1b900*/  PRMT R29, RZ, 0x7610, R29 ;  /* 0x00007610ff1d7816 */ /* 0x000fe2000000001d */
[----:B0-----:R-:W-:Y:S02]  /*1b910*/  @!P4 IMAD.MOV.U32 R14, RZ, RZ, R2 ;  /* 0x000000ffff0ec224 */ /* 0x001fe400078e0002 */
[----:B------:R-:W-:-:S05]  /*1b920*/  @!P4 IMAD.MOV.U32 R15, RZ, RZ, R3 ;  /* 0x000000ffff0fc224 */ /* 0x000fca00078e0003 */
[----:B------:R-:W3:Y:S04]  /*1b930*/  @!P4 LDG.E.U16 R29, [R14.64] ;  /* 0x000000080e1dc981 */ /* 0x000ee8000c1e1500 */
[----:B------:R-:W-:Y:S04]  /*1b940*/  STL [R1+0x1a48], R21 ;  /* 0x001a481501007387 */ /* 0x000fe80000100800 */
[----:B----4-:R-:W-:Y:S04]  /*1b950*/  STL [R1+0x1a4c], R23 ;  /* 0x001a4c1701007387 */ /* 0x010fe80000100800 */
[----:B------:R0:W-:Y:S04]  /*1b960*/  STS.U16 [R0+0x2000], R26 ;  /* 0x0020001a00007388 */ /* 0x0001e80000000400 */
[----:B------:R4:W-:Y:S04]  /*1b970*/  STS.U16 [R0+0x2100], R28 ;  /* 0x0021001c00007388 */ /* 0x0009e80000000400 */
[----:B--2---:R-:W-:Y:S04]  /*1b980*/  STL [R1+0x1a50], R25 ;  /* 0x001a501901007387 */ /* 0x004fe80000100800 */
[----:B---3--:R-:W-:Y:S04]  /*1b990*/  STL [R1+0x1a54], R27 ;  /* 0x001a541b01007387 */ /* 0x008fe80000100800 */
[----:B-1----:R-:W2:Y:S04]  /*1b9a0*/  LDL.LU R19, [R1+0x264] ;  /* 0x0002640001137983 */ /* 0x002ea80000300800 */
        /* <DEDUP_REMOVED lines=10> */
[----:B0-----:R-:W3:Y:S04]  /*1ba50*/  LDL.LU R26, [R1+0x17c] ;  /* 0x00017c00011a7983 */ /* 0x001ee80000300800 */
[----:B----4-:R-:W4:Y:S04]  /*1ba60*/  LDL.LU R28, [R1+0x178] ;  /* 0x00017800011c7983 */ /* 0x010f280000300800 */
[----:B------:R-:W4:Y:S04]  /*1ba70*/  LDL.LU R2, [R1+0x174] ;  /* 0x0001740001027983 */ /* 0x000f280000300800 */
[----:B------:R-:W4:Y:S04]  /*1ba80*/  LDL.LU R3, [R1+0x170] ;  /* 0x0001700001037983 */ /* 0x000f280000300800 */
[----:B------:R-:W4:Y:S04]  /*1ba90*/  LDL.LU R4, [R1+0x16c] ;  /* 0x00016c0001047983 */ /* 0x000f280000300800 */
[----:B------:R-:W4:Y:S04]  /*1baa0*/  LDL.LU R5, [R1+0x168] ;  /* 0x0001680001057983 */ /* 0x000f280000300800 */
[----:B------:R-:W4:Y:S04]  /*1bab0*/  LDL.LU R6, [R1+0x164] ;  /* 0x0001640001067983 */ /* 0x000f280000300800 */
[----:B------:R0:W-:Y:S04]  /*1bac0*/  STS.U16 [R0+0x3000], R8 ;  /* 0x0030000800007388 */ /* 0x0001e80000000400 */
[----:B------:R-:W4:Y:S04]  /*1bad0*/  LDL.LU R7, [R1+0x160] ;  /* 0x0001600001077983 */ /* 0x000f280000300800 */
[----:B------:R1:W-:Y:S04]  /*1bae0*/  STS.U16 [R0+0x3100], R9 ;  /* 0x0031000900007388 */ /* 0x0003e80000000400 */
[----:B0-----:R-:W4:Y:S04]  /*1baf0*/  LDL.LU R8, [R1+0x15c] ;  /* 0x00015c0001087983 */ /* 0x001f280000300800 */
[----:B-1----:R-:W4:Y:S04]  /*1bb00*/  LDL.LU R9, [R1+0x158] ;  /* 0x0001580001097983 */ /* 0x002f280000300800 */
[----:B------:R-:W-:Y:S04]  /*1bb10*/  STL [R1+0x1a58], R29 ;  /* 0x001a581d01007387 */ /* 0x000fe80000100800 */
[----:B------:R-:W-:Y:S04]  /*1bb20*/  STL [R1+0x1924], R14 ;  /* 0x0019240e01007387 */ /* 0x000fe80000100800 */
[----:B------:R-:W-:Y:S04]  /*1bb30*/  STL [R1+0x192c], R14 ;  /* 0x00192c0e01007387 */ /* 0x000fe80000100800 */
[----:B------:R-:W0:Y:S04]  /*1bb40*/  S2R R21, SR_TID.X ;  /* 0x0000000000157919 */ /* 0x000e280000002100 */
        /* <DEDUP_REMOVED lines=20> */
[----:B0-----:R-:W-:-:S03]  /*1bc90*/  LOP3.LUT R21, R21, 0x7f, RZ, 0xc0, !PT ;  /* 0x0000007f15157812 */ /* 0x001fc600078ec0ff */
[----:B------:R-:W-:Y:S04]  /*1bca0*/  STL [R1+0x19d4], R14 ;  /* 0x0019d40e01007387 */ /* 0x000fe80000100800 */
[----:B------:R-:W-:Y:S04]  /*1bcb0*/  STL [R1+0x19dc], R14 ;  /* 0x0019dc0e01007387 */ /* 0x000fe80000100800 */
[----:B------:R-:W-:Y:S04]  /*1bcc0*/  STL [R1+0x19e4], R14 ;  /* 0x0019e40e01007387 */ /* 0x000fe80000100800 */
[----:B------:R-:W-:Y:S04]  /*1bcd0*/  STL [R1+0x19ec], R14 ;  /* 0x0019ec0e01007387 */ /* 0x000fe80000100800 */
[----:B------:R-:W-:Y:S04]  /*1bce0*/  STL [R1+0x19f4], R14 ;  /* 0x0019f40e01007387 */ /* 0x000fe80000100800 */
[----:B------:R-:W-:Y:S04]  /*1bcf0*/  STL [R1+0x19fc], R14 ;  /* 0x0019fc0e01007387 */ /* 0x000fe80000100800 */
[----:B------:R-:W-:Y:S04]  /*1bd00*/  STL [R1+0x1a04], R14 ;  /* 0x001a040e01007387 */ /* 0x000fe80000100800 */
[----:B------:R0:W-:Y:S02]  /*1bd10*/  STL [R1+0x1a0c], R14 ;  /* 0x001a0c0e01007387 */ /* 0x0001e40000100800 */
[----:B0-----:R-:W-:-:S02]  /*1bd20*/  IMAD.SHL.U32 R14, R21, 0x2, RZ ;  /* 0x00000002150e7824 */ /* 0x001fc400078e00ff */
        /* <DEDUP_REMOVED lines=14> */
[----:B--2---:R-:W-:Y:S04]  /*1be10*/  STS.U16 [R14+0x4000], R19 ;  /* 0x004000130e007388 */ /* 0x004fe80000000400 */
[----:B---3--:R-:W-:Y:S04]  /*1be20*/  STS.U16 [R14+0x4100], R17 ;  /* 0x004100110e007388 */ /* 0x008fe80000000400 */
[----:B------:R-:W-:Y:S04]  /*1be30*/  STS.U16 [R14+0x5000], R13 ;  /* 0x0050000d0e007388 */ /* 0x000fe80000000400 */
        /* <DEDUP_REMOVED lines=9> */
[----:B----4-:R-:W-:Y:S04]  /*1bed0*/  STS.U16 [R14+0xa000], R28 ;  /* 0x00a0001c0e007388 */ /* 0x010fe80000000400 */
[----:B------:R0:W-:Y:S02]  /*1bee0*/  STS.U16 [R14+0xa100], R2 ;  /* 0x00a100020e007388 */ /* 0x0001e40000000400 */
[----:B0-----:R-:W-:-:S05]  /*1bef0*/  LOP3.LUT R2, R0, 0x10, RZ, 0x3c, !PT ;  /* 0x0000001000027812 */ /* 0x001fca00078e3cff */
[----:B------:R0:W-:Y:S04]  /*1bf00*/  STL [R1+0x1a8c], R2 ;  /* 0x001a8c0201007387 */ /* 0x0001e80000100800 */
[----:B0-----:R-:W2:Y:S04]  /*1bf10*/  LDL.LU R2, [R1+0x134] ;  /* 0x0001340001027983 */ /* 0x001ea80000300800 */
[----:B--2---:R0:W-:Y:S04]  /*1bf20*/  STL [R1+0x1a90], R2 ;  /* 0x001a900201007387 */ /* 0x0041e80000100800 */
[----:B0-----:R-:W2:Y:S04]  /*1bf30*/  LDL.LU R2, [R1+0x138] ;  /* 0x0001380001027983 */ /* 0x001ea80000300800 */
[----:B------:R-:W-:Y:S04]  /*1bf40*/  STS.U16 [R14+0xb000], R3 ;  /* 0x00b000030e007388 */ /* 0x000fe80000000400 */
[----:B------:R-:W-:Y:S04]  /*1bf50*/  STS.U16 [R14+0xb100], R4 ;  /* 0x00b100040e007388 */ /* 0x000fe80000000400 */
[----:B------:R-:W-:Y:S04]  /*1bf60*/  STS.U16 [R14+0xc000], R5 ;  /* 0x00c000050e007388 */ /* 0x000fe80000000400 */
[----:B------:R-:W-:Y:S04]  /*1bf70*/  STS.U16 [R14+0xc100], R6 ;  /* 0x00c100060e007388 */ /* 0x000fe80000000400 */
[----:B--2---:R0:W-:Y:S04]  /*1bf80*/  STL [R1+0x1a94], R2 ;  /* 0x001a940201007387 */ /* 0x0041e80000100800 */
[----:B0-----:R-:W2:Y:S04]  /*1bf90*/  LDL.LU R2, [R1+0x13c] ;  /* 0x00013c0001027983 */ /* 0x001ea80000300800 */
[----:B------:R-:W3:Y:S04]  /*1bfa0*/  LDL.LU R6, [R1+0x12c] ;  /* 0x00012c0001067983 */ /* 0x000ee80000300800 */
[----:B------:R-:W-:Y:S04]  /*1bfb0*/  STS.U16 [R14+0xd000], R7 ;  /* 0x00d000070e007388 */ /* 0x000fe80000000400 */
[----:B------:R-:W-:Y:S04]  /*1bfc0*/  STS.U16 [R14+0xd100], R8 ;  /* 0x00d100080e007388 */ /* 0x000fe80000000400 */
[----:B------:R-:W-:Y:S04]  /*1bfd0*/  STS.U16 [R14+0xe000], R9 ;  /* 0x00e000090e007388 */ /* 0x000fe80000000400 */
[----:B---3--:R0:W-:Y:S04]  /*1bfe0*/  STL [R1+0x1a88], R6 ;  /* 0x001a880601007387 */ /* 0x0081e80000100800 */
[----:B0-----:R-:W3:Y:S04]  /*1bff0*/  LDL.LU R6, [R1+0x130] ;  /* 0x0001300001067983 */ /* 0x001ee80000300800 */
[----:B------:R-:W4:Y:S04]  /*1c000*/  LDL.LU R7, [R1+0x128] ;  /* 0x0001280001077983 */ /* 0x000f280000300800 */
        /* <DEDUP_REMOVED lines=25> */
[----:B--2---:R0:W-:Y:S04]  /*1c1a0*/  STS.U16 [R14+0xe100], R2 ;  /* 0x00e100020e007388 */ /* 0x0041e80000000400 */
[----:B0-----:R-:W2:Y:S04]  /*1c1b0*/  LDL.LU R2, [R1+0x1a94] ;  /* 0x001a940001027983 */ /* 0x001ea80000300800 */
[----:B--2---:R0:W-:Y:S04]  /*1c1c0*/  STS.U16 [R14+0xf000], R2 ;  /* 0x00f000020e007388 */ /* 0x0041e80000000400 */
[----:B0-----:R-:W2:Y:S04]  /*1c1d0*/  LDL.LU R2, [R1+0x1a90] ;  /* 0x001a900001027983 */ /* 0x001ea80000300800 */
[----:B--2---:R0:W-:Y:S04]  /*1c1e0*/  STS.U16 [R14+0xf100], R2 ;  /* 0x00f100020e007388 */ /* 0x0041e80000000400 */
[----:B0-----:R-:W3:Y:S04]  /*1c1f0*/  LDL.LU R2, [R1+0x1a8c] ;  /* 0x001a8c0001027983 */ /* 0x001ee80000300800 */
[----:B---3--:R0:W-:Y:S04]  /*1c200*/  STS.U16 [R2+0x200], R6 ;  /* 0x0002000602007388 */ /* 0x0081e80000000400 */
[----:B0-----:R-:W2:Y:S04]  /*1c210*/  LDL.LU R6, [R1+0x1a88] ;  /* 0x001a880001067983 */ /* 0x001ea80000300800 */
[----:B--2---:R0:W-:Y:S04]  /*1c220*/  STS.U16 [R2+0x300], R6 ;  /* 0x0003000602007388 */ /* 0x0041e80000000400 */
[----:B----4-:R1:W-:Y:S04]  /*1c230*/  STS.U16 [R2+0x1200], R7 ;  /* 0x0012000702007388 */ /* 0x0103e80000000400 */
[----:B------:R2:W-:Y:S04]  /*1c240*/  STS.U16 [R2+0x1300], R8 ;  /* 0x0013000802007388 */ /* 0x0005e80000000400 */
[----:B0-----:R-:W3:Y:S04]  /*1c250*/  LDL.LU R6, [R1+0x1a84] ;  /* 0x001a840001067983 */ /* 0x001ee80000300800 */
[----:B-1----:R-:W4:Y:S04]  /*1c260*/  LDL.LU R7, [R1+0x1a80] ;  /* 0x001a800001077983 */ /* 0x002f280000300800 */
[----:B--2---:R-:W2:Y:S04]  /*1c270*/  LDL.LU R8, [R1+0x1a7c] ;  /* 0x001a7c0001087983 */ /* 0x004ea80000300800 */
[----:B------:R0:W-:Y:S04]  /*1c280*/  STS.U16 [R2+0x2200], R9 ;  /* 0x0022000902007388 */ /* 0x0001e80000000400 */
[----:B0-----:R-:W2:Y:S04]  /*1c290*/  LDL.LU R9, [R1+0x1a78] ;  /* 0x001a780001097983 */ /* 0x001ea80000300800 */
[----:B------:R0:W-:Y:S04]  /*1c2a0*/  STS.U16 [R2+0x2300], R15 ;  /* 0x0023000f02007388 */ /* 0x0001e80000000400 */
        /* <DEDUP_REMOVED lines=9> */
[----:B0-----:R-:W3:Y:S04]  /*1c340*/  LDL.LU R15, [R1+0xc8] ;  /* 0x0000c800010f7983 */ /* 0x001ee80000300800 */
[----:B------:R0:W-:Y:S04]  /*1c350*/  STS.U16 [R2+0x7300], R11 ;  /* 0x0073000b02007388 */ /* 0x0001e80000000400 */
[----:B-1----:R-:W3:Y:S04]  /*1c360*/  LDL.LU R29, [R1+0xc4] ;  /* 0x0000c400011d7983 */ /* 0x002ee80000300800 */
[----:B------:R-:W-:Y:S04]  /*1c370*/  STS.U16 [R2+0x8200], R10 ;  /* 0x0082000a02007388 */ /* 0x000fe80000000400 */
[----:B------:R-:W3:Y:S04]  /*1c380*/  LDL.LU R27, [R1+0xc0] ;  /* 0x0000c000011b7983 */ /* 0x000ee80000300800 */
        /* <DEDUP_REMOVED lines=14> */
[----:B------:R1:W-:Y:S04]  /*1c470*/  STS.U16 [R2+0xc200], R3 ;  /* 0x00c2000302007388 */ /* 0x0003e80000000400 */
[----:B0-----:R-:W3:Y:S04]  /*1c480*/  LDL.LU R11, [R1+0xa0] ;  /* 0x0000a000010b7983 */ /* 0x001ee80000300800 */
[----:B------:R0:W-:Y:S04]  /*1c490*/  STS.U16 [R2+0xc300], R4 ;  /* 0x00c3000402007388 */ /* 0x0001e80000000400 */
[----:B-1----:R-:W3:Y:S04]  /*1c4a0*/  LDL.LU R3, [R1+0x9c] ;  /* 0x00009c0001037983 */ /* 0x002ee80000300800 */
[----:B------:R1:W-:Y:S04]  /*1c4b0*/  STS.U16 [R2+0xd200], R5 ;  /* 0x00d2000502007388 */ /* 0x0003e80000000400 */
[----:B0-----:R-:W3:Y:S04]  /*1c4c0*/  LDL.LU R4, [R1+0x98] ;  /* 0x0000980001047983 */ /* 0x001ee80000300800 */
[----:B------:R0:W-:Y:S04]  /*1c4d0*/  STS.U16 [R2+0xd300], R0 ;  /* 0x00d3000002007388 */ /* 0x0001e80000000400 */
[----:B-1----:R-:W3:Y:S04]  /*1c4e0*/  LDL.LU R5, [R1+0x94] ;  /* 0x0000940001057983 */ /* 0x002ee80000300800 */
[----:B0-----:R-:W3:Y:S04]  /*1c4f0*/  LDL.LU R0, [R1+0x90] ;  /* 0x0000900001007983 */ /* 0x001ee80000300800 */
        /* <DEDUP_REMOVED lines=8> */
[----:B--2---:R-:W-:Y:S04]  /*1c580*/  STS.U16 [R2+0xe200], R9 ;  /* 0x00e2000902007388 */ /* 0x004fe80000000400 */
[----:B------:R0:W-:Y:S04]  /*1c590*/  STL [R1+0x1a60], R9 ;  /* 0x001a600901007387 */ /* 0x0001e80000100800 */
[----:B0-----:R-:W0:Y:S04]  /*1c5a0*/  S2R R9, SR_TID.X ;  /* 0x0000000000097919 */ /* 0x001e280000002100 */
[----:B------:R-:W-:Y:S04]  /*1c5b0*/  STS.U16 [R2+0xe300], R8 ;  /* 0x00e3000802007388 */ /* 0x000fe80000000400 */
[----:B----4-:R-:W-:Y:S01]  /*1c5c0*/  STS.U16 [R2+0xf200], R7 ;  /* 0x00f2000702007388 */ /* 0x010fe20000000400 */
[----:B0-----:R-:W-:-:S05]  /*1c5d0*/  LOP3.LUT R9, R9, 0x7f, RZ, 0xc0, !PT ;  /* 0x0000007f09097812 */ /* 0x001fca00078ec0ff */
[----:B------:R-:W-:Y:S01]  /*1c5e0*/  IMAD.SHL.U32 R9, R9, 0x2, RZ ;  /* 0x0000000209097824 */ /* 0x000fe200078e00ff */
[----:B---3--:R0:W-:Y:S04]  /*1c5f0*/  STS.U16 [R2+0xf300], R6 ;  /* 0x00f3000602007388 */ /* 0x0081e80000000400 */
[----:B------:R-:W-:-:S05]  /*1c600*/  LOP3.LUT R9, R9, 0x20, RZ, 0x3c, !PT ;  /* 0x0000002009097812 */ /* 0x000fca00078e3cff */
[----:B------:R-:W-:Y:S04]  /*1c610*/  STS.U16 [R9+0x400], R15 ;  /* 0x0004000f09007388 */ /* 0x000fe80000000400 */
[----:B------:R-:W-:Y:S04]  /*1c620*/  STS.U16 [R9+0x500], R29 ;  /* 0x0005001d09007388 */ /* 0x000fe80000000400 */
[----:B------:R-:W-:Y:S04]  /*1c630*/  STS.U16 [R9+0x1400], R27 ;  /* 0x0014001b09007388 */ /* 0x000fe80000000400 */
[----:B------:R-:W-:Y:S04]  /*1c640*/  STL [R1+0x18c8], R8 ;  /* 0x0018c80801007387 */ /* 0x000fe80000100800 */
[----:B------:R-:W-:Y:S04]  /*1c650*/  STS.U16 [R9+0x1500], R25 ;  /* 0x0015001909007388 */ /* 0x000fe80000000400 */
[----:B------:R-:W-:Y:S04]  /*1c660*/  STL [R1+0x18cc], R8 ;  /* 0x0018cc0801007387 */ /* 0x000fe80000100800 */
[----:B------:R-:W-:Y:S04]  /*1c670*/  STS.U16 [R9+0x2400], R23 ;  /* 0x0024001709007388 */ /* 0x000fe80000000400 */
[----:B------:R-:W-:Y:S04]  /*1c680*/  STL [R1+0x18d0], R8 ;  /* 0x0018d00801007387 */ /* 0x000fe80000100800 */
[----:B------:R-:W-:Y:S04]  /*1c690*/  STS.U16 [R9+0x2500], R21 ;  /* 0x0025001509007388 */ /* 0x000fe80000000400 */
[----:B------:R-:W-:Y:S04]  /*1c6a0*/  STL [R1+0x18d4], R8 ;  /* 0x0018d40801007387 */ /* 0x000fe80000100800 */
[----:B------:R-:W-:Y:S04]  /*1c6b0*/  STS.U16 [R9+0x3400], R19 ;  /* 0x0034001309007388 */ /* 0x000fe80000000400 */
[----:B0-----:R-:W2:Y:S04]  /*1c6c0*/  LDL.LU R2, [R1+0x1a74] ;  /* 0x001a740001027983 */ /* 0x001ea80000300800 */
[----:B------:R-:W-:Y:S04]  /*1c6d0*/  STS.U16 [R9+0x3500], R17 ;  /* 0x0035001109007388 */ /* 0x000fe80000000400 */
[----:B------:R-:W-:Y:S04]  /*1c6e0*/  STL [R1+0x18c4], R6 ;  /* 0x0018c40601007387 */ /* 0x000fe80000100800 */
[----:B------:R-:W-:Y:S04]  /*1c6f0*/  STS.U16 [R9+0x4400], R13 ;  /* 0x0044000d09007388 */ /* 0x000fe80000000400 */
[----:B------:R-:W-:Y:S04]  /*1c700*/  STS.U16 [R9+0x4500], R12 ;  /* 0x0045000c09007388 */ /* 0x000fe80000000400 */
[----:B------:R-:W-:Y:S04]  /*1c710*/  STS.U16 [R9+0x5400], R11 ;  /* 0x0054000b09007388 */ /* 0x000fe80000000400 */
[----:B------:R0:W-:Y:S04]  /*1c720*/  STS.U16 [R9+0x5500], R3 ;  /* 0x0055000309007388 */ /* 0x0001e80000000400 */
[----:B------:R1:W-:Y:S04]  /*1c730*/  STS.U16 [R9+0x6400], R4 ;  /* 0x0064000409007388 */ /* 0x0003e80000000400 */
[----:B0-----:R-:W3:Y:S04]  /*1c740*/  LDL.LU R3, [R1+0x6c] ;  /* 0x00006c0001037983 */ /* 0x001ee80000300800 */
[----:B------:R0:W-:Y:S04]  /*1c750*/  STS.U16 [R9+0x6500], R5 ;  /* 0x0065000509007388 */ /* 0x0001e80000000400 */
[----:B-1----:R-:W4:Y:S04]  /*1c760*/  LDL.LU R4, [R1+0x68] ;  /* 0x0000680001047983 */ /* 0x002f280000300800 */
[----:B------:R1:W-:Y:S04]  /*1c770*/  STS.U16 [R9+0x7400], R0 ;  /* 0x0074000009007388 */ /* 0x0003e80000000400 */
[----:B0-----:R-:W2:Y:S04]  /*1c780*/  LDL.LU R5, [R1+0x64] ;  /* 0x0000640001057983 */ /* 0x001ea80000300800 */
[----:B-1----:R-:W2:Y:S04]  /*1c790*/  LDL.LU R0, [R1+0x58] ;  /* 0x0000580001007983 */ /* 0x002ea80000300800 */
[----:B------:R-:W2:Y:S04]  /*1c7a0*/  LDL.LU R15, [R1+0x50] ;  /* 0x00005000010f7983 */ /* 0x000ea80000300800 */
        /* <DEDUP_REMOVED lines=9> */
[----:B------:R0:W-:Y:S04]  /*1c840*/  STS.U16 [R9+0x7500], R10 ;  /* 0x0075000a09007388 */ /* 0x0001e80000000400 */
[----:B------:R-:W2:Y:S04]  /*1c850*/  LDL.LU R11, [R1+0x28] ;  /* 0x00002800010b7983 */ /* 0x000ea80000300800 */
[----:B------:R1:W-:Y:S04]  /*1c860*/  STS.U16 [R9+0x8400], R16 ;  /* 0x0084001009007388 */ /* 0x0003e80000000400 */
[----:B0-----:R-:W2:Y:S04]  /*1c870*/  LDL.LU R10, [R1+0x24] ;  /* 0x00002400010a7983 */ /* 0x001ea80000300800 */
[----:B------:R0:W-:Y:S04]  /*1c880*/  STS.U16 [R9+0x8500], R18 ;  /* 0x0085001209007388 */ /* 0x0001e80000000400 */
[----:B-1----:R-:W2:Y:S04]  /*1c890*/  LDL.LU R16, [R1+0x20] ;  /* 0x0000200001107983 */ /* 0x002ea80000300800 */
        /* <DEDUP_REMOVED lines=10> */
[----:B-1----:R-:W2:Y:S04]  /*1c940*/  LDL.LU R28, [R1+0x8] ;  /* 0x00000800011c7983 */ /* 0x002ea80000300800 */
[----:B---3--:R0:W-:Y:S04]  /*1c950*/  STS.U16 [R9+0xb500], R3 ;  /* 0x00b5000309007388 */ /* 0x0081e80000000400 */
[----:B----4-:R1:W-:Y:S04]  /*1c960*/  STS.U16 [R9+0xc400], R4 ;  /* 0x00c4000409007388 */ /* 0x0103e80000000400 */
[----:B0-----:R-:W3:Y:S04]  /*1c970*/  LDL.LU R3, [R1+0x1a70] ;  /* 0x001a700001037983 */ /* 0x001ee80000300800 */
[----:B--2---:R0:W-:Y:S04]  /*1c980*/  STS.U16 [R9+0xc500], R5 ;  /* 0x00c5000509007388 */ /* 0x0041e80000000400 */
[----:B-1----:R-:W2:Y:S04]  /*1c990*/  LDL.LU R4, [R1+0x1a6c] ;  /* 0x001a6c0001047983 */ /* 0x002ea80000300800 */
[----:B------:R1:W-:Y:S04]  /*1c9a0*/  STS.U16 [R9+0xd400], R0 ;  /* 0x00d4000009007388 */ /* 0x0003e80000000400 */
[----:B0-----:R-:W4:Y:S04]  /*1c9b0*/  LDL.LU R5, [R1+0x1a68] ;  /* 0x001a680001057983 */ /* 0x001f280000300800 */
[----:B-1----:R-:W2:Y:S04]  /*1c9c0*/  LDL.LU R0, [R1+0x1a64] ;  /* 0x001a640001007983 */ /* 0x002ea80000300800 */
[----:B--2---:R0:W-:Y:S04]  /*1c9d0*/  STS.U16 [R9+0xd500], R0 ;  /* 0x00d5000009007388 */ /* 0x0041e80000000400 */
[----:B----4-:R-:W-:Y:S04]  /*1c9e0*/  STS.U16 [R9+0xe400], R5 ;  /* 0x00e4000509007388 */ /* 0x010fe80000000400 */
[----:B------:R-:W-:Y:S01]  /*1c9f0*/  STS.U16 [R9+0xe500], R4 ;  /* 0x00e5000409007388 */ /* 0x000fe20000000400 */
[----:B0-----:R-:W-:-:S03]  /*1ca00*/  LOP3.LUT R0, R14, 0x30, RZ, 0x3c, !PT ;  /* 0x000000300e007812 */ /* 0x001fc600078e3cff */
[----:B---3--:R0:W-:Y:S04]  /*1ca10*/  STS.U16 [R9+0xf400], R3 ;  /* 0x00f4000309007388 */ /* 0x0081e80000000400 */
[----:B------:R1:W-:Y:S04]  /*1ca20*/  STS.U16 [R9+0xf500], R2 ;  /* 0x00f5000209007388 */ /* 0x0003e80000000400 */
[----:B------:R2:W-:Y:S04]  /*1ca30*/  STS.U16 [R0+0x600], R15 ;  /* 0x0006000f00007388 */ /* 0x0005e80000000400 */
[----:B0-----:R-:W3:Y:S04]  /*1ca40*/  LDL.LU R3, [R1] ;  /* 0x0000000001037983 */ /* 0x001ee80000300800 */
[----:B-1----:R-:W4:Y:S04]  /*1ca50*/  LDL.LU R9, [R1+0x1a60] ;  /* 0x001a600001097983 */ /* 0x002f280000300800 */
[----:B------:R-:W3:Y:S04]  /*1ca60*/  LDL.LU R2, [R1+0x4] ;  /* 0x0000040001027983 */ /* 0x000ee80000300800 */
[----:B--2---:R-:W2:Y:S04]  /*1ca70*/  LDL.LU R15, [R1+0x1a5c] ;  /* 0x001a5c00010f7983 */ /* 0x004ea80000300800 */
[----:B------:R0:W-:Y:S04]  /*1ca80*/  STS.U16 [R0+0x700], R29 ;  /* 0x0007001d00007388 */ /* 0x0001e80000000400 */
[----:B------:R1:W-:Y:S04]  /*1ca90*/  STS.U16 [R0+0x1600], R27 ;  /* 0x0016001b00007388 */ /* 0x0003e80000000400 */
[----:B------:R1:W-:Y:S04]  /*1caa0*/  STS.U16 [R0+0x1700], R25 ;  /* 0x0017001900007388 */ /* 0x0003e80000000400 */
[----:B0-----:R-:W2:Y:S04]  /*1cab0*/  LDL.LU R29, [R1+0x1a58] ;  /* 0x001a5800011d7983 */ /* 0x001ea80000300800 */
[----:B-1----:R-:W2:Y:S04]  /*1cac0*/  LDL.LU R27, [R1+0x1a54] ;  /* 0x001a5400011b7983 */ /* 0x002ea80000300800 */
[----:B------:R-:W2:Y:S04]  /*1cad0*/  LDL.LU R25, [R1+0x1a50] ;  /* 0x001a500001197983 */ /* 0x000ea80000300800 */
        /* <DEDUP_REMOVED lines=30> */
[----:B---3--:R0:W-:Y:S04]  /*1ccc0*/  STS.U16 [R0+0x9700], R2 ;  /* 0x0097000200007388 */ /* 0x0081e80000000400 */
[----:B------:R1:W-:Y:S04]  /*1ccd0*/  STS.U16 [R0+0xa600], R3 ;  /* 0x00a6000300007388 */ /* 0x0003e80000000400 */
[----:B0-----:R-:W3:Y:S04]  /*1cce0*/  LDL R2, [R1+0x9ac] ;  /* 0x0009ac0001027983 */ /* 0x001ee80000100800 */
[----:B-1----:R-:W3:Y:S04]  /*1ccf0*/  LDL R3, [R1+0x9a8] ;  /* 0x0009a80001037983 */ /* 0x002ee80000100800 */
[----:B--2---:R-:W-:Y:S04]  /*1cd00*/  STS.U16 [R0+0xa700], R28 ;  /* 0x00a7001c00007388 */ /* 0x004fe80000000400 */
        /* <DEDUP_REMOVED lines=9> */
[----:B------:R0:W-:Y:S04]  /*1cda0*/  STS.U16 [R0+0xf700], R13 ;  /* 0x00f7000d00007388 */ /* 0x0001e80000000400 */
[----:B0-----:R-:W2:Y:S01]  /*1cdb0*/  LDL.LU R0, [R1+0x1a10] ;  /* 0x001a100001007983 */ /* 0x001ea20000300800 */
[----:B------:R-:W-:-:S02]  /*1cdc0*/  LOP3.LUT R14, R14, 0x40, RZ, 0x3c, !PT ;  /* 0x000000400e0e7812 */ /* 0x000fc400078e3cff */
[----:B--2---:R-:W-:-:S06]  /*1cdd0*/  PRMT R0, RZ, 0x7610, R0 ;  /* 0x00007610ff007816 */ /* 0x004fcc0000000000 */
[----:B---3--:R-:W2:Y:S04]  /*1cde0*/  @!P4 LDG.E.U16 R0, [R2.64] ;  /* 0x000000080200c981 */ /* 0x008ea8000c1e1500 */
[----:B------:R-:W-:Y:S04]  /*1cdf0*/  STS.U16 [R14+0x800], R17 ;  /* 0x000800110e007388 */ /* 0x000fe80000000400 */
[----:B------:R-:W-:Y:S04]  /*1ce00*/  STS.U16 [R14+0x900], R19 ;  /* 0x000900130e007388 */ /* 0x000fe80000000400 */
[----:B------:R-:W-:Y:S04]  /*1ce10*/  STS.U16 [R14+0x1800], R21 ;  /* 0x001800150e007388 */ /* 0x000fe80000000400 */
[----:B------:R-:W-:Y:S04]  /*1ce20*/  STS.U16 [R14+0x1900], R23 ;  /* 0x001900170e007388 */ /* 0x000fe80000000400 */
[----:B------:R-:W-:Y:S04]  /*1ce30*/  STS.U16 [R14+0x2800], R25 ;  /* 0x002800190e007388 */ /* 0x000fe80000000400 */
[----:B------:R-:W-:Y:S04]  /*1ce40*/  STS.U16 [R14+0x2900], R27 ;  /* 0x0029001b0e007388 */ /* 0x000fe80000000400 */
[----:B------:R0:W-:Y:S04]  /*1ce50*/  STS.U16 [R14+0x3800], R29 ;  /* 0x0038001d0e007388 */ /* 0x0001e80000000400 */
[----:B0-----:R-:W3:Y:S04]  /*1ce60*/  LDL.LU R14, [R1+0x1a0c] ;  /* 0x001a0c00010e7983 */ /* 0x001ee80000300800 */
[----:B--2---:R0:W-:Y:S04]  /*1ce70*/  STL [R1+0x18c], R0 ;  /* 0x00018c0001007387 */ /* 0x0041e80000100800 */
[----:B0-----:R-:W2:Y:S04]  /*1ce80*/  LDL.LU R0, [R1+0x1a08] ;  /* 0x001a080001007983 */ /* 0x001ea80000300800 */
[----:B------:R-:W2:Y:S04]  /*1ce90*/  LDL R2, [R1+0x9a0] ;  /* 0x0009a00001027983 */ /* 0x000ea80000100800 */
[----:B------:R-:W2:Y:S01]  /*1cea0*/  LDL R3, [R1+0x9a4] ;  /* 0x0009a40001037983 */ /* 0x000ea20000100800 */
[----:B---3--:R-:W-:-:S02]  /*1ceb0*/  PRMT R14, RZ, 0x7610, R14 ;  /* 0x00007610ff0e7816 */ /* 0x008fc4000000000e */
[----:B--2---:R-:W-:-:S04]  /*1cec0*/  @!P0 LOP3.LUT R3, R3, R2, RZ, 0x3c, !PT ;  /* 0x0000000203038212 */ /* 0x004fc800078e3cff */
        /* <DEDUP_REMOVED lines=85> */
[----:B0-----:R-:W3:Y:S01]  /*1d420*/  LDL.LU R0, [R1+0x19e0] ;  /* 0x0019e00001007983 */ /* 0x001ee20000300800 */
[----:B------:R-:W3:Y:S02]  /*1d430*/  LDL R2, [R1+0x900] ;  /* 0x0009000001027983 */ /* 0x000ee40000100800 */
[----:B------:R-:W3:Y:S01]  /*1d440*/  LDL R3, [R1+0x904] ;  /* 0x0009040001037983 */ /* 0x000ee20000100800 */
[----:B--2---:R-:W-:-:S02]  /*1d450*/  PRMT R14, RZ, 0x7610, R14 ;  /* 0x00007610ff0e7816 */ /* 0x004fc4000000000e */
[----:B---3--:R-:W-:-:S04]  /*1d460*/  @!P0 LOP3.LUT R3, R3, R2, RZ, 0x3c, !PT ;  /* 0x0000000203038212 */ /* 0x008fc800078e3cff */
[----:B------:R-:W-:-:S04]  /*1d470*/  @!P0 LOP3.LUT R2, R3, R2, RZ, 0x3c, !PT ;  /* 0x0000000203028212 */ /* 0x000fc800078e3cff */
[----:B------:R-:W-:-:S05]  /*1d480*/  @!P0 LOP3.LUT R3, R3, R2, RZ, 0x3c, !PT ;  /* 0x0000000203038212 */ /* 0x000fca00078e3cff */
[----:B------:R-:W2:Y:S04]  /*1d490*/  @!P0 LDG.E.U16 R14, [R2.64] ;  /* 0x00000008020e8981 */ /* 0x000ea8000c1e1500 */
[----:B--2---:R0:W-:Y:S04]  /*1d4a0*/  STL [R1+0x160], R14 ;  /* 0x0001600e01007387 */ /* 0x0041e80000100800 */
[----:B0-----:R-:W2:Y:S01]  /*1d4b0*/  LDL.LU R14, [R1+0x19dc] ;  /* 0x0019dc00010e7983 */ /* 0x001ea20000300800 */
[----:B------:R-:W3:Y:S02]  /*1d4c0*/  LDL R2, [R1+0x8a8] ;  /* 0x0008a80001027983 */ /* 0x000ee40000100800 */
        /* <DEDUP_REMOVED lines=428> */
[----:B------:R0:W2:Y:S04]  /*1ef90*/  @!P4 LDG.E.U16 R14, [R2.64] ;  /* 0x00000008020ec981 */ /* 0x0000a8000c1e1500 */
[----:B0-----:R-:W3:Y:S04]  /*1efa0*/  LDL R2, [R1+0x5a0] ;  /* 0x0005a00001027983 */ /* 0x001ee80000100800 */
[----:B------:R-:W3:Y:S01]  /*1efb0*/  LDL R3, [R1+0x5a4] ;  /* 0x0005a40001037983 */ /* 0x000ee20000100800 */
[----:B------:R-:W-:Y:S02]  /*1efc0*/  PRMT R0, RZ, 0x7610, R0 ;  /* 0x00007610ff007816 */ /* 0x000fe40000000000 */
[----:B---3--:R-:W-:-:S04]  /*1efd0*/  @!P0 LOP3.LUT R3, R3, R2, RZ, 0x3c, !PT ;  /* 0x0000000203038212 */ /* 0x008fc800078e3cff */
[----:B------:R-:W-:-:S04]  /*1efe0*/  @!P0 LOP3.LUT R2, R3, R2, RZ, 0x3c, !PT ;  /* 0x0000000203028212 */ /* 0x000fc800078e3cff */
[----:B------:R-:W-:-:S05]  /*1eff0*/  @!P0 LOP3.LUT R3, R3, R2, RZ, 0x3c, !PT ;  /* 0x0000000203038212 */ /* 0x000fca00078e3cff */
[----:B------:R-:W3:Y:S04]  /*1f000*/  @!P0 LDG.E.U16 R0, [R2.64] ;  /* 0x0000000802008981 */ /* 0x000ee8000c1e1500 */
[----:B--2---:R0:W-:Y:S04]  /*1f010*/  STL [R1+0x88], R14 ;  /* 0x0000880e01007387 */ /* 0x0041e80000100800 */
[----:B0-----:R-:W2:Y:S04]  /*1f020*/  LDL R14, [R1+0x53c] ;  /* 0x00053c00010e7983 */ /* 0x001ea80000100800 */
[----:B---3--:R0:W-:Y:S04]  /*1f030*/  STL [R1+0x84], R0 ;  /* 0x0000840001007387 */ /* 0x0081e80000100800 */
[----:B0-----:R-:W3:Y:S01]  /*1f040*/  LDL.LU R0, [R1+0x191c] ;  /* 0x00191c0001007983 */ /* 0x001ee20000300800 */
[----:B------:R-:W2:Y:S02]  /*1f050*/  LDL R2, [R1+0x598] ;  /* 0x0005980001027983 */ /* 0x000ea40000100800 */
[----:B------:R-:W2:Y:S01]  /*1f060*/  LDL R3, [R1+0x59c] ;  /* 0x00059c0001037983 */ /* 0x000ea20000100800 */
[----:B------:R-:W-:-:S02]  /*1f070*/  PRMT R15, RZ, 0x7610, R15 ;  /* 0x00007610ff0f7816 */ /* 0x000fc4000000000f */
[----:B--2---:R-:W-:-:S04]  /*1f080*/  @!P4 LOP3.LUT R3, R3, R2, RZ, 0x3c, !PT ;  /* 0x000000020303c212 */ /* 0x004fc800078e3cff */
[----:B------:R-:W-:-:S04]  /*1f090*/  @!P4 LOP3.LUT R2, R3, R2, RZ, 0x3c, !PT ;  /* 0x000000020302c212 */ /* 0x000fc800078e3cff */
[----:B------:R-:W-:-:S05]  /*1f0a0*/  @!P4 LOP3.LUT R3, R3, R2, RZ, 0x3c, !PT ;  /* 0x000000020303c212 */ /* 0x000fca00078e3cff */
[----:B------:R-:W2:Y:S04]  /*1f0b0*/  @!P4 LDG.E.U16 R15, [R2.64] ;  /* 0x00000008020fc981 */ /* 0x000ea8000c1e1500 */
[----:B--2---:R0:W-:Y:S04]  /*1f0c0*/  STL [R1+0x80], R15 ;  /* 0x0000800f01007387 */ /* 0x0041e80000100800 */
[----:B0-----:R-:W2:Y:S01]  /*1f0d0*/  LDL.LU R15, [R1+0x1918] ;  /* 0x00191800010f7983 */ /* 0x001ea20000300800 */
[----:B------:R-:W2:Y:S02]  /*1f0e0*/  LDL R2, [R1+0x590] ;  /* 0x0005900001027983 */ /* 0x000ea40000100800 */
[----:B------:R-:W2:Y:S01]  /*1f0f0*/  LDL R3, [R1+0x594] ;  /* 0x0005940001037983 */ /* 0x000ea20000100800 */
[----:B---3--:R-:W-:-:S02]  /*1f100*/  PRMT R0, RZ, 0x7610, R0 ;  /* 0x00007610ff007816 */ /* 0x008fc40000000000 */
[----:B--2---:R-:W-:-:S04]  /*1f110*/  @!P0 LOP3.LUT R3, R3, R2, RZ, 0x3c, !PT ;  /* 0x0000000203038212 */ /* 0x004fc800078e3cff */
        /* <DEDUP_REMOVED lines=23> */
[----:B0-----:R-:W2:Y:S01]  /*1f290*/  LDL.LU R0, [R1+0x190c] ;  /* 0x00190c0001007983 */ /* 0x001ea20000300800 */
[----:B------:R-:W3:Y:S02]  /*1f2a0*/  LDL R3, [R1+0x538] ;  /* 0x0005380001037983 */ /* 0x000ee40000100800 */
[----:B------:R-:W-:Y:S01]  /*1f2b0*/  @!P4 IMAD.MOV.U32 R2, RZ, RZ, R14 ;  /* 0x000000ffff02c224 */ /* 0x000fe200078e000e */
[----:B------:R-:W-:Y:S01]  /*1f2c0*/  PRMT R15, RZ, 0x7610, R15 ;  /* 0x00007610ff0f7816 */ /* 0x000fe2000000000f */
[----:B------:R-:W2:Y:S04]  /*1f2d0*/  LDL R14, [R1+0x508] ;  /* 0x00050800010e7983 */ /* 0x000ea80000100800 */
[----:B---3--:R0:W3:Y:S04]  /*1f2e0*/  @!P4 LDG.E.U16 R12, [R2.64] ;  /* 0x00000008020cc981 */ /* 0x0080e8000c1e1500 */
[----:B0-----:R-:W2:Y:S04]  /*1f2f0*/  LDL R2, [R1+0x530] ;  /* 0x0005300001027983 */ /* 0x001ea80000100800 */
[----:B------:R-:W2:Y:S02]  /*1f300*/  LDL R3, [R1+0x534] ;  /* 0x0005340001037983 */ /* 0x000ea40000100800 */
[----:B--2---:R-:W-:-:S04]  /*1f310*/  @!P0 LOP3.LUT R3, R3, R2, RZ, 0x3c, !PT ;  /* 0x0000000203038212 */ /* 0x004fc800078e3cff */
[----:B------:R-:W-:-:S04]  /*1f320*/  @!P0 LOP3.LUT R2, R3, R2, RZ, 0x3c, !PT ;  /* 0x0000000203028212 */ /* 0x000fc800078e3cff */
[----:B------:R-:W-:-:S05]  /*1f330*/  @!P0 LOP3.LUT R3, R3, R2, RZ, 0x3c, !PT ;  /* 0x0000000203038212 */ /* 0x000fca00078e3cff */
[----:B------:R-:W2:Y:S04]  /*1f340*/  @!P0 LDG.E.U16 R15, [R2.64] ;  /* 0x00000008020f8981 */ /* 0x000ea8000c1e1500 */
[----:B---3--:R0:W-:Y:S04]  /*1f350*/  STL [R1+0x70], R12 ;  /* 0x0000700c01007387 */ /* 0x0081e80000100800 */
[----:B0-----:R-:W3:Y:S04]  /*1f360*/  LDL R12, [R1+0x50c] ;  /* 0x00050c00010c7983 */ /* 0x001ee80000100800 */
[----:B--2---:R0:W-:Y:S04]  /*1f370*/  STL [R1+0x6c], R15 ;  /* 0x00006c0f01007387 */ /* 0x0041e80000100800 */
[----:B0-----:R-:W2:Y:S01]  /*1f380*/  LDL.LU R15, [R1+0x1908] ;  /* 0x00190800010f7983 */ /* 0x001ea20000300800 */
        /* <DEDUP_REMOVED lines=36> */
[----:B------:R-:W-:-:S05]  /*1f5d0*/  @!P4 IMAD.MOV.U32 R3, RZ, RZ, R14 ;  /* 0x000000ffff03c224 */ /* 0x000fca00078e000e */
[----:B------:R0:W3:Y:S04]  /*1f5e0*/  @!P4 LDG.E.U16 R0, [R2.64] ;  /* 0x000000080200c981 */ /* 0x0000e8000c1e1500 */
[----:B--2---:R1:W-:Y:S04]  /*1f5f0*/  STL [R1+0x5c], R15 ;  /* 0x00005c0f01007387 */ /* 0x0043e80000100800 */
[----:B-1----:R-:W2:Y:S01]  /*1f600*/  LDL.LU R15, [R1+0x18f8] ;  /* 0x0018f800010f7983 */ /* 0x002ea20000300800 */
[----:B0-----:R-:W2:Y:S02]  /*1f610*/  LDL R2, [R1+0x500] ;  /* 0x0005000001027983 */ /* 0x001ea40000100800 */
[----:B------:R-:W2:Y:S02]  /*1f620*/  LDL R3, [R1+0x504] ;  /* 0x0005040001037983 */ /* 0x000ea40000100800 */
[----:B------:R-:W3:Y:S01]  /*1f630*/  LDL R14, [R1+0x498] ;  /* 0x00049800010e7983 */ /* 0x000ee20000100800 */
[----:B------:R-:W3:Y:S01]  /*1f640*/  LDL R12, [R1+0x49c] ;  /* 0x00049c00010c7983 */ /* 0x000ee20000100800 */
[----:B--2---:R-:W-:-:S02]  /*1f650*/  @!P0 LOP3.LUT R3, R3, R2, RZ, 0x3c, !PT ;  /* 0x0000000203038212 */ /* 0x004fc400078e3cff */
[----:B------:R-:W-:Y:S02]  /*1f660*/  PRMT R15, RZ, 0x7610, R15 ;  /* 0x00007610ff0f7816 */ /* 0x000fe4000000000f */
[----:B------:R-:W-:-:S04]  /*1f670*/  @!P0 LOP3.LUT R2, R3, R2, RZ, 0x3c, !PT ;  /* 0x0000000203028212 */ /* 0x000fc800078e3cff */
[----:B------:R-:W-:-:S05]  /*1f680*/  @!P0 LOP3.LUT R3, R3, R2, RZ, 0x3c, !PT ;  /* 0x0000000203038212 */ /* 0x000fca00078e3cff */
[----:B------:R-:W2:Y:S04]  /*1f690*/  @!P0 LDG.E.U16 R15, [R2.64] ;  /* 0x00000008020f8981 */ /* 0x000ea8000c1e1500 */
[----:B---3--:R-:W-:Y:S04]  /*1f6a0*/  STL [R1+0x1870], R0 ;  /* 0x0018700001007387 */ /* 0x008fe80000100800 */
[----:B--2---:R0:W-:Y:S04]  /*1f6b0*/  STL [R1+0x54], R15 ;  /* 0x0000540f01007387 */ /* 0x0041e80000100800 */
[----:B0-----:R-:W2:Y:S01]  /*1f6c0*/  LDL.LU R15, [R1+0x18f4] ;  /* 0x0018f400010f7983 */ /* 0x001ea20000300800 */
[----:B------:R-:W3:Y:S02]  /*1f6d0*/  LDL R2, [R1+0x4b8] ;  /* 0x0004b80001027983 */ /* 0x000ee40000100800 */
[----:B------:R-:W3:Y:S02]  /*1f6e0*/  LDL R3, [R1+0x4bc] ;  /* 0x0004bc0001037983 */ /* 0x000ee40000100800 */
[----:B---3--:R-:W-:-:S02]  /*1f6f0*/  @!P4 LOP3.LUT R3, R3, R2, RZ, 0x3c, !PT ;  /* 0x000000020303c212 */ /* 0x008fc400078e3cff */
[----:B--2---:R-:W-:Y:S02]  /*1f700*/  PRMT R15, RZ, 0x7610, R15 ;  /* 0x00007610ff0f7816 */ /* 0x004fe4000000000f */
[----:B------:R-:W-:-:S04]  /*1f710*/  @!P4 LOP3.LUT R2, R3, R2, RZ, 0x3c, !PT ;  /* 0x000000020302c212 */ /* 0x000fc800078e3cff */
[----:B------:R-:W-:-:S05]  /*1f720*/  @!P4 LOP3.LUT R3, R3, R2, RZ, 0x3c, !PT ;  /* 0x000000020303c212 */ /* 0x000fca00078e3cff */
[----:B------:R-:W2:Y:S04]  /*1f730*/  @!P4 LDG.E.U16 R15, [R2.64] ;  /* 0x00000008020fc981 */ /* 0x000ea8000c1e1500 */
        /* <DEDUP_REMOVED lines=29> */
[----:B------:R-:W-:Y:S02]  /*1f910*/  @!P4 IMAD.MOV.U32 R2, RZ, RZ, R12 ;  /* 0x000000ffff02c224 */ /* 0x000fe400078e000c */
[----:B------:R-:W-:-:S02]  /*1f920*/  @!P4 IMAD.MOV.U32 R3, RZ, RZ, R14 ;  /* 0x000000ffff03c224 */ /* 0x000fc400078e000e */
[----:B------:R-:W3:Y:S01]  /*1f930*/  LDL R12, [R1+0x434] ;  /* 0x00043400010c7983 */ /* 0x000ee20000100800 */
[----:B------:R-:W3:Y:S01]  /*1f940*/  LDL R14, [R1+0x430] ;  /* 0x00043000010e7983 */ /* 0x000ee20000100800 */
[----:B--2---:R-:W-:-:S06]  /*1f950*/  PRMT R15, RZ, 0x7610, R15 ;  /* 0x00007610ff0f7816 */ /* 0x004fcc000000000f */
[----:B------:R-:W2:Y:S04]  /*1f960*/  @!P4 LDG.E.U16 R15, [R2.64] ;  /* 0x00000008020fc981 */ /* 0x000ea8000c1e1500 */
[----:B--2---:R0:W-:Y:S04]  /*1f970*/  STL [R1+0x40], R15 ;  /* 0x0000400f01007387 */ /* 0x0041e80000100800 */
[----:B0-----:R-:W2:Y:S01]  /*1f980*/  LDL.LU R15, [R1+0x18e0] ;  /* 0x0018e000010f7983 */ /* 0x001ea20000300800 */
[----:B------:R-:W2:Y:S02]  /*1f990*/  LDL R2, [R1+0x490] ;  /* 0x0004900001027983 */ /* 0x000ea40000100800 */
[----:B------:R-:W2:Y:S02]  /*1f9a0*/  LDL R3, [R1+0x494] ;  /* 0x0004940001037983 */ /* 0x000ea40000100800 */
[----:B--2---:R-:W-:-:S02]  /*1f9b0*/  @!P0 LOP3.LUT R3, R3, R2, RZ, 0x3c, !PT ;  /* 0x0000000203038212 */ /* 0x004fc400078e3cff */
[----:B------:R-:W-:Y:S02]  /*1f9c0*/  PRMT R15, RZ, 0x7610, R15 ;  /* 0x00007610ff0f7816 */ /* 0x000fe4000000000f */
[----:B------:R-:W-:-:S04]  /*1f9d0*/  @!P0 LOP3.LUT R2, R3, R2, RZ, 0x3c, !PT ;  /* 0x0000000203028212 */ /* 0x000fc800078e3cff */
[----:B------:R-:W-:-:S05]  /*1f9e0*/  @!P0 LOP3.LUT R3, R3, R2, RZ, 0x3c, !PT ;  /* 0x0000000203038212 */ /* 0x000fca00078e3cff */
[----:B------:R-:W2:Y:S04]  /*1f9f0*/  @!P0 LDG.E.U16 R15, [R2.64] ;  /* 0x00000008020f8981 */ /* 0x000ea8000c1e1500 */
[----:B--2---:R0:W-:Y:S04]  /*1fa00*/  STL [R1+0x3c], R15 ;  /* 0x00003c0f01007387 */ /* 0x0041e80000100800 */
[----:B0-----:R-:W2:Y:S01]  /*1fa10*/  LDL.LU R15, [R1+0x18dc] ;  /* 0x0018dc00010f7983 */ /* 0x001ea20000300800 */
[----:B------:R-:W2:Y:S02]  /*1fa20*/  LDL R2, [R1+0x488] ;  /* 0x0004880001027983 */ /* 0x000ea40000100800 */
[----:B------:R-:W2:Y:S01]  /*1fa30*/  LDL R3, [R1+0x48c] ;  /* 0x00048c0001037983 */ /* 0x000ea20000100800 */
[----:B----4-:R-:W-:-:S02]  /*1fa40*/  PRMT R9, RZ, 0x7610, R9 ;  /* 0x00007610ff097816 */ /* 0x010fc40000000009 */
[----:B--2---:R-:W-:-:S04]  /*1fa50*/  @!P4 LOP3.LUT R3, R3, R2, RZ, 0x3c, !PT ;  /* 0x000000020303c212 */ /* 0x004fc800078e3cff */
[----:B------:R-:W-:-:S04]  /*1fa60*/  @!P4 LOP3.LUT R2, R3, R2, RZ, 0x3c, !PT ;  /* 0x000000020302c212 */ /* 0x000fc800078e3cff */
[----:B------:R-:W-:-:S05]  /*1fa70*/  @!P4 LOP3.LUT R3, R3, R2, RZ, 0x3c, !PT ;  /* 0x000000020303c212 */ /* 0x000fca00078e3cff */
[----:B------:R0:W2:Y:S04]  /*1fa80*/  @!P4 LDG.E.U16 R9, [R2.64] ;  /* 0x000000080209c981 */ /* 0x0000a8000c1e1500 */
[----:B0-----:R-:W4:Y:S04]  /*1fa90*/  LDL R2, [R1+0x480] ;  /* 0x0004800001027983 */ /* 0x001f280000100800 */
[----:B------:R-:W4:Y:S01]  /*1faa0*/  LDL R3, [R1+0x484] ;  /* 0x0004840001037983 */ /* 0x000f220000100800 */
[----:B------:R-:W-:Y:S02]  /*1fab0*/  PRMT R15, RZ, 0x7610, R15 ;  /* 0x00007610ff0f7816 */ /* 0x000fe4000000000f */
[----:B----4-:R-:W-:-:S04]  /*1fac0*/  @!P0 LOP3.LUT R3, R3, R2, RZ, 0x3c, !PT ;  /* 0x0000000203038212 */ /* 0x010fc800078e3cff */
[----:B------:R-:W-:-:S04]  /*1fad0*/  @!P0 LOP3.LUT R2, R3, R2, RZ, 0x3c, !PT ;  /* 0x0000000203028212 */ /* 0x000fc800078e3cff */
[----:B------:R-:W-:-:S05]  /*1fae0*/  @!P0 LOP3.LUT R3, R3, R2, RZ, 0x3c, !PT ;  /* 0x0000000203038212 */ /* 0x000fca00078e3cff */
[----:B------:R-:W4:Y:S04]  /*1faf0*/  @!P0 LDG.E.U16 R15, [R2.64] ;  /* 0x00000008020f8981 */ /* 0x000f28000c1e1500 */
[----:B--2---:R0:W-:Y:S04]  /*1fb00*/  STL [R1+0x38], R9 ;  /* 0x0000380901007387 */ /* 0x0041e80000100800 */
[----:B0-----:R-:W2:Y:S04]  /*1fb10*/  LDL R9, [R1+0x424] ;  /* 0x0004240001097983 */ /* 0x001ea80000100800 */
[----:B----4-:R0:W-:Y:S04]  /*1fb20*/  STL [R1+0x34], R15 ;  /* 0x0000340f01007387 */ /* 0x0101e80000100800 */
[----:B0-----:R-:W4:Y:S01]  /*1fb30*/  LDL.LU R15, [R1+0x18d8] ;  /* 0x0018d800010f7983 */ /* 0x001f220000300800 */
[----:B------:R-:W2:Y:S02]  /*1fb40*/  LDL R2, [R1+0x438] ;  /* 0x0004380001027983 */ /* 0x000ea40000100800 */
[----:B------:R-:W2:Y:S01]  /*1fb50*/  LDL R3, [R1+0x43c] ;  /* 0x00043c0001037983 */ /* 0x000ea20000100800 */
[----:B------:R-:W-:-:S02]  /*1fb60*/  PRMT R8, RZ, 0x7610, R8 ;  /* 0x00007610ff087816 */ /* 0x000fc40000000008 */
[-C--:B--2---:R-:W-:Y:S02]  /*1fb70*/  @!P4 LOP3.LUT R3, R3, R2.reuse, RZ, 0x3c, !PT ;  /* 0x000000020303c212 */ /* 0x084fe400078e3cff */
[----:B----4-:R-:W-:Y:S02]  /*1fb80*/  PRMT R15, RZ, 0x7610, R15 ;  /* 0x00007610ff0f7816 */ /* 0x010fe4000000000f */
[----:B------:R-:W-:-:S04]  /*1fb90*/  @!P4 LOP3.LUT R2, R3, R2, RZ, 0x3c, !PT ;  /* 0x000000020302c212 */ /* 0x000fc800078e3cff */
[----:B------:R-:W-:-:S05]  /*1fba0*/  @!P4 LOP3.LUT R3, R3, R2, RZ, 0x3c, !PT ;  /* 0x000000020303c212 */ /* 0x000fca00078e3cff */
[----:B------:R3:W2:Y:S02]  /*1fbb0*/  @!P4 LDG.E.U16 R15, [R2.64] ;  /* 0x00000008020fc981 */ /* 0x0006a4000c1e1500 */
[----:B---3--:R-:W-:Y:S02]  /*1fbc0*/  @!P0 IMAD.MOV.U32 R2, RZ, RZ, R12 ;  /* 0x000000ffff028224 */ /* 0x008fe400078e000c */
[----:B------:R-:W-:-:S05]  /*1fbd0*/  @!P0 IMAD.MOV.U32 R3, RZ, RZ, R14 ;  /* 0x000000ffff038224 */ /* 0x000fca00078e000e */
[----:B------:R-:W3:Y:S04]  /*1fbe0*/  @!P0 LDG.E.U16 R8, [R2.64] ;  /* 0x0000000802088981 */ /* 0x000ee8000c1e1500 */
[----:B--2---:R0:W-:Y:S01]  /*1fbf0*/  STL [R1+0x30], R15 ;  /* 0x0000300f01007387 */ /* 0x0041e20000100800 */
[----:B------:R-:W2:Y:S02]  /*1fc00*/  LDL R14, [R1+0x408] ;  /* 0x00040800010e7983 */ /* 0x000ea40000100800 */
[----:B------:R-:W4:Y:S01]  /*1fc10*/  LDL R12, [R1+0x40c] ;  /* 0x00040c00010c7983 */ /* 0x000f220000100800 */
[----:B0-----:R-:W2:Y:S04]  /*1fc20*/  LDL R15, [R1+0x414] ;  /* 0x00041400010f7983 */ /* 0x001ea80000100800 */
[----:B---3--:R0:W-:Y:S04]  /*1fc30*/  STL [R1+0x2c], R8 ;  /* 0x00002c0801007387 */ /* 0x0081e80000100800 */
[----:B0-----:R-:W3:Y:S01]  /*1fc40*/  LDL.LU R8, [R1+0x18d4] ;  /* 0x0018d40001087983 */ /* 0x001ee20000300800 */
[----:B------:R-:W2:Y:S02]  /*1fc50*/  LDL R2, [R1+0x428] ;  /* 0x0004280001027983 */ /* 0x000ea40000100800 */
[----:B------:R-:W2:Y:S02]  /*1fc60*/  LDL R3, [R1+0x42c] ;  /* 0x00042c0001037983 */ /* 0x000ea40000100800 */
[----:B--2---:R-:W-:-:S02]  /*1fc70*/  @!P4 LOP3.LUT R3, R3, R2, RZ, 0x3c, !PT ;  /* 0x000000020303c212 */ /* 0x004fc400078e3cff */
[----:B---3--:R-:W-:Y:S02]  /*1fc80*/  PRMT R8, RZ, 0x7610, R8 ;  /* 0x00007610ff087816 */ /* 0x008fe40000000008 */
[----:B------:R-:W-:-:S04]  /*1fc90*/  @!P4 LOP3.LUT R2, R3, R2, RZ, 0x3c, !PT ;  /* 0x000000020302c212 */ /* 0x000fc800078e3cff */
[----:B------:R-:W-:-:S05]  /*1fca0*/  @!P4 LOP3.LUT R3, R3, R2, RZ, 0x3c, !PT ;  /* 0x000000020303c212 */ /* 0x000fca00078e3cff */
[----:B------:R-:W2:Y:S04]  /*1fcb0*/  @!P4 LDG.E.U16 R8, [R2.64] ;  /* 0x000000080208c981 */ /* 0x000ea8000c1e1500 */
[----:B--2---:R0:W-:Y:S04]  /*1fcc0*/  STL [R1+0x28], R8 ;  /* 0x0000280801007387 */ /* 0x0041e80000100800 */
[----:B0-----:R-:W2:Y:S01]  /*1fcd0*/  LDL.LU R8, [R1+0x18d0] ;  /* 0x0018d00001087983 */ /* 0x001ea20000300800 */
[----:B------:R-:W3:Y:S02]  /*1fce0*/  LDL R3, [R1+0x420] ;  /* 0x0004200001037983 */ /* 0x000ee40000100800 */
[----:B------:R-:W-:-:S02]  /*1fcf0*/  @!P0 IMAD.MOV.U32 R2, RZ, RZ, R9 ;  /* 0x000000ffff028224 */ /* 0x000fc400078e0009 */
[----:B------:R-:W3:Y:S01]  /*1fd00*/  LDL R9, [R1+0x404] ;  /* 0x0004040001097983 */ /* 0x000ee20000100800 */
[----:B--2---:R-:W-:-:S06]  /*1fd10*/  PRMT R8, RZ, 0x7610, R8 ;  /* 0x00007610ff087816 */ /* 0x004fcc0000000008 */
[----:B---3--:R-:W2:Y:S04]  /*1fd20*/  @!P0 LDG.E.U16 R8, [R2.64] ;  /* 0x0000000802088981 */ /* 0x008ea8000c1e1500 */
        /* <DEDUP_REMOVED lines=14> */
[----:B------:R-:W-:-:S04]  /*1fe10*/  PRMT R10, RZ, 0x7610, R10 ;  /* 0x00007610ff0a7816 */ /* 0x000fc8000000000a */
[----:B---3--:R4:W3:Y:S02]  /*1fe20*/  @!P0 LDG.E.U16 R7, [R2.64] ;  /* 0x0000000802078981 */ /* 0x0088e4000c1e1500 */
[----:B----4-:R-:W-:Y:S02]  /*1fe30*/  @!P4 IMAD.MOV.U32 R2, RZ, RZ, R12 ;  /* 0x000000ffff02c224 */ /* 0x010fe400078e000c */
[----:B------:R-:W-:-:S05]  /*1fe40*/  @!P4 IMAD.MOV.U32 R3, RZ, RZ, R14 ;  /* 0x000000ffff03c224 */ /* 0x000fca00078e000e */
[----:B------:R0:W4:Y:S04]  /*1fe50*/  @!P4 LDG.E.U16 R10, [R2.64] ;  /* 0x00000008020ac981 */ /* 0x000128000c1e1500 */
[----:B---3--:R1:W-:Y:S01]  /*1fe60*/  STL [R1+0x1c], R7 ;  /* 0x00001c0701007387 */ /* 0x0083e20000100800 */
[----:B0-----:R-:W3:Y:S01]  /*1fe70*/  LDL R3, [R1+0x400] ;  /* 0x0004000001037983 */ /* 0x001ee20000100800 */
[----:B--2---:R-:W-:Y:S01]  /*1fe80*/  PRMT R8, RZ, 0x7610, R8 ;  /* 0x00007610ff087816 */ /* 0x004fe20000000008 */
[----:B------:R-:W-:Y:S01]  /*1fe90*/  @!P0 IMAD.MOV.U32 R2, RZ, RZ, R9 ;  /* 0x000000ffff028224 */ /* 0x000fe200078e0009 */
[----:B------:R-:W2:Y:S04]  /*1fea0*/  LDL R15, [R1+0x3a8] ;  /* 0x0003a800010f7983 */ /* 0x000ea80000100800 */
[----:B------:R-:W2:Y:S04]  /*1feb0*/  LDL R14, [R1+0x3ac] ;  /* 0x0003ac00010e7983 */ /* 0x000ea80000100800 */
[----:B------:R-:W2:Y:S04]  /*1fec0*/  LDL R12, [R1+0x3a0] ;  /* 0x0003a000010c7983 */ /* 0x000ea80000100800 */
[----:B-1----:R-:W2:Y:S04]  /*1fed0*/  LDL R7, [R1+0x3b4] ;  /* 0x0003b40001077983 */ /* 0x002ea80000100800 */
[----:B----4-:R0:W-:Y:S01]  /*1fee0*/  STL [R1+0x18], R10 ;  /* 0x0000180a01007387 */ /* 0x0101e20000100800 */
[----:B------:R-:W-:Y:S01]  /*1fef0*/  PRMT R6, RZ, 0x7610, R6 ;  /* 0x00007610ff067816 */ /* 0x000fe20000000006 */
[----:B------:R-:W4:Y:S02]  /*1ff00*/  LDL R9, [R1+0x398] ;  /* 0x0003980001097983 */ /* 0x000f240000100800 */
[----:B0-----:R-:W2:Y:S04]  /*1ff10*/  LDL R10, [R1+0x3a4] ;  /* 0x0003a400010a7983 */ /* 0x001ea80000100800 */
        /* <DEDUP_REMOVED lines=11> */
[----:B------:R-:W3:Y:S02]  /*1ffd0*/  LDL R3, [R1+0x3b0] ;  /* 0x0003b00001037983 */ /* 0x000ee40000100800 */
[----:B------:R-:W-:Y:S01]  /*1ffe0*/  @!P0 IMAD.MOV.U32 R2, RZ, RZ, R7 ;  /* 0x000000ffff028224 */ /* 0x000fe200078e0007 */
[----:B------:R-:W-:Y:S01]  /*1fff0*/  PRMT R13, RZ, 0x7610, R13 ;  /* 0x00007610ff0d7816 */ /* 0x000fe2000000000d */
[----:B------:R-:W3:Y:S01]  /*20000*/  LDL R7, [R1+0x390] ;  /* 0x0003900001077983 */ /* 0x000ee20000100800 */
[----:B--2---:R-:W-:-:S06]  /*20010*/  PRMT R6, RZ, 0x7610, R6 ;  /* 0x00007610ff067816 */ /* 0x004fcc0000000006 */
[----:B---3--:R0:W2:Y:S02]  /*20020*/  @!P0 LDG.E.U16 R6, [R2.64] ;  /* 0x0000000802068981 */ /* 0x0080a4000c1e1500 */
[----:B0-----:R-:W-:Y:S02]  /*20030*/  @!P4 IMAD.MOV.U32 R2, RZ, RZ, R14 ;  /* 0x000000ffff02c224 */ /* 0x001fe400078e000e */
[----:B------:R-:W-:-:S05]  /*20040*/  @!P4 IMAD.MOV.U32 R3, RZ, RZ, R15 ;  /* 0x000000ffff03c224 */ /* 0x000fca00078e000f */
[----:B------:R0:W3:Y:S01]  /*20050*/  @!P4 LDG.E.U16 R13, [R2.64] ;  /* 0x00000008020dc981 */ /* 0x0000e2000c1e1500 */
[----:B------:R-:W-:Y:S01]  /*20060*/  PRMT R11, RZ, 0x7610, R11 ;  /* 0x00007610ff0b7816 */ /* 0x000fe2000000000b */
[----:B0-----:R-:W-:Y:S02]  /*20070*/  @!P0 IMAD.MOV.U32 R2, RZ, RZ, R10 ;  /* 0x000000ffff028224 */ /* 0x001fe400078e000a */
[----:B------:R-:W-:-:S05]  /*20080*/  @!P0 IMAD.MOV.U32 R3, RZ, RZ, R12 ;  /* 0x000000ffff038224 */ /* 0x000fca00078e000c */
[----:B------:R0:W3:Y:S04]  /*20090*/  @!P0 LDG.E.U16 R11, [R2.64] ;  /* 0x00000008020b8981 */ /* 0x0000e8000c1e1500 */
[----:B--2---:R1:W-:Y:S04]  /*200a0*/  STL [R1+0xc], R6 ;  /* 0x00000c0601007387 */ /* 0x0043e80000100800 */
[----:B-1----:R-:W2:Y:S01]  /*200b0*/  LDL R6, [R1+0x394] ;  /* 0x0003940001067983 */ /* 0x002ea20000100800 */
[----:B------:R-:W-:Y:S01]  /*200c0*/  PRMT R0, RZ, 0x7610, R0 ;  /* 0x00007610ff007816 */ /* 0x000fe20000000000 */
[----:B0-----:R-:W-:-:S02]  /*200d0*/  @!P4 IMAD.MOV.U32 R2, RZ, RZ, R8 ;  /* 0x000000ffff02c224 */ /* 0x001fc400078e0008 */
[----:B----4-:R-:W-:-:S05]  /*200e0*/  @!P4 IMAD.MOV.U32 R3, RZ, RZ, R9 ;  /* 0x000000ffff03c224 */ /* 0x010fca00078e0009 */
[----:B------:R0:W4:Y:S04]  /*200f0*/  @!P4 LDG.E.U16 R0, [R2.64] ;  /* 0x000000080200c981 */ /* 0x000128000c1e1500 */
[----:B---3--:R1:W-:Y:S01]  /*20100*/  STL [R1+0x8], R13 ;  /* 0x0000080d01007387 */ /* 0x0083e20000100800 */
[----:B------:R-:W3:Y:S01]  /*20110*/  LDL R10, [R1+0x38c] ;  /* 0x00038c00010a7983 */ /* 0x000ee20000100800 */
[----:B------:R-:W-:Y:S01]  /*20120*/  PRMT R28, RZ, 0x7610, R28 ;  /* 0x00007610ff1c7816 */ /* 0x000fe2000000001c */
[----:B------:R-:W3:Y:S02]  /*20130*/  LDL R12, [R1+0x338] ;  /* 0x00033800010c7983 */ /* 0x000ee40000100800 */
[----:B0-----:R-:W-:Y:S01]  /*20140*/  @!P0 IMAD.MOV.U32 R3, RZ, RZ, R7 ;  /* 0x000000ffff038224 */ /* 0x001fe200078e0007 */
[----:B-1----:R-:W3:Y:S01]  /*20150*/  LDL R13, [R1+0x388] ;  /* 0x00038800010d7983 */ /* 0x002ee20000100800 */
[----:B------:R0:W-:Y:S02]  /*20160*/  STL [R1+0x4], R11 ;  /* 0x0000040b01007387 */ /* 0x0001e40000100800 */
[----:B------:R-:W3:Y:S02]  /*20170*/  LDL R9, [R1+0x330] ;  /* 0x0003300001097983 */ /* 0x000ee40000100800 */
[----:B------:R-:W3:Y:S01]  /*20180*/  LDL R8, [R1+0x334] ;  /* 0x0003340001087983 */ /* 0x000ee20000100800 */
[----:B0-----:R-:W3:Y:S01]  /*20190*/  LDL R11, [R1+0x33c] ;  /* 0x00033c00010b7983 */ /* 0x001ee20000100800 */
[----:B--2---:R-:W-:-:S05]  /*201a0*/  @!P0 IMAD.MOV.U32 R2, RZ, RZ, R6 ;  /* 0x000000ffff028224 */ /* 0x004fca00078e0006 */
[----:B------:R3:W2:Y:S04]  /*201b0*/  @!P0 LDG.E.U16 R28, [R2.64] ;  /* 0x00000008021c8981 */ /* 0x0006a8000c1e1500 */
[----:B----4-:R0:W-:Y:S01]  /*201c0*/  STL [R1+0x1880], R0 ;  /* 0x0018800001007387 */ /* 0x0101e20000100800 */
[----:B------:R-:W4:Y:S02]  /*201d0*/  LDL R7, [R1+0x328] ;  /* 0x0003280001077983 */ /* 0x000f240000100800 */
[----:B------:R-:W4:Y:S01]  /*201e0*/  LDL R6, [R1+0x32c] ;  /* 0x00032c0001067983 */ /* 0x000f220000100800 */
[----:B------:R-:W-:Y:S01]  /*201f0*/  PRMT R26, RZ, 0x7610, R26 ;  /* 0x00007610ff1a7816 */ /* 0x000fe2000000001a */
[----:B---3--:R-:W-:Y:S02]  /*20200*/  @!P4 IMAD.MOV.U32 R2, RZ, RZ, R10 ;  /* 0x000000ffff02c224 */ /* 0x008fe400078e000a */
[----:B------:R-:W-:-:S05]  /*20210*/  @!P4 IMAD.MOV.U32 R3, RZ, RZ, R13 ;  /* 0x000000ffff03c224 */ /* 0x000fca00078e000d */
[----:B------:R1:W3:Y:S01]  /*20220*/  @!P4 LDG.E.U16 R26, [R2.64] ;  /* 0x00000008021ac981 */ /* 0x0002e2000c1e1500 */
[----:B------:R-:W-:Y:S02]  /*20230*/  PRMT R24, RZ, 0x7610, R24 ;  /* 0x00007610ff187816 */ /* 0x000fe40000000018 */
[----:B------:R-:W-:Y:S01]  /*20240*/  PRMT R22, RZ, 0x7610, R22 ;  /* 0x00007610ff167816 */ /* 0x000fe20000000016 */
[----:B-1----:R-:W-:Y:S01]  /*20250*/  @!P4 IMAD.MOV.U32 R2, RZ, RZ, R11 ;  /* 0x000000ffff02c224 */ /* 0x002fe200078e000b */
[----:B--2---:R-:W-:Y:S01]  /*20260*/  STL [R1+0x1884], R28 ;  /* 0x0018841c01007387 */ /* 0x004fe20000100800 */
[----:B------:R-:W2:Y:S02]  /*20270*/  LDL R10, [R1+0x320] ;  /* 0x00032000010a7983 */ /* 0x000ea40000100800 */
[----:B0-----:R-:W2:Y:S02]  /*20280*/  LDL R0, [R1+0x324] ;  /* 0x0003240001007983 */ /* 0x001ea40000100800 */
[----:B------:R-:W-:-:S05]  /*20290*/  @!P4 IMAD.MOV.U32 R3, RZ, RZ, R12 ;  /* 0x000000ffff03c224 */ /* 0x000fca00078e000c */
[----:B------:R0:W2:Y:S01]  /*202a0*/  @!P4 LDG.E.U16 R24, [R2.64] ;  /* 0x000000080218c981 */ /* 0x0000a2000c1e1500 */
[----:B------:R-:W-:Y:S01]  /*202b0*/  PRMT R20, RZ, 0x7610, R20 ;  /* 0x00007610ff147816 */ /* 0x000fe20000000014 */
[----:B0-----:R-:W-:Y:S02]  /*202c0*/  @!P0 IMAD.MOV.U32 R2, RZ, RZ, R8 ;  /* 0x000000ffff028224 */ /* 0x001fe400078e0008 */
[----:B------:R-:W-:-:S05]  /*202d0*/  @!P0 IMAD.MOV.U32 R3, RZ, RZ, R9 ;  /* 0x000000ffff038224 */ /* 0x000fca00078e0009 */
[----:B------:R4:W2:Y:S02]  /*202e0*/  @!P0 LDG.E.U16 R22, [R2.64] ;  /* 0x0000000802168981 */ /* 0x0008a4000c1e1500 */
[----:B----4-:R-:W-:Y:S02]  /*202f0*/  @!P4 IMAD.MOV.U32 R2, RZ, RZ, R6 ;  /* 0x000000ffff02c224 */ /* 0x010fe400078e0006 */
[----:B------:R-:W-:-:S05]  /*20300*/  @!P4 IMAD.MOV.U32 R3, RZ, RZ, R7 ;  /* 0x000000ffff03c224 */ /* 0x000fca00078e0007 */
[----:B------:R2:W4:Y:S04]  /*20310*/  @!P4 LDG.E.U16 R20, [R2.64] ;  /* 0x000000080214c981 */ /* 0x000528000c1e1500 */
[----:B---3--:R-:W-:Y:S01]  /*20320*/  STL [R1+0x1874], R26 ;  /* 0x0018741a01007387 */ /* 0x008fe20000100800 */
[----:B------:R-:W3:Y:S02]  /*20330*/  LDL R14, [R1+0x2a8] ;  /* 0x0002a800010e7983 */ /* 0x000ee40000100800 */
[----:B------:R-:W3:Y:S01]  /*20340*/  LDL R13, [R1+0xbf0] ;  /* 0x000bf000010d7983 */ /* 0x000ee20000100800 */
[----:B------:R-:W-:Y:S01]  /*20350*/  PRMT R18, RZ, 0x7610, R18 ;  /* 0x00007610ff127816 */ /* 0x000fe20000000012 */
[----:B------:R-:W3:Y:S04]  /*20360*/  LDL R9, [R1+0xbec] ;  /* 0x000bec0001097983 */ /* 0x000ee80000100800 */
[----:B------:R-:W3:Y:S04]  /*20370*/  LDL R8, [R1+0xbf8] ;  /* 0x000bf80001087983 */ /* 0x000ee80000100800 */
[----:B------:R-:W3:Y:S04]  /*20380*/  LDL R7, [R1+0xc64] ;  /* 0x000c640001077983 */ /* 0x000ee80000100800 */
[----:B------:R-:W3:Y:S01]  /*20390*/  LDL R6, [R1+0xc70] ;  /* 0x000c700001067983 */ /* 0x000ee20000100800 */
[----:B--2---:R-:W-:-:S02]  /*203a0*/  @!P0 IMAD.MOV.U32 R3, RZ, RZ, R10 ;  /* 0x000000ffff038224 */ /* 0x004fc400078e000a */
[----:B------:R-:W-:-:S05]  /*203b0*/  @!P0 IMAD.MOV.U32 R2, RZ, RZ, R0 ;  /* 0x000000ffff028224 */ /* 0x000fca00078e0000 */
[----:B------:R3:W2:Y:S01]  /*203c0*/  @!P0 LDG.E.U16 R18, [R2.64] ;  /* 0x0000000802128981 */ /* 0x0006a2000c1e1500 */
[----:B------:R-:W-:-:S03]  /*203d0*/  PRMT R5, RZ, 0x7610, R5 ;  /* 0x00007610ff057816 */ /* 0x000fc60000000005 */
[----:B----4-:R-:W-:Y:S01]  /*203e0*/  STL [R1+0x18a8], R20 ;  /* 0x0018a81401007387 */ /* 0x010fe20000100800 */
[----:B------:R-:W4:Y:S02]  /*203f0*/  LDL R12, [R1+0xc6c] ;  /* 0x000c6c00010c7983 */ /* 0x000f240000100800 */
[----:B------:R-:W4:Y:S02]  /*20400*/  LDL R11, [R1+0xc78] ;  /* 0x000c7800010b7983 */ /* 0x000f240000100800 */
[----:B------:R-:W4:Y:S01]  /*20410*/  LDL R10, [R1+0x318] ;  /* 0x00031800010a7983 */ /* 0x000f220000100800 */
[----:B------:R-:W4:Y:S01]  /*20420*/  LDL R0, [R1+0x31c] ;  /* 0x00031c0001007983 */ /* 0x000f220000100800 */
[----:B---3--:R-:W-:Y:S02]  /*20430*/  @!P4 IMAD.MOV.U32 R2, RZ, RZ, R13 ;  /* 0x000000ffff02c224 */ /* 0x008fe400078e000d */
[----:B------:R-:W-:-:S05]  /*20440*/  @!P4 IMAD.MOV.U32 R3, RZ, RZ, R14 ;  /* 0x000000ffff03c224 */ /* 0x000fca00078e000e */
[----:B------:R0:W3:Y:S02]  /*20450*/  @!P4 LDG.E.U16 R5, [R2.64] ;  /* 0x000000080205c981 */ /* 0x0000e4000c1e1500 */
[----:B0-----:R-:W-:Y:S02]  /*20460*/  @!P0 IMAD.MOV.U32 R2, RZ, RZ, R8 ;  /* 0x000000ffff028224 */ /* 0x001fe400078e0008 */
[----:B------:R-:W-:Y:S01]  /*20470*/  @!P0 IMAD.MOV.U32 R3, RZ, RZ, R9 ;  /* 0x000000ffff038224 */ /* 0x000fe200078e0009 */
[----:B--2---:R0:W-:Y:S01]  /*20480*/  STL [R1+0x18ac], R18 ;  /* 0x0018ac1201007387 */ /* 0x0041e20000100800 */
[----:B------:R-:W2:Y:S02]  /*20490*/  LDL R9, [R1+0xbf4] ;  /* 0x000bf40001097983 */ /* 0x000ea40000100800 */
[----:B------:R-:W2:Y:S01]  /*204a0*/  LDL R8, [R1+0xc00] ;  /* 0x000c000001087983 */ /* 0x000ea20000100800 */
[----:B------:R-:W-:Y:S02]  /*204b0*/  PRMT R4, RZ, 0x7610, R4 ;  /* 0x00007610ff047816 */ /* 0x000fe40000000004 */
[----:B------:R-:W-:Y:S01]  /*204c0*/  PRMT R16, RZ, 0x7610, R16 ;  /* 0x00007610ff107816 */ /* 0x000fe20000000010 */
[----:B------:R-:W3:Y:S04]  /*204d0*/  LDL R15, [R1+0xbfc] ;  /* 0x000bfc00010f7983 */ /* 0x000ee80000100800 */
[----:B------:R-:W3:Y:S04]  /*204e0*/  LDL R14, [R1+0xc08] ;  /* 0x000c0800010e7983 */ /* 0x000ee80000100800 */
[----:B------:R1:W3:Y:S04]  /*204f0*/  @!P0 LDG.E.U16 R4, [R2.64] ;  /* 0x0000000802048981 */ /* 0x0002e8000c1e1500 */
[----:B0-----:R-:W3:Y:S01]  /*20500*/  LDL R18, [R1+0xc7c] ;  /* 0x000c7c0001127983 */ /* 0x001ee20000100800 */
[----:B-1----:R-:W-:-:S02]  /*20510*/  PRMT R3, RZ, 0x7610, R3 ;  /* 0x00007610ff037816 */ /* 0x002fc40000000003 */
[----:B------:R-:W-:-:S04]  /*20520*/  PRMT R2, RZ, 0x7610, R2 ;  /* 0x00007610ff027816 */ /* 0x000fc80000000002 */
[----:B------:R4:W3:Y:S02]  /*20530*/  @!P4 LDG.E.U16 R3, [R6.64] ;  /* 0x000000080603c981 */ /* 0x0008e4000c1e1500 */
[----:B----4-:R-:W-:Y:S02]  /*20540*/  @!P0 IMAD.MOV.U32 R7, RZ, RZ, R12 ;  /* 0x000000ffff078224 */ /* 0x010fe400078e000c */
[----:B------:R-:W-:Y:S02]  /*20550*/  @!P0 IMAD.MOV.U32 R6, RZ, RZ, R11 ;  /* 0x000000ffff068224 */ /* 0x000fe400078e000b */
[----:B------:R-:W4:Y:S04]  /*20560*/  LDL R11, [R1+0xc74] ;  /* 0x000c7400010b7983 */ /* 0x000f280000100800 */
[----:B------:R0:W4:Y:S02]  /*20570*/  @!P0 LDG.E.U16 R2, [R6.64] ;  /* 0x0000000806028981 */ /* 0x000124000c1e1500 */
[----:B0-----:R-:W-:-:S02]  /*20580*/  @!P4 IMAD.MOV.U32 R6, RZ, RZ, R0 ;  /* 0x000000ffff06c224 */ /* 0x001fc400078e0000 */
[----:B------:R-:W-:Y:S01]  /*20590*/  @!P4 IMAD.MOV.U32 R7, RZ, RZ, R10 ;  /* 0x000000ffff07c224 */ /* 0x000fe200078e000a */
[----:B------:R-:W4:Y:S04]  /*205a0*/  LDL R0, [R1+0xc88] ;  /* 0x000c880001007983 */ /* 0x000f280000100800 */
[----:B------:R-:W4:Y:S04]  /*205b0*/  LDL R10, [R1+0xc80] ;  /* 0x000c8000010a7983 */ /* 0x000f280000100800 */
[----:B------:R0:W4:Y:S02]  /*205c0*/  @!P4 LDG.E.U16 R16, [R6.64] ;  /* 0x000000080610c981 */ /* 0x000124000c1e1500 */
[----:B0-----:R-:W-:-:S06]  /*205d0*/  PRMT R6, RZ, 0x7610, R6 ;  /* 0x00007610ff067816 */ /* 0x001fcc0000000006 */
[----:B--2---:R3:W2:Y:S02]  /*205e0*/  @!P4 LDG.E.U16 R6, [R8.64] ;  /* 0x000000080806c981 */ /* 0x0046a4000c1e1500 */
[----:B---3--:R-:W-:Y:S02]  /*205f0*/  @!P0 IMAD.MOV.U32 R8, RZ, RZ, R14 ;  /* 0x000000ffff088224 */ /* 0x008fe400078e000e */
[----:B------:R-:W-:Y:S01]  /*20600*/  @!P0 IMAD.MOV.U32 R9, RZ, RZ, R15 ;  /* 0x000000ffff098224 */ /* 0x000fe200078e000f */
[----:B----4-:R-:W-:Y:S01]  /*20610*/  STL [R1+0x1888], R16 ;  /* 0x0018881001007387 */ /* 0x010fe20000100800 */
[----:B------:R-:W3:Y:S02]  /*20620*/  LDL R13, [R1+0x2fc] ;  /* 0x0002fc00010d7983 */ /* 0x000ee40000100800 */
[----:B------:R-:W3:Y:S01]  /*20630*/  LDL R12, [R1+0x314] ;  /* 0x00031400010c7983 */ /* 0x000ee20000100800 */
[----:B--2---:R0:W-:Y:S01]  /*20640*/  STL [R1+0x18b0], R6 ;  /* 0x0018b00601007387 */ /* 0x0041e20000100800 */
[----:B------:R-:W2:Y:S02]  /*20650*/  LDL R15, [R1+0xc04] ;  /* 0x000c0400010f7983 */ /* 0x000ea40000100800 */
[----:B------:R-:W4:Y:S01]  /*20660*/  LDL R14, [R1+0xc10] ;  /* 0x000c1000010e7983 */ /* 0x000f220000100800 */
[----:B------:R-:W-:-:S06]  /*20670*/  PRMT R7, RZ, 0x7610, R7 ;  /* 0x00007610ff077816 */ /* 0x000fcc0000000007 */
[----:B------:R1:W4:Y:S02]  /*20680*/  @!P0 LDG.E.U16 R7, [R8.64] ;  /* 0x0000000808078981 */ /* 0x000324000c1e1500 */
[----:B-1----:R-:W-:Y:S02]  /*20690*/  PRMT R8, RZ, 0x7610, R8 ;  /* 0x00007610ff087816 */ /* 0x002fe40000000008 */
[----:B------:R-:W-:-:S04]  /*206a0*/  PRMT R9, RZ, 0x7610, R9 ;  /* 0x00007610ff097816 */ /* 0x000fc80000000009 */
[----:B------:R1:W4:Y:S02]  /*206b0*/  @!P4 LDG.E.U16 R8, [R10.64] ;  /* 0x000000080a08c981 */ /* 0x000324000c1e1500 */
[----:B-1----:R-:W-:Y:S02]  /*206c0*/  @!P0 IMAD.MOV.U32 R10, RZ, RZ, R0 ;  /* 0x000000ffff0a8224 */ /* 0x002fe400078e0000 */
[----:B------:R-:W-:-:S05]  /*206d0*/  @!P0 IMAD.MOV.U32 R11, RZ, RZ, R18 ;  /* 0x000000ffff0b8224 */ /* 0x000fca00078e0012 */
[----:B------:R1:W4:Y:S02]  /*206e0*/  @!P0 LDG.E.U16 R9, [R10.64] ;  /* 0x000000080a098981 */ /* 0x000324000c1e1500 */
[----:B-1----:R-:W-:-:S06]  /*206f0*/  PRMT R10, RZ, 0x7610, R10 ;  /* 0x00007610ff0a7816 */ /* 0x002fcc000000000a */
[----:B---3--:R2:W3:Y:S01]  /*20700*/  @!P0 LDG.E.U16 R10, [R12.64] ;  /* 0x000000080c0a8981 */ /* 0x0084e2000c1e1500 */
[----:B------:R-:W-:Y:S01]  /*20710*/  PRMT R11, RZ, 0x7610, R11 ;  /* 0x00007610ff0b7816 */ /* 0x000fe2000000000b */
[----:B--2---:R-:W-:Y:S02]  /*20720*/  @!P4 IMAD.MOV.U32 R13, RZ, RZ, R15 ;  /* 0x000000ffff0dc224 */ /* 0x004fe400078e000f */
[----:B----4-:R-:W-:-:S05]  /*20730*/  @!P4 IMAD.MOV.U32 R12, RZ, RZ, R14 ;  /* 0x000000ffff0cc224 */ /* 0x010fca00078e000e */
[----:B------:R-:W2:Y:S04]  /*20740*/  @!P4 LDG.E.U16 R11, [R12.64] ;  /* 0x000000080c0bc981 */ /* 0x000ea8000c1e1500 */
[----:B------:R-:W-:Y:S04]  /*20750*/  STL [R1+0x18b4], R7 ;  /* 0x0018b40701007387 */ /* 0x000fe80000100800 */
[----:B------:R-:W-:Y:S01]  /*20760*/  STL [R1+0x18b8], R8 ;  /* 0x0018b80801007387 */ /* 0x000fe20000100800 */
[----:B0-----:R-:W4:Y:S02]  /*20770*/  LDL R6, [R1+0xc0c] ;  /* 0x000c0c0001067983 */ /* 0x001f240000100800 */
[----:B------:R-:W4:Y:S01]  /*20780*/  LDL R0, [R1+0xc18] ;  /* 0x000c180001007983 */ /* 0x000f220000100800 */
[----:B------:R0:W-:Y:S01]  /*20790*/  STL [R1+0x18bc], R9 ;  /* 0x0018bc0901007387 */ /* 0x0001e20000100800 */
[----:B------:R-:W4:Y:S02]  /*207a0*/  LDL R26, [R1+0xc84] ;  /* 0x000c8400011a7983 */ /* 0x000f240000100800 */
[----:B------:R-:W4:Y:S01]  /*207b0*/  LDL R20, [R1+0xc90] ;  /* 0x000c900001147983 */ /* 0x000f220000100800 */
[----:B---3--:R1:W-:Y:S01]  /*207c0*/  STL [R1+0x188c], R10 ;  /* 0x00188c0a01007387 */ /* 0x0083e20000100800 */
[----:B------:R-:W3:Y:S02]  /*207d0*/  LDL R18, [R1+0xc8c] ;  /* 0x000c8c0001127983 */ /* 0x000ee40000100800 */
[----:B------:R-:W3:Y:S01]  /*207e0*/  LDL R16, [R1+0xc98] ;  /* 0x000c980001107983 */ /* 0x000ee20000100800 */
[----:B0-----:R-:W3:Y:S04]  /*207f0*/  LDL R9, [R1+0x384] ;  /* 0x0003840001097983 */ /* 0x001ee80000100800 */
[----:B-1----:R-:W3:Y:S04]  /*20800*/  LDL R10, [R1+0x380] ;  /* 0x00038000010a7983 */ /* 0x002ee80000100800 */
[----:B--2---:R-:W-:Y:S01]  /*20810*/  STL [R1+0x1890], R11 ;  /* 0x0018900b01007387 */ /* 0x004fe20000100800 */
[----:B------:R-:W2:Y:S02]  /*20820*/  LDL R8, [R1+0x2f4] ;  /* 0x0002f40001087983 */ /* 0x000ea40000100800 */
[----:B------:R-:W2:Y:S01]  /*20830*/  LDL R7, [R1+0x2f8] ;  /* 0x0002f80001077983 */ /* 0x000ea20000100800 */
[----:B------:R-:W-:-:S02]  /*20840*/  PRMT R12, RZ, 0x7610, R12 ;  /* 0x00007610ff0c7816 */ /* 0x000fc4000000000c */
[----:B------:R-:W-:Y:S02]  /*20850*/  PRMT R13, RZ, 0x7610, R13 ;  /* 0x00007610ff0d7816 */ /* 0x000fe4000000000d */
[----:B------:R-:W-:Y:S01]  /*20860*/  PRMT R17, RZ, 0x7610, R17 ;  /* 0x00007610ff117816 */ /* 0x000fe20000000011 */
[----:B----4-:R-:W-:Y:S02]  /*20870*/  @!P0 IMAD.MOV.U32 R15, RZ, RZ, R6 ;  /* 0x000000ffff0f8224 */ /* 0x010fe400078e0006 */
[----:B------:R-:W-:Y:S01]  /*20880*/  @!P0 IMAD.MOV.U32 R14, RZ, RZ, R0 ;  /* 0x000000ffff0e8224 */ /* 0x000fe200078e0000 */
[----:B------:R-:W-:Y:S02]  /*20890*/  PRMT R19, RZ, 0x7610, R19 ;  /* 0x00007610ff137816 */ /* 0x000fe40000000013 */
[----:B------:R-:W-:Y:S01]  /*208a0*/  PRMT R21, RZ, 0x7610, R21 ;  /* 0x00007610ff157816 */ /* 0x000fe20000000015 */
[----:B------:R-:W4:Y:S04]  /*208b0*/  LDL R6, [R1+0x2ec] ;  /* 0x0002ec0001067983 */ /* 0x000f280000100800 */
[----:B------:R0:W4:Y:S04]  /*208c0*/  @!P0 LDG.E.U16 R12, [R14.64] ;  /* 0x000000080e0c8981 */ /* 0x000128000c1e1500 */
[----:B------:R-:W4:Y:S01]  /*208d0*/  LDL R0, [R1+0x2f0] ;  /* 0x0002f00001007983 */ /* 0x000f220000100800 */
[----:B0-----:R-:W-:-:S02]  /*208e0*/  @!P4 IMAD.MOV.U32 R15, RZ, RZ, R26 ;  /* 0x000000ffff0fc224 */ /* 0x001fc400078e001a */
[----:B------:R-:W-:-:S05]  /*208f0*/  @!P4 IMAD.MOV.U32 R14, RZ, RZ, R20 ;  /* 0x000000ffff0ec224 */ /* 0x000fca00078e0014 */
[----:B------:R3:W4:Y:S02]  /*20900*/  @!P4 LDG.E.U16 R13, [R14.64] ;  /* 0x000000080e0dc981 */ /* 0x000724000c1e1500 */
[----:B---3--:R-:W-:Y:S02]  /*20910*/  @!P0 IMAD.MOV.U32 R15, RZ, RZ, R18 ;  /* 0x000000ffff0f8224 */ /* 0x008fe400078e0012 */
[----:B------:R-:W-:-:S05]  /*20920*/  @!P0 IMAD.MOV.U32 R14, RZ, RZ, R16 ;  /* 0x000000ffff0e8224 */ /* 0x000fca00078e0010 */
[----:B------:R0:W3:Y:S02]  /*20930*/  @!P0 LDG.E.U16 R17, [R14.64] ;  /* 0x000000080e118981 */ /* 0x0000e4000c1e1500 */
[----:B0-----:R-:W-:Y:S02]  /*20940*/  @!P0 IMAD.MOV.U32 R14, RZ, RZ, R9 ;  /* 0x000000ffff0e8224 */ /* 0x001fe400078e0009 */
[----:B------:R-:W-:-:S05]  /*20950*/  @!P0 IMAD.MOV.U32 R15, RZ, RZ, R10 ;  /* 0x000000ffff0f8224 */ /* 0x000fca00078e000a */
[----:B------:R2:W3:Y:S02]  /*20960*/  @!P0 LDG.E.U16 R19, [R14.64] ;  /* 0x000000080e138981 */ /* 0x0004e4000c1e1500 */
[----:B--2---:R-:W-:Y:S02]  /*20970*/  @!P4 IMAD.MOV.U32 R15, RZ, RZ, R8 ;  /* 0x000000ffff0fc224 */ /* 0x004fe400078e0008 */
[----:B------:R-:W-:-:S05]  /*20980*/  @!P4 IMAD.MOV.U32 R14, RZ, RZ, R7 ;  /* 0x000000ffff0ec224 */ /* 0x000fca00078e0007 */
[----:B------:R0:W2:Y:S01]  /*20990*/  @!P4 LDG.E.U16 R21, [R14.64] ;  /* 0x000000080e15c981 */ /* 0x0000a2000c1e1500 */
[----:B------:R-:W-:-:S03]  /*209a0*/  PRMT R23, RZ, 0x7610, R23 ;  /* 0x00007610ff177816 */ /* 0x000fc60000000017 */
[----:B----4-:R-:W-:Y:S01]  /*209b0*/  STL [R1+0x1894], R12 ;  /* 0x0018940c01007387 */ /* 0x010fe20000100800 */
[----:B0-----:R-:W-:Y:S02]  /*209c0*/  @!P0 IMAD.MOV.U32 R15, RZ, RZ, R6 ;  /* 0x000000ffff0f8224 */ /* 0x001fe400078e0006 */
[----:B------:R-:W-:-:S05]  /*209d0*/  @!P0 IMAD.MOV.U32 R14, RZ, RZ, R0 ;  /* 0x000000ffff0e8224 */ /* 0x000fca00078e0000 */
[----:B------:R0:W4:Y:S04]  /*209e0*/  @!P0 LDG.E.U16 R23, [R14.64] ;  /* 0x000000080e178981 */ /* 0x000128000c1e1500 */
[----:B------:R-:W-:Y:S04]  /*209f0*/  STL [R1+0x1898], R13 ;  /* 0x0018980d01007387 */ /* 0x000fe80000100800 */
[----:B---3--:R-:W-:Y:S04]  /*20a00*/  STL [R1+0x189c], R17 ;  /* 0x00189c1101007387 */ /* 0x008fe80000100800 */
[----:B------:R-:W-:Y:S04]  /*20a10*/  STL [R1+0x1878], R19 ;  /* 0x0018781301007387 */ /* 0x000fe80000100800 */
[----:B--2---:R1:W-:Y:S04]  /*20a20*/  STL [R1+0x187c], R21 ;  /* 0x00187c1501007387 */ /* 0x0043e80000100800 */
[----:B-1----:R-:W2:Y:S01]  /*20a30*/  LDL.LU R21, [R1+0x10c] ;  /* 0x00010c0001157983 */ /* 0x002ea20000300800 */
[----:B------:R-:W3:Y:S02]  /*20a40*/  LDL.LU R19, [R1+0xf0] ;  /* 0x0000f00001137983 */ /* 0x000ee40000300800 */
[----:B------:R-:W2:Y:S02]  /*20a50*/  LDL.LU R17, [R1+0xec] ;  /* 0x0000ec0001117983 */ /* 0x000ea40000300800 */
[----:B------:R-:W2:Y:S01]  /*20a60*/  LDL.LU R13, [R1+0xd0] ;  /* 0x0000d000010d7983 */ /* 0x000ea20000300800 */
[----:B------:R-:W2:Y:S01]  /*20a70*/  LDL.LU R12, [R1+0xcc] ;  /* 0x0000cc00010c7983 */ /* 0x000ea20000300800 */
[----:B------:R-:W2:Y:S02]  /*20a80*/  LDL.LU R11, [R1+0xb0] ;  /* 0x0000b000010b7983 */ /* 0x000ea40000300800 */
        /* <DEDUP_REMOVED lines=11> */
[----:B0-----:R-:W2:Y:S02]  /*20b40*/  LDL R14, [R1+0xc14] ;  /* 0x000c1400010e7983 */ /* 0x001ea40000100800 */
[----:B------:R-:W2:Y:S01]  /*20b50*/  LDL R15, [R1+0xc20] ;  /* 0x000c2000010f7983 */ /* 0x000ea20000100800 */
[----:B------:R-:W-:Y:S01]  /*20b60*/  PRMT R25, RZ, 0x7610, R25 ;  /* 0x00007610ff197816 */ /* 0x000fe20000000019 */
[----:B----4-:R0:W-:Y:S04]  /*20b70*/  STL [R1+0x18a0], R23 ;  /* 0x0018a01701007387 */ /* 0x0101e80000100800 */
[----:B0-----:R-:W4:Y:S01]  /*20b80*/  LDL.LU R23, [R1+0x110] ;  /* 0x0001100001177983 */ /* 0x001f220000300800 */
        /* <DEDUP_REMOVED lines=9> */
[----:B------:R-:W-:Y:S01]  /*20c20*/  @!P0 LOP3.LUT R15, R15, R14, RZ, 0x3c, !PT ;  /* 0x0000000e0f0f8212 */ /* 0x000fe200078e3cff */
[----:B------:R0:W-:Y:S04]  /*20c30*/  STL [R1+0x18a4], R25 ;  /* 0x0018a41901007387 */ /* 0x0001e80000100800 */
[----:B------:R1:W2:Y:S04]  /*20c40*/  @!P0 LDG.E.U16 R27, [R14.64] ;  /* 0x000000080e1b8981 */ /* 0x0002a8000c1e1500 */
[----:B-1----:R-:W2:Y:S04]  /*20c50*/  LDL R14, [R1+0xc9c] ;  /* 0x000c9c00010e7983 */ /* 0x002ea80000100800 */
[----:B------:R-:W2:Y:S01]  /*20c60*/  LDL R15, [R1+0xca4] ;  /* 0x000ca400010f7983 */ /* 0x000ea20000100800 */
[----:B------:R-:W-:-:S03]  /*20c70*/  PRMT R29, RZ, 0x7610, R29 ;  /* 0x00007610ff1d7816 */ /* 0x000fc6000000001d */
[----:B0-----:R-:W0:Y:S01]  /*20c80*/  S2R R25, SR_TID.X ;  /* 0x0000000000197919 */ /* 0x001e220000002100 */
[----:B--2---:R-:W-:-:S04]  /*20c90*/  @!P0 LOP3.LUT R15, R15, R14, RZ, 0x3c, !PT ;  /* 0x0000000e0f0f8212 */ /* 0x004fc800078e3cff */
[----:B------:R-:W-:-:S04]  /*20ca0*/  @!P0 LOP3.LUT R14, R15, R14, RZ, 0x3c, !PT ;  /* 0x0000000e0f0e8212 */ /* 0x000fc800078e3cff */
[----:B------:R-:W-:Y:S01]  /*20cb0*/  @!P0 LOP3.LUT R15, R15, R14, RZ, 0x3c, !PT ;  /* 0x0000000e0f0f8212 */ /* 0x000fe200078e3cff */
[----:B------:R1:W-:Y:S04]  /*20cc0*/  STL [R1+0x18c0], R27 ;  /* 0x0018c01b01007387 */ /* 0x0003e80000100800 */
[----:B------:R2:W3:Y:S04]  /*20cd0*/  @!P0 LDG.E.U16 R29, [R14.64] ;  /* 0x000000080e1d8981 */ /* 0x0004e8000c1e1500 */
[----:B--2---:R-:W2:Y:S01]  /*20ce0*/  LDL.LU R15, [R1+0x12c] ;  /* 0x00012c00010f7983 */ /* 0x004ea20000300800 */
[----:B0-----:R-:W-:-:S05]  /*20cf0*/  LOP3.LUT R25, R25, 0x7f, RZ, 0xc0, !PT ;  /* 0x0000007f19197812 */ /* 0x001fca00078ec0ff */
[----:B------:R-:W-:-:S05]  /*20d00*/  IMAD.SHL.U32 R25, R25, 0x2, RZ ;  /* 0x0000000219197824 */ /* 0x000fca00078e00ff */
[----:B-1----:R-:W-:-:S05]  /*20d10*/  LOP3.LUT R27, R25, 0x40, RZ, 0x3c, !PT ;  /* 0x00000040191b7812 */ /* 0x002fca00078e3cff */
[----:B--2---:R-:W-:Y:S01]  /*20d20*/  STS.U16 [R27+0x3900], R15 ;  /* 0x0039000f1b007388 */ /* 0x004fe20000000400 */
[----:B----4-:R-:W-:Y:S02]  /*20d30*/  STS.U16 [R27+0x4800], R23 ;  /* 0x004800171b007388 */ /* 0x010fe40000000400 */
[----:B------:R-:W-:Y:S02]  /*20d40*/  STS.U16 [R27+0x4900], R21 ;  /* 0x004900151b007388 */ /* 0x000fe40000000400 */
[----:B---3--:R-:W-:Y:S01]  /*20d50*/  STS.U16 [R27+0x5800], R19 ;  /* 0x005800131b007388 */ /* 0x008fe20000000400 */
[----:B------:R-:W-:Y:S01]  /*20d60*/  STS.U16 [R27+0x5900], R17 ;  /* 0x005900111b007388 */ /* 0x000fe20000000400 */
[----:B------:R-:W-:Y:S02]  /*20d70*/  STS.U16 [R27+0x6800], R13 ;  /* 0x0068000d1b007388 */ /* 0x000fe40000000400 */
[----:B------:R-:W-:Y:S02]  /*20d80*/  STS.U16 [R27+0x6900], R12 ;  /* 0x0069000c1b007388 */ /* 0x000fe40000000400 */
[----:B------:R-:W-:Y:S01]  /*20d90*/  STS.U16 [R27+0x7800], R11 ;  /* 0x0078000b1b007388 */ /* 0x000fe20000000400 */
[----:B------:R-:W-:Y:S01]  /*20da0*/  STS.U16 [R27+0x7900], R10 ;  /* 0x0079000a1b007388 */ /* 0x000fe20000000400 */
[----:B------:R0:W-:Y:S02]  /*20db0*/  STS.U16 [R27+0x8800], R9 ;  /* 0x008800091b007388 */ /* 0x0001e40000000400 */
[----:B------:R1:W-:Y:S02]  /*20dc0*/  STS.U16 [R27+0x8900], R8 ;  /* 0x008900081b007388 */ /* 0x0003e40000000400 */
[----:B------:R2:W-:Y:S01]  /*20dd0*/  STS.U16 [R27+0x9800], R7 ;  /* 0x009800071b007388 */ /* 0x0005e20000000400 */
[----:B------:R3:W-:Y:S01]  /*20de0*/  STS.U16 [R27+0x9900], R6 ;  /* 0x009900061b007388 */ /* 0x0007e20000000400 */
[----:B------:R-:W-:Y:S02]  /*20df0*/  STS.U16 [R27+0xa800], R16 ;  /* 0x00a800101b007388 */ /* 0x000fe40000000400 */
[----:B------:R3:W-:Y:S02]  /*20e00*/  STS.U16 [R27+0xa900], R18 ;  /* 0x00a900121b007388 */ /* 0x0007e40000000400 */
[----:B------:R3:W-:Y:S01]  /*20e10*/  STS.U16 [R27+0xb800], R20 ;  /* 0x00b800141b007388 */ /* 0x0007e20000000400 */
[----:B0-----:R-:W4:Y:S01]  /*20e20*/  LDL.LU R9, [R1+0x18c] ;  /* 0x00018c0001097983 */ /* 0x001f220000300800 */
[----:B-1----:R-:W4:Y:S02]  /*20e30*/  LDL.LU R8, [R1+0x188] ;  /* 0x0001880001087983 */ /* 0x002f240000300800 */
[----:B--2---:R-:W2:Y:S02]  /*20e40*/  LDL.LU R7, [R1+0x174] ;  /* 0x0001740001077983 */ /* 0x004ea40000300800 */
[----:B---3--:R-:W3:Y:S01]  /*20e50*/  LDL.LU R6, [R1+0x170] ;  /* 0x0001700001067983 */ /* 0x008ee20000300800 */
[----:B------:R-:W3:Y:S01]  /*20e60*/  LDL.LU R18, [R1+0x15c] ;  /* 0x00015c0001127983 */ /* 0x000ee20000300800 */
[----:B------:R-:W3:Y:S02]  /*20e70*/  LDL.LU R20, [R1+0x158] ;  /* 0x0001580001147983 */ /* 0x000ee40000300800 */
[----:B------:R-:W3:Y:S02]  /*20e80*/  LDL.LU R14, [R1+0xc8] ;  /* 0x0000c800010e7983 */ /* 0x000ee40000300800 */
[----:B------:R-:W3:Y:S01]  /*20e90*/  LDL.LU R15, [R1+0xc4] ;  /* 0x0000c400010f7983 */ /* 0x000ee20000300800 */
[----:B------:R-:W3:Y:S01]  /*20ea0*/  LDL.LU R23, [R1+0xa8] ;  /* 0x0000a80001177983 */ /* 0x000ee20000300800 */
[----:B------:R-:W3:Y:S03]  /*20eb0*/  LDL.LU R21, [R1+0xa4] ;  /* 0x0000a40001157983 */ /* 0x000ee60000300800 */
[----:B------:R-:W-:Y:S01]  /*20ec0*/  STS.U16 [R27+0xb900], R26 ;  /* 0x00b9001a1b007388 */ /* 0x000fe20000000400 */
[----:B------:R-:W3:Y:S02]  /*20ed0*/  LDL.LU R19, [R1+0x88] ;  /* 0x0000880001137983 */ /* 0x000ee40000300800 */
[----:B------:R-:W-:Y:S02]  /*20ee0*/  STS.U16 [R27+0xc800], R28 ;  /* 0x00c8001c1b007388 */ /* 0x000fe40000000400 */
[----:B------:R-:W3:Y:S01]  /*20ef0*/  LDL.LU R17, [R1+0x84] ;  /* 0x0000840001117983 */ /* 0x000ee20000300800 */
[----:B------:R0:W-:Y:S04]  /*20f00*/  STS.U16 [R27+0xc900], R0 ;  /* 0x00c900001b007388 */ /* 0x0001e80000000400 */
[----:B------:R-:W3:Y:S01]  /*20f10*/  LDL.LU R13, [R1+0x68] ;  /* 0x00006800010d7983 */ /* 0x000ee20000300800 */
[----:B------:R1:W-:Y:S02]  /*20f20*/  STS.U16 [R27+0xd800], R24 ;  /* 0x00d800181b007388 */ /* 0x0003e40000000400 */
[----:B------:R1:W-:Y:S01]  /*20f30*/  STS.U16 [R27+0xd900], R22 ;  /* 0x00d900161b007388 */ /* 0x0003e20000000400 */
[----:B0-----:R-:W3:Y:S01]  /*20f40*/  LDL.LU R0, [R1+0x64] ;  /* 0x0000640001007983 */ /* 0x001ee20000300800 */
[----:B------:R-:W3:Y:S02]  /*20f50*/  LDL.LU R12, [R1+0x48] ;  /* 0x00004800010c7983 */ /* 0x000ee40000300800 */
[----:B------:R-:W3:Y:S02]  /*20f60*/  LDL.LU R11, [R1+0x44] ;  /* 0x00004400010b7983 */ /* 0x000ee40000300800 */
[----:B------:R-:W3:Y:S01]  /*20f70*/  LDL.LU R10, [R1+0x28] ;  /* 0x00002800010a7983 */ /* 0x000ee20000300800 */
[----:B------:R-:W3:Y:S01]  /*20f80*/  LDL.LU R16, [R1+0x24] ;  /* 0x0000240001107983 */ /* 0x000ee20000300800 */
[----:B------:R-:W3:Y:S02]  /*20f90*/  LDL.LU R26, [R1+0x8] ;  /* 0x00000800011a7983 */ /* 0x000ee40000300800 */
[----:B------:R-:W3:Y:S02]  /*20fa0*/  LDL.LU R28, [R1+0x4] ;  /* 0x00000400011c7983 */ /* 0x000ee40000300800 */
[----:B-1----:R-:W3:Y:S01]  /*20fb0*/  LDL.LU R24, [R1+0xe4] ;  /* 0x0000e40001187983 */ /* 0x002ee20000300800 */
[----:B------:R-:W3:Y:S04]  /*20fc0*/  LDL.LU R22, [R1+0xe8] ;  /* 0x0000e80001167983 */ /* 0x000ee80000300800 */
[----:B------:R0:W-:Y:S01]  /*20fd0*/  STS.U16 [R27+0xe800], R5 ;  /* 0x00e800051b007388 */ /* 0x0001e20000000400 */
[----:B------:R1:W-:Y:S02]  /*20fe0*/  STS.U16 [R27+0xe900], R4 ;  /* 0x00e900041b007388 */ /* 0x0003e40000000400 */
[----:B------:R1:W-:Y:S02]  /*20ff0*/  STS.U16 [R27+0xf800], R3 ;  /* 0x00f800031b007388 */ /* 0x0003e40000000400 */
[----:B------:R1:W-:Y:S01]  /*21000*/  STS.U16 [R27+0xf900], R2 ;  /* 0x00f900021b007388 */ /* 0x0003e20000000400 */
[----:B0-----:R-:W3:Y:S01]  /*21010*/  LDL.LU R5, [R1+0x104] ;  /* 0x0001040001057983 */ /* 0x001ee20000300800 */
[----:B-1----:R-:W3:Y:S02]  /*21020*/  LDL.LU R4, [R1+0x108] ;  /* 0x0001080001047983 */ /* 0x002ee40000300800 */
[----:B------:R-:W3:Y:S02]  /*21030*/  LDL.LU R3, [R1+0x124] ;  /* 0x0001240001037983 */ /* 0x000ee40000300800 */
[----:B------:R-:W3:Y:S01]  /*21040*/  LDL.LU R27, [R1+0x18c0] ;  /* 0x0018c000011b7983 */ /* 0x000ee20000300800 */
[----:B------:R-:W3:Y:S01]  /*21050*/  LDL.LU R2, [R1+0x128] ;  /* 0x0001280001027983 */ /* 0x000ee20000300800 */
[----:B------:R-:W-:-:S05]  /*21060*/  LOP3.LUT R25, R25, 0x50, RZ, 0x3c, !PT ;  /* 0x0000005019197812 */ /* 0x000fca00078e3cff */
[----:B----4-:R0:W-:Y:S01]  /*21070*/  STS.U16 [R25+0xa00], R9 ;  /* 0x000a000919007388 */ /* 0x0101e20000000400 */
[----:B------:R1:W-:Y:S02]  /*21080*/  STS.U16 [R25+0xb00], R8 ;  /* 0x000b000819007388 */ /* 0x0003e40000000400 */
[----:B--2---:R2:W-:Y:S02]  /*21090*/  STS.U16 [R25+0x1a00], R7 ;  /* 0x001a000719007388 */ /* 0x0045e40000000400 */
[----:B---3--:R4:W-:Y:S01]  /*210a0*/  STS.U16 [R25+0x1b00], R6 ;  /* 0x001b000619007388 */ /* 0x0089e20000000400 */
[----:B------:R4:W-:Y:S01]  /*210b0*/  STS.U16 [R25+0x2a00], R18 ;  /* 0x002a001219007388 */ /* 0x0009e20000000400 */
[----:B------:R4:W-:Y:S03]  /*210c0*/  STS.U16 [R25+0x2b00], R20 ;  /* 0x002b001419007388 */ /* 0x0009e60000000400 */
[----:B0-----:R-:W3:Y:S01]  /*210d0*/  LDL.LU R9, [R1+0x18bc] ;  /* 0x0018bc0001097983 */ /* 0x001ee20000300800 */
[----:B-1----:R-:W3:Y:S02]  /*210e0*/  LDL.LU R8, [R1+0x18b8] ;  /* 0x0018b80001087983 */ /* 0x002ee40000300800 */
[----:B--2---:R-:W2:Y:S01]  /*210f0*/  LDL.LU R7, [R1+0x18b4] ;  /* 0x0018b40001077983 */ /* 0x004ea20000300800 */
[----:B----4-:R-:W4:Y:S04]  /*21100*/  LDL.LU R6, [R1+0x18b0] ;  /* 0x0018b00001067983 */ /* 0x010f280000300800 */
[----:B------:R-:W2:Y:S01]  /*21110*/  LDL.LU R18, [R1+0x18ac] ;  /* 0x0018ac0001127983 */ /* 0x000ea20000300800 */
[----:B------:R-:W2:Y:S03]  /*21120*/  LDL.LU R20, [R1+0x18a8] ;  /* 0x0018a80001147983 */ /* 0x000ea60000300800 */
[----:B------:R-:W-:Y:S01]  /*21130*/  STS.U16 [R25+0x3a00], R2 ;  /* 0x003a000219007388 */ /* 0x000fe20000000400 */
[----:B------:R-:W-:Y:S02]  /*21140*/  STS.U16 [R25+0x3b00], R3 ;  /* 0x003b000319007388 */ /* 0x000fe40000000400 */
[----:B------:R-:W-:Y:S02]  /*21150*/  STS.U16 [R25+0x4a00], R4 ;  /* 0x004a000419007388 */ /* 0x000fe40000000400 */
[----:B------:R-:W-:Y:S01]  /*21160*/  STS.U16 [R25+0x4b00], R5 ;  /* 0x004b000519007388 */ /* 0x000fe20000000400 */
[----:B------:R-:W-:Y:S01]  /*21170*/  STS.U16 [R25+0x5a00], R22 ;  /* 0x005a001619007388 */ /* 0x000fe20000000400 */
[----:B------:R-:W-:Y:S02]  /*21180*/  STS.U16 [R25+0x5b00], R24 ;  /* 0x005b001819007388 */ /* 0x000fe40000000400 */
[----:B------:R-:W-:Y:S02]  /*21190*/  STS.U16 [R25+0x6a00], R14 ;  /* 0x006a000e19007388 */ /* 0x000fe40000000400 */
[----:B------:R-:W-:Y:S01]  /*211a0*/  STS.U16 [R25+0x6b00], R15 ;  /* 0x006b000f19007388 */ /* 0x000fe20000000400 */
[----:B------:R0:W-:Y:S01]  /*211b0*/  STS.U16 [R25+0x7a00], R23 ;  /* 0x007a001719007388 */ /* 0x0001e20000000400 */
[----:B------:R-:W-:Y:S02]  /*211c0*/  STS.U16 [R25+0x7b00], R21 ;  /* 0x007b001519007388 */ /* 0x000fe40000000400 */
[----:B------:R-:W-:Y:S02]  /*211d0*/  STS.U16 [R25+0x8a00], R19 ;  /* 0x008a001319007388 */ /* 0x000fe40000000400 */
[----:B------:R-:W-:Y:S01]  /*211e0*/  STS.U16 [R25+0x8b00], R17 ;  /* 0x008b001119007388 */ /* 0x000fe20000000400 */
[----:B------:R-:W-:Y:S01]  /*211f0*/  STS.U16 [R25+0x9a00], R13 ;  /* 0x009a000d19007388 */ /* 0x000fe20000000400 */
[----:B------:R1:W-:Y:S03]  /*21200*/  STS.U16 [R25+0x9b00], R0 ;  /* 0x009b000019007388 */ /* 0x0003e60000000400 */
[----:B0-----:R-:W3:Y:S04]  /*21210*/  LDL.LU R23, [R1+0x184] ;  /* 0x0001840001177983 */ /* 0x001ee80000300800 */
[----:B-1----:R-:W0:Y:S01]  /*21220*/  S2R R0, SR_TID.X ;  /* 0x0000000000007919 */ /* 0x002e220000002100 */
[----:B------:R1:W-:Y:S02]  /*21230*/  STS.U16 [R25+0xaa00], R12 ;  /* 0x00aa000c19007388 */ /* 0x0003e40000000400 */
[----:B------:R-:W3:Y:S02]  /*21240*/  LDL.LU R17, [R1+0x180] ;  /* 0x0001800001117983 */ /* 0x000ee40000300800 */
[----:B------:R1:W-:Y:S01]  /*21250*/  STS.U16 [R25+0xab00], R11 ;  /* 0x00ab000b19007388 */ /* 0x0003e20000000400 */
[----:B------:R-:W3:Y:S04]  /*21260*/  LDL.LU R13, [R1+0x16c] ;  /* 0x00016c00010d7983 */ /* 0x000ee80000300800 */
[----:B------:R1:W-:Y:S01]  /*21270*/  STS.U16 [R25+0xba00], R10 ;  /* 0x00ba000a19007388 */ /* 0x0003e20000000400 */
[----:B------:R1:W-:Y:S02]  /*21280*/  STS.U16 [R25+0xbb00], R16 ;  /* 0x00bb001019007388 */ /* 0x0003e40000000400 */
[----:B------:R-:W-:Y:S02]  /*21290*/  STS.U16 [R25+0xca00], R26 ;  /* 0x00ca001a19007388 */ /* 0x000fe40000000400 */
[----:B------:R1:W-:Y:S02]  /*212a0*/  STS.U16 [R25+0xcb00], R28 ;  /* 0x00cb001c19007388 */ /* 0x0003e40000000400 */
[----:B-1----:R-:W3:Y:S01]  /*212b0*/  LDL.LU R12, [R1+0x168] ;  /* 0x00016800010c7983 */ /* 0x002ee20000300800 */
[----:B------:R-:W3:Y:S03]  /*212c0*/  LDL.LU R11, [R1+0x13c] ;  /* 0x00013c00010b7983 */ /* 0x000ee60000300800 */
[----:B------:R-:W3:Y:S01]  /*212d0*/  LDL.LU R10, [R1+0x138] ;  /* 0x00013800010a7983 */ /* 0x000ee20000300800 */
[----:B------:R-:W3:Y:S02]  /*212e0*/  LDL.LU R16, [R1+0x120] ;  /* 0x0001200001107983 */ /* 0x000ee40000300800 */
[----:B------:R-:W3:Y:S01]  /*212f0*/  LDL.LU R28, [R1+0x11c] ;  /* 0x00011c00011c7983 */ /* 0x000ee20000300800 */
[----:B0-----:R-:W-:-:S05]  /*21300*/  LOP3.LUT R0, R0, 0x7f, RZ, 0xc0, !PT ;  /* 0x0000007f00007812 */ /* 0x001fca00078ec0ff */
[----:B------:R-:W-:Y:S02]  /*21310*/  IMAD.SHL.U32 R2, R0, 0x2, RZ ;  /* 0x0000000200027824 */ /* 0x000fe400078e00ff */
[----:B------:R-:W3:Y:S01]  /*21320*/  LDL.LU R0, [R1+0x100] ;  /* 0x0001000001007983 */ /* 0x000ee20000300800 */
[----:B------:R-:W3:Y:S02]  /*21330*/  LDL.LU R3, [R1+0x9c] ;  /* 0x00009c0001037983 */ /* 0x000ee40000300800 */
[----:B------:R-:W3:Y:S02]  /*21340*/  LDL.LU R4, [R1+0x80] ;  /* 0x0000800001047983 */ /* 0x000ee40000300800 */
[----:B------:R-:W3:Y:S01]  /*21350*/  LDL.LU R5, [R1+0x7c] ;  /* 0x00007c0001057983 */ /* 0x000ee20000300800 */
[----:B------:R-:W3:Y:S01]  /*21360*/  LDL.LU R22, [R1+0x60] ;  /* 0x0000600001167983 */ /* 0x000ee20000300800 */
[----:B------:R-:W3:Y:S02]  /*21370*/  LDL.LU R24, [R1+0x5c] ;  /* 0x00005c0001187983 */ /* 0x000ee40000300800 */
[----:B------:R-:W3:Y:S02]  /*21380*/  LDL.LU R14, [R1+0x40] ;  /* 0x00004000010e7983 */ /* 0x000ee40000300800 */
[----:B------:R-:W3:Y:S01]  /*21390*/  LDL.LU R15, [R1+0x3c] ;  /* 0x00003c00010f7983 */ /* 0x000ee20000300800 */
[----:B------:R-:W3:Y:S01]  /*213a0*/  LDL.LU R19, [R1+0x20] ;  /* 0x0000200001137983 */ /* 0x000ee20000300800 */
[----:B------:R-:W3:Y:S01]  /*213b0*/  LDL.LU R26, [R1+0x1c] ;  /* 0x00001c00011a7983 */ /* 0x000ee20000300800 */
[----:B------:R-:W-:-:S02]  /*213c0*/  LOP3.LUT R21, R2, 0x60, RZ, 0x3c, !PT ;  /* 0x0000006002157812 */ /* 0x000fc400078e3cff */
[----:B--2---:R0:W-:Y:S01]  /*213d0*/  STS.U16 [R25+0xda00], R20 ;  /* 0x00da001419007388 */ /* 0x0041e20000000400 */
[----:B------:R1:W-:Y:S02]  /*213e0*/  STS.U16 [R25+0xdb00], R18 ;  /* 0x00db001219007388 */ /* 0x0003e40000000400 */
[----:B----4-:R2:W-:Y:S02]  /*213f0*/  STS.U16 [R25+0xea00], R6 ;  /* 0x00ea000619007388 */ /* 0x0105e40000000400 */
[----:B------:R4:W-:Y:S01]  /*21400*/  STS.U16 [R25+0xeb00], R7 ;  /* 0x00eb000719007388 */ /* 0x0009e20000000400 */
[----:B---3--:R4:W-:Y:S01]  /*21410*/  STS.U16 [R25+0xfa00], R8 ;  /* 0x00fa000819007388 */ /* 0x0089e20000000400 */
[----:B------:R4:W-:Y:S03]  /*21420*/  STS.U16 [R25+0xfb00], R9 ;  /* 0x00fb000919007388 */ /* 0x0009e60000000400 */
[----:B0-----:R-:W3:Y:S01]  /*21430*/  LDL.LU R20, [R1+0xa0] ;  /* 0x0000a00001147983 */ /* 0x001ee20000300800 */
[----:B-1----:R-:W3:Y:S02]  /*21440*/  LDL.LU R18, [R1+0xbc] ;  /* 0x0000bc0001127983 */ /* 0x002ee40000300800 */
[----:B--2---:R-:W2:Y:S02]  /*21450*/  LDL.LU R6, [R1+0xc0] ;  /* 0x0000c00001067983 */ /* 0x004ea40000300800 */
[----:B----4-:R-:W4:Y:S01]  /*21460*/  LDL.LU R7, [R1+0xdc] ;  /* 0x0000dc0001077983 */ /* 0x010f220000300800 */
[----:B------:R-:W2:Y:S01]  /*21470*/  LDL.LU R8, [R1+0xe0] ;  /* 0x0000e00001087983 */ /* 0x000ea20000300800 */
[----:B------:R-:W2:Y:S02]  /*21480*/  LDL.LU R25, [R1+0x18a4] ;  /* 0x0018a40001197983 */ /* 0x000ea40000300800 */
[----:B------:R-:W2:Y:S01]  /*21490*/  LDL.LU R9, [R1+0xfc] ;  /* 0x0000fc0001097983 */ /* 0x000ea20000300800 */
[----:B------:R0:W-:Y:S04]  /*214a0*/  STS.U16 [R21+0xc00], R23 ;  /* 0x000c001715007388 */ /* 0x0001e80000000400 */
[----:B------:R1:W-:Y:S04]  /*214b0*/  STS.U16 [R21+0xd00], R17 ;  /* 0x000d001115007388 */ /* 0x0003e80000000400 */
[----:B0-----:R-:W3:Y:S01]  /*214c0*/  LDL.LU R23, [R1+0x18a0] ;  /* 0x0018a00001177983 */ /* 0x001ee20000300800 */
[----:B------:R0:W-:Y:S03]  /*214d0*/  STS.U16 [R21+0x1c00], R13 ;  /* 0x001c000d15007388 */ /* 0x0001e60000000400 */
[----:B------:R0:W-:Y:S04]  /*214e0*/  STS.U16 [R21+0x1d00], R12 ;  /* 0x001d000c15007388 */ /* 0x0001e80000000400 */
[----:B-1----:R-:W3:Y:S04]  /*214f0*/  LDL.LU R17, [R1+0x189c] ;  /* 0x00189c0001117983 */ /* 0x002ee80000300800 */
[----:B0-----:R-:W3:Y:S01]  /*21500*/  LDL.LU R13, [R1+0x1898] ;  /* 0x00189800010d7983 */ /* 0x001ee20000300800 */
[----:B------:R0:W-:Y:S02]  /*21510*/  STS.U16 [R21+0x2c00], R11 ;  /* 0x002c000b15007388 */ /* 0x0001e40000000400 */
[----:B------:R1:W-:Y:S01]  /*21520*/  STS.U16 [R21+0x2d00], R10 ;  /* 0x002d000a15007388 */ /* 0x0003e20000000400 */
[----:B------:R1:W-:Y:S01]  /*21530*/  STS.U16 [R21+0x3c00], R16 ;  /* 0x003c001015007388 */ /* 0x0003e20000000400 */
[----:B------:R1:W-:Y:S03]  /*21540*/  STS.U16 [R21+0x3d00], R28 ;  /* 0x003d001c15007388 */ /* 0x0003e60000000400 */
[----:B------:R-:W3:Y:S04]  /*21550*/  LDL.LU R12, [R1+0x1894] ;  /* 0x00189400010c7983 */ /* 0x000ee80000300800 */
[----:B0-----:R-:W3:Y:S04]  /*21560*/  LDL.LU R11, [R1+0x1890] ;  /* 0x00189000010b7983 */ /* 0x001ee80000300800 */
[----:B-1----:R-:W3:Y:S01]  /*21570*/  LDL.LU R10, [R1+0x188c] ;  /* 0x00188c00010a7983 */ /* 0x002ee20000300800 */
[----:B------:R-:W3:Y:S02]  /*21580*/  LDL.LU R16, [R1+0x1888] ;  /* 0x0018880001107983 */ /* 0x000ee40000300800 */
[----:B------:R-:W3:Y:S01]  /*21590*/  LDL.LU R28, [R1+0x1884] ;  /* 0x00188400011c7983 */ /* 0x000ee20000300800 */
[----:B------:R0:W-:Y:S04]  /*215a0*/  STS.U16 [R21+0x4c00], R0 ;  /* 0x004c000015007388 */ /* 0x0001e80000000400 */
[----:B0-----:R-:W3:Y:S04]  /*215b0*/  LDL.LU R0, [R1+0x1880] ;  /* 0x0018800001007983 */ /* 0x001ee80000300800 */
[----:B--2---:R-:W-:Y:S01]  /*215c0*/  STS.U16 [R21+0x4d00], R9 ;  /* 0x004d000915007388 */ /* 0x004fe20000000400 */
[----:B------:R-:W-:Y:S02]  /*215d0*/  STS.U16 [R21+0x5c00], R8 ;  /* 0x005c000815007388 */ /* 0x000fe40000000400 */
[----:B----4-:R-:W-:Y:S02]  /*215e0*/  STS.U16 [R21+0x5d00], R7 ;  /* 0x005d000715007388 */ /* 0x010fe40000000400 */
[----:B------:R-:W-:Y:S01]  /*215f0*/  STS.U16 [R21+0x6c00], R6 ;  /* 0x006c000615007388 */ /* 0x000fe20000000400 */
[----:B---3--:R-:W-:Y:S01]  /*21600*/  STS.U16 [R21+0x6d00], R18 ;  /* 0x006d001215007388 */ /* 0x008fe20000000400 */
[----:B------:R-:W-:Y:S02]  /*21610*/  STS.U16 [R21+0x7c00], R20 ;  /* 0x007c001415007388 */ /* 0x000fe40000000400 */
[----:B------:R-:W-:Y:S02]  /*21620*/  STS.U16 [R21+0x7d00], R3 ;  /* 0x007d000315007388 */ /* 0x000fe40000000400 */
[----:B------:R-:W-:Y:S01]  /*21630*/  STS.U16 [R21+0x8c00], R4 ;  /* 0x008c000415007388 */ /* 0x000fe20000000400 */
[----:B------:R-:W-:Y:S01]  /*21640*/  STS.U16 [R21+0x8d00], R5 ;  /* 0x008d000515007388 */ /* 0x000fe20000000400 */
[----:B------:R-:W-:Y:S02]  /*21650*/  STS.U16 [R21+0x9c00], R22 ;  /* 0x009c001615007388 */ /* 0x000fe40000000400 */
[----:B------:R-:W-:Y:S02]  /*21660*/  STS.U16 [R21+0x9d00], R24 ;  /* 0x009d001815007388 */ /* 0x000fe40000000400 */
[----:B------:R-:W-:Y:S01]  /*21670*/  STS.U16 [R21+0xac00], R14 ;  /* 0x00ac000e15007388 */ /* 0x000fe20000000400 */
[----:B------:R-:W-:Y:S01]  /*21680*/  STS.U16 [R21+0xad00], R15 ;  /* 0x00ad000f15007388 */ /* 0x000fe20000000400 */
[----:B------:R0:W-:Y:S02]  /*21690*/  STS.U16 [R21+0xbc00], R19 ;  /* 0x00bc001315007388 */ /* 0x0001e40000000400 */
[----:B------:R1:W-:Y:S01]  /*216a0*/  STS.U16 [R21+0xbd00], R26 ;  /* 0x00bd001a15007388 */ /* 0x0003e20000000400 */
[----:B0-----:R-:W2:Y:S01]  /*216b0*/  LDL.LU R19, [R1+0x17c] ;  /* 0x00017c0001137983 */ /* 0x001ea20000300800 */
[----:B------:R-:W3:Y:S02]  /*216c0*/  LDL.LU R15, [R1+0x178] ;  /* 0x00017800010f7983 */ /* 0x000ee40000300800 */
[----:B-1----:R-:W4:Y:S01]  /*216d0*/  LDL.LU R26, [R1+0x164] ;  /* 0x00016400011a7983 */ /* 0x002f220000300800 */
[----:B------:R0:W-:Y:S04]  /*216e0*/  STS.U16 [R21+0xcc00], R0 ;  /* 0x00cc000015007388 */ /* 0x0001e80000000400 */
[----:B0-----:R-:W4:Y:S01]  /*216f0*/  LDL.LU R0, [R1+0x160] ;  /* 0x0001600001007983 */ /* 0x001f220000300800 */
[----:B------:R-:W4:Y:S02]  /*21700*/  LDL.LU R9, [R1+0xd4] ;  /* 0x0000d40001097983 */ /* 0x000f240000300800 */
[----:B------:R-:W4:Y:S02]  /*21710*/  LDL.LU R8, [R1+0xb8] ;  /* 0x0000b80001087983 */ /* 0x000f240000300800 */
[----:B------:R-:W4:Y:S01]  /*21720*/  LDL.LU R7, [R1+0xb4] ;  /* 0x0000b40001077983 */ /* 0x000f220000300800 */
[----:B------:R-:W4:Y:S01]  /*21730*/  LDL.LU R6, [R1+0x98] ;  /* 0x0000980001067983 */ /* 0x000f220000300800 */
[----:B------:R-:W4:Y:S02]  /*21740*/  LDL.LU R18, [R1+0x94] ;  /* 0x0000940001127983 */ /* 0x000f240000300800 */
[----:B------:R-:W4:Y:S02]  /*21750*/  LDL.LU R20, [R1+0x78] ;  /* 0x0000780001147983 */ /* 0x000f240000300800 */
[----:B------:R-:W4:Y:S01]  /*21760*/  LDL.LU R3, [R1+0x74] ;  /* 0x0000740001037983 */ /* 0x000f220000300800 */
[----:B------:R-:W4:Y:S01]  /*21770*/  LDL.LU R4, [R1+0x54] ;  /* 0x0000540001047983 */ /* 0x000f220000300800 */
[----:B------:R-:W4:Y:S02]  /*21780*/  LDL.LU R5, [R1+0x38] ;  /* 0x0000380001057983 */ /* 0x000f240000300800 */
[----:B------:R-:W4:Y:S02]  /*21790*/  LDL.LU R22, [R1+0x34] ;  /* 0x0000340001167983 */ /* 0x000f240000300800 */
[----:B------:R-:W4:Y:S01]  /*217a0*/  LDL.LU R24, [R1+0x18] ;  /* 0x0000180001187983 */ /* 0x000f220000300800 */
[----:B------:R-:W4:Y:S04]  /*217b0*/  LDL.LU R14, [R1+0x14] ;  /* 0x00001400010e7983 */ /* 0x000f280000300800 */
[----:B------:R0:W-:Y:S01]  /*217c0*/  STS.U16 [R21+0xcd00], R28 ;  /* 0x00cd001c15007388 */ /* 0x0001e20000000400 */
[----:B------:R1:W-:Y:S02]  /*217d0*/  STS.U16 [R21+0xdc00], R16 ;  /* 0x00dc001015007388 */ /* 0x0003e40000000400 */
[----:B------:R1:W-:Y:S02]  /*217e0*/  STS.U16 [R21+0xdd00], R10 ;  /* 0x00dd000a15007388 */ /* 0x0003e40000000400 */
[----:B------:R1:W-:Y:S01]  /*217f0*/  STS.U16 [R21+0xec00], R11 ;  /* 0x00ec000b15007388 */ /* 0x0003e20000000400 */
[----:B------:R1:W-:Y:S01]  /*21800*/  STS.U16 [R21+0xed00], R12 ;  /* 0x00ed000c15007388 */ /* 0x0003e20000000400 */
[----:B------:R1:W-:Y:S03]  /*21810*/  STS.U16 [R21+0xfc00], R13 ;  /* 0x00fc000d15007388 */ /* 0x0003e60000000400 */
[----:B0-----:R-:W4:Y:S01]  /*21820*/  LDL.LU R28, [R1+0xd8] ;  /* 0x0000d800011c7983 */ /* 0x001f220000300800 */
[----:B-1----:R-:W4:Y:S03]  /*21830*/  LDL.LU R16, [R1+0xf4] ;  /* 0x0000f40001107983 */ /* 0x002f260000300800 */
[----:B------:R-:W4:Y:S01]  /*21840*/  LDL.LU R10, [R1+0xf8] ;  /* 0x0000f800010a7983 */ /* 0x000f220000300800 */
[----:B------:R-:W4:Y:S03]  /*21850*/  LDL.LU R11, [R1+0x114] ;  /* 0x00011400010b7983 */ /* 0x000f260000300800 */
[----:B------:R-:W4:Y:S01]  /*21860*/  LDL.LU R12, [R1+0x118] ;  /* 0x00011800010c7983 */ /* 0x000f220000300800 */
[----:B------:R-:W4:Y:S03]  /*21870*/  LDL.LU R13, [R1+0x130] ;  /* 0x00013000010d7983 */ /* 0x000f260000300800 */
[----:B------:R0:W-:Y:S01]  /*21880*/  STS.U16 [R21+0xfd00], R17 ;  /* 0x00fd001115007388 */ /* 0x0001e20000000400 */
[----:B------:R-:W-:-:S03]  /*21890*/  LOP3.LUT R2, R2, 0x70, RZ, 0x3c, !PT ;  /* 0x0000007002027812 */ /* 0x000fc600078e3cff */
[----:B0-----:R-:W4:Y:S01]  /*218a0*/  LDL.LU R21, [R1+0x187c] ;  /* 0x00187c0001157983 */ /* 0x001f220000300800 */
[----:B------:R-:W4:Y:S03]  /*218b0*/  LDL.LU R17, [R1+0x134] ;  /* 0x0001340001117983 */ /* 0x000f260000300800 */
[----:B--2---:R0:W-:Y:S01]  /*218c0*/  STS.U16 [R2+0xe00], R19 ;  /* 0x000e001302007388 */ /* 0x0041e20000000400 */
[----:B---3--:R1:W-:Y:S02]  /*218d0*/  STS.U16 [R2+0xf00], R15 ;  /* 0x000f000f02007388 */ /* 0x0083e40000000400 */
[----:B----4-:R2:W-:Y:S01]  /*218e0*/  STS.U16 [R2+0x1e00], R26 ;  /* 0x001e001a02007388 */ /* 0x0105e20000000400 */
[----:B0-----:R-:W3:Y:S01]  /*218f0*/  LDL.LU R19, [R1+0x1878] ;  /* 0x0018780001137983 */ /* 0x001ee20000300800 */
[----:B-1----:R-:W4:Y:S03]  /*21900*/  LDL.LU R15, [R1+0x2a4] ;  /* 0x0002a400010f7983 */ /* 0x002f260000300800 */
[----:B--2---:R-:W2:Y:S04]  /*21910*/  LDL.LU R26, [R1+0x1874] ;  /* 0x00187400011a7983 */ /* 0x004ea80000300800 */
[----:B------:R0:W-:Y:S04]  /*21920*/  STS.U16 [R2+0x1f00], R0 ;  /* 0x001f000002007388 */ /* 0x0001e80000000400 */
[----:B0-----:R-:W2:Y:S04]  /*21930*/  LDL.LU R0, [R1+0x1870] ;  /* 0x0018700001007983 */ /* 0x001ea80000300800 */
[----:B------:R-:W-:Y:S01]  /*21940*/  STS.U16 [R2+0x2e00], R17 ;  /* 0x002e001102007388 */ /* 0x000fe20000000400 */
[----:B------:R-:W-:Y:S02]  /*21950*/  STS.U16 [R2+0x2f00], R13 ;  /* 0x002f000d02007388 */ /* 0x000fe40000000400 */
[----:B------:R-:W-:Y:S02]  /*21960*/  STS.U16 [R2+0x3e00], R12 ;  /* 0x003e000c02007388 */ /* 0x000fe40000000400 */
[----:B------:R-:W-:Y:S01]  /*21970*/  STS.U16 [R2+0x3f00], R11 ;  /* 0x003f000b02007388 */ /* 0x000fe20000000400 */
[----:B------:R-:W-:Y:S01]  /*21980*/  STS.U16 [R2+0x4e00], R10 ;  /* 0x004e000a02007388 */ /* 0x000fe20000000400 */
[----:B------:R-:W-:Y:S02]  /*21990*/  STS.U16 [R2+0x4f00], R16 ;  /* 0x004f001002007388 */ /* 0x000fe40000000400 */
[----:B------:R0:W-:Y:S02]  /*219a0*/  STS.U16 [R2+0x5e00], R28 ;  /* 0x005e001c02007388 */ /* 0x0001e40000000400 */
[----:B------:R-:W-:Y:S01]  /*219b0*/  STS.U16 [R2+0x5f00], R9 ;  /* 0x005f000902007388 */ /* 0x000fe20000000400 */
[----:B------:R-:W-:Y:S01]  /*219c0*/  STS.U16 [R2+0x6e00], R8 ;  /* 0x006e000802007388 */ /* 0x000fe20000000400 */
[----:B------:R-:W-:Y:S02]  /*219d0*/  STS.U16 [R2+0x6f00], R7 ;  /* 0x006f000702007388 */ /* 0x000fe40000000400 */
[----:B------:R-:W-:Y:S02]  /*219e0*/  STS.U16 [R2+0x7e00], R6 ;  /* 0x007e000602007388 */ /* 0x000fe40000000400 */
[----:B------:R-:W-:Y:S01]  /*219f0*/  STS.U16 [R2+0x7f00], R18 ;  /* 0x007f001202007388 */ /* 0x000fe20000000400 */
[----:B------:R-:W-:Y:S01]  /*21a00*/  STS.U16 [R2+0x8e00], R20 ;  /* 0x008e001402007388 */ /* 0x000fe20000000400 */
[----:B------:R-:W-:Y:S03]  /*21a10*/  STS.U16 [R2+0x8f00], R3 ;  /* 0x008f000302007388 */ /* 0x000fe60000000400 */
[----:B0-----:R-:W4:Y:S04]  /*21a20*/  LDL R28, [R1+0x154] ;  /* 0x00015400011c7983 */ /* 0x001f280000100800 */
[----:B--2---:R0:W-:Y:S04]  /*21a30*/  STS.U16 [R2+0x9e00], R0 ;  /* 0x009e000002007388 */ /* 0x0041e80000000400 */
[----:B0-----:R-:W2:Y:S01]  /*21a40*/  LDL R0, [R1+0x14c] ;  /* 0x00014c0001007983 */ /* 0x001ea20000100800 */
[----:B------:R-:W-:Y:S02]  /*21a50*/  STS.U16 [R2+0x9f00], R4 ;  /* 0x009f000402007388 */ /* 0x000fe40000000400 */
[----:B------:R-:W-:Y:S02]  /*21a60*/  STS.U16 [R2+0xae00], R5 ;  /* 0x00ae000502007388 */ /* 0x000fe40000000400 */
[----:B------:R-:W-:Y:S01]  /*21a70*/  STS.U16 [R2+0xaf00], R22 ;  /* 0x00af001602007388 */ /* 0x000fe20000000400 */
[----:B------:R-:W-:Y:S01]  /*21a80*/  STS.U16 [R2+0xbe00], R24 ;  /* 0x00be001802007388 */ /* 0x000fe20000000400 */
[----:B------:R-:W-:Y:S02]  /*21a90*/  STS.U16 [R2+0xbf00], R14 ;  /* 0x00bf000e02007388 */ /* 0x000fe40000000400 */
[----:B------:R-:W-:Y:S02]  /*21aa0*/  STS.U16 [R2+0xce00], R26 ;  /* 0x00ce001a02007388 */ /* 0x000fe40000000400 */
[----:B---3--:R-:W-:Y:S01]  /*21ab0*/  STS.U16 [R2+0xcf00], R19 ;  /* 0x00cf001302007388 */ /* 0x008fe20000000400 */
[----:B------:R-:W-:Y:S01]  /*21ac0*/  STS.U16 [R2+0xde00], R21 ;  /* 0x00de001502007388 */ /* 0x000fe20000000400 */
[----:B------:R-:W-:Y:S02]  /*21ad0*/  STS.U16 [R2+0xdf00], R23 ;  /* 0x00df001702007388 */ /* 0x000fe40000000400 */
[----:B------:R-:W-:Y:S02]  /*21ae0*/  STS.U16 [R2+0xee00], R25 ;  /* 0x00ee001902007388 */ /* 0x000fe40000000400 */
[----:B------:R-:W-:Y:S01]  /*21af0*/  STS.U16 [R2+0xef00], R27 ;  /* 0x00ef001b02007388 */ /* 0x000fe20000000400 */
[----:B----4-:R-:W-:Y:S01]  /*21b00*/  STS.U16 [R2+0xfe00], R15 ;  /* 0x00fe000f02007388 */ /* 0x010fe20000000400 */
[----:B------:R0:W-:Y:S02]  /*21b10*/  STS.U16 [R2+0xff00], R29 ;  /* 0x00ff001d02007388 */ /* 0x0001e40000000400 */
[----:B------:R-:W-:Y:S06]  /*21b20*/  BAR.SYNC.DEFER_BLOCKING 0x0 ;  /* 0x0000000000007b1d */ /* 0x000fec0000010000 */
[----:B0-----:R-:W3:Y:S04]  /*21b30*/  LDL R29, [R1+0x150] ;  /* 0x00015000011d7983 */ /* 0x001ee80000100800 */
[----:B------:R-:W-:Y:S04]  /*21b40*/  LDSM.16.MT88.4 R20, [R28+0x10400] ;  /* 0x010400001c14783b */ /* 0x000fe80000004200 */
[----:B--2---:R-:W0:Y:S04]  /*21b50*/  LDSM.16.M88.4 R12, [R0] ;  /* 0x00000000000c783b */ /* 0x004e280000000200 */
[----:B------:R-:W1:Y:S04]  /*21b60*/  LDSM.16.M88.4 R24, [R0+0x8000] ;  /* 0x008000000018783b */ /* 0x000e680000000200 */
[----:B------:R-:W2:Y:S04]  /*21b70*/  LDSM.16.M88.4 R4, [R0+0x4000] ;  /* 0x004000000004783b */ /* 0x000ea80000000200 */
[----:B---3--:R-:W-:Y:S04]  /*21b80*/  LDSM.16.MT88.4 R8, [R29+0x10000] ;  /* 0x010000001d08783b */ /* 0x008fe80000004200 */
[----:B------:R-:W-:Y:S04]  /*21b90*/  LDSM.16.MT88.4 R16, [R29+0x10400] ;  /* 0x010400001d10783b */ /* 0x000fe80000004200 */
[----:B0-----:R-:W-:Y:S01]  /*21ba0*/  STL.64 [R1+0x10], R12 ;  /* 0x0000100c01007387 */ /* 0x001fe20000100a00 */
[----:B------:R-:W-:Y:S02]  /*21bb0*/  STL.64 [R1+0x18], R14 ;  /* 0x0000180e01007387 */ /* 0x000fe40000100a00 */
[----:B-1----:R-:W-:Y:S02]  /*21bc0*/  STL [R1+0x17ec], R26 ;  /* 0x0017ec1a01007387 */ /* 0x002fe40000100800 */
[----:B--2---:R-:W-:Y:S01]  /*21bd0*/  STL.64 [R1], R4 ;  /* 0x0000000401007387 */ /* 0x004fe20000100a00 */
[----:B------:R-:W-:Y:S02]  /*21be0*/  STL.64 [R1+0x8], R6 ;  /* 0x0000080601007387 */ /* 0x000fe40000100a00 */
[----:B------:R-:W0:Y:S02]  /*21bf0*/  LDSM.16.M88.4 R4, [R0+0xc000] ;  /* 0x00c000000004783b */ /* 0x000e240000000200 */
[----:B------:R-:W1:Y:S02]  /*21c00*/  LDSM.16.MT88.4 R12, [R28+0x10000] ;  /* 0x010000001c0c783b */ /* 0x000e640000004200 */
[----:B------:R-:W-:Y:S02]  /*21c10*/  STL [R1+0x17e8], R27 ;  /* 0x0017e81b01007387 */ /* 0x000fe40000100800 */
[----:B0-----:R-:W-:Y:S01]  /*21c20*/  STL [R1+0x17f4], R6 ;  /* 0x0017f40601007387 */ /* 0x001fe20000100800 */
[----:B------:R-:W-:Y:S02]  /*21c30*/  STL [R1+0x17f0], R7 ;  /* 0x0017f00701007387 */ /* 0x000fe40000100800 */
[----:B------:R0:W-:Y:S02]  /*21c40*/  STL.64 [R1+0x1868], R4 ;  /* 0x0018680401007387 */ /* 0x0001e40000100a00 */
[----:B0-----:R-:W2:Y:S01]  /*21c50*/  LDL.LU.64 R4, [R1+0x10] ;  /* 0x0000100001047983 */ /* 0x001ea20000300a00 */
[----:B-1----:R-:W-:Y:S02]  /*21c60*/  STL.64 [R1+0x1850], R14 ;  /* 0x0018500e01007387 */ /* 0x002fe40000100a00 */
[----:B------:R0:W-:Y:S02]  /*21c70*/  STL.64 [R1+0x1848], R12 ;  /* 0x0018480c01007387 */ /* 0x0001e40000100a00 */
[----:B0-----:R-:W3:Y:S01]  /*21c80*/  LDL.LU.64 R12, [R1+0x210] ;  /* 0x00021000010c7983 */ /* 0x001ee20000300a00 */
[----:B------:R-:W4:Y:S03]  /*21c90*/  LDL.LU.64 R14, [R1+0x218] ;  /* 0x00021800010e7983 */ /* 0x000f260000300a00 */
[----:B----4-:R-:W-:Y:S01]  /*21ca0*/  STL.64 [R1+0x1860], R14 ;  /* 0x0018600e01007387 */ /* 0x010fe20000100a00 */
[----:B---3--:R0:W-:Y:S03]  /*21cb0*/  STL.64 [R1+0x1858], R12 ;  /* 0x0018580c01007387 */ /* 0x0081e60000100a00 */
[----:B0-----:R-:W3:Y:S01]  /*21cc0*/  LDL.LU.64 R12, [R1+0x230] ;  /* 0x00023000010c7983 */ /* 0x001ee20000300a00 */
[----:B------:R-:W3:Y:S02]  /*21cd0*/  LDL.LU.64 R14, [R1+0x238] ;  /* 0x00023800010e7983 */ /* 0x000ee40000300a00 */
[----:B------:R-:W-:Y:S02]  /*21ce0*/  STL [R1+0x181c], R16 ;  /* 0x00181c1001007387 */ /* 0x000fe40000100800 */
[----:B------:R0:W-:Y:S01]  /*21cf0*/  STL [R1+0x1818], R17 ;  /* 0x0018181101007387 */ /* 0x0001e20000100800 */
[----:B------:R-:W-:Y:S01]  /*21d00*/  STL [R1+0x1814], R18 ;  /* 0x0018141201007387 */ /* 0x000fe20000100800 */
[----:B------:R-:W-:Y:S02]  /*21d10*/  STL [R1+0x1810], R19 ;  /* 0x0018101301007387 */ /* 0x000fe40000100800 */
[----:B--2---:R-:W-:-:S02]  /*21d20*/  IMAD.MOV.U32 R26, RZ, RZ, R4 ;  /* 0x000000ffff1a7224 */ /* 0x004fc400078e0004 */
[----:B------:R-:W-:Y:S01]  /*21d30*/  IMAD.MOV.U32 R3, RZ, RZ, R5 ;  /* 0x000000ffff037224 */ /* 0x000fe200078e0005 */
[----:B0-----:R-:W2:Y:S01]  /*21d40*/  LDL.LU.64 R16, [R1] ;  /* 0x0000000001107983 */ /* 0x001ea20000300a00 */
[----:B------:R-:W-:Y:S02]  /*21d50*/  STL.64 [R1+0x17d0], R22 ;  /* 0x0017d01601007387 */ /* 0x000fe40000100a00 */
[----:B------:R0:W-:Y:S02]  /*21d60*/  STL.64 [R1+0x17c8], R20 ;  /* 0x0017c81401007387 */ /* 0x0001e40000100a00 */
[----:B0-----:R-:W2:Y:S01]  /*21d70*/  LDL.LU.64 R20, [R1+0x220] ;  /* 0x0002200001147983 */ /* 0x001ea20000300a00 */
[----:B------:R-:W2:Y:S01]  /*21d80*/  LDL.LU.64 R22, [R1+0x228] ;  /* 0x0002280001167983 */ /* 0x000ea20000300a00 */
[C---:B---3--:R-:W-:Y:S02]  /*21d90*/  HMMA.16816.F32.BF16 R12, R8.reuse, R4, R12 ;  /* 0x00000004080c723c */ /* 0x048fe4000004180c */
[----:B------:R-:W3:Y:S11]  /*21da0*/  LDL.LU.64 R4, [R1+0x1868] ;  /* 0x0018680001047983 */ /* 0x000ef60000300a00 */
[----:B------:R-:W-:Y:S10]  /*21db0*/  @!UPT UIADD3 URZ, URZ, URZ, URZ ;  /* 0x0000003f3f3ff290 */ /* 0x000ff4000fffe03f */
[----:B------:R0:W-:Y:S01]  /*21dc0*/  STL.64 [R1+0x70], R12 ;  /* 0x0000700c01007387 */ /* 0x0001e20000100a00 */
[----:B------:R-:W-:Y:S02]  /*21dd0*/  IMAD.MOV.U32 R7, RZ, RZ, R14 ;  /* 0x000000ffff077224 */ /* 0x000fe400078e000e */
[----:B------:R-:W-:Y:S02]  /*21de0*/  IMAD.MOV.U32 R6, RZ, RZ, R15 ;  /* 0x000000ffff067224 */ /* 0x000fe400078e000f */
[----:B------:R-:W4:Y:S04]  /*21df0*/  LDL.LU.64 R14, [R1+0x1860] ;  /* 0x00186000010e7983 */ /* 0x000f280000300a00 */
[----:B0-----:R-:W4:Y:S01]  /*21e00*/  LDL.LU.64 R12, [R1+0x1858] ;  /* 0x00185800010c7983 */ /* 0x001f220000300a00 */
[----:B--2---:R-:W-:Y:S01]  /*21e10*/  HMMA.16816.F32.BF16 R20, R8, R16, R20 ;  /* 0x000000100814723c */ /* 0x004fe20000041814 */
[----:B------:R-:W-:-:S02]  /*21e20*/  IMAD.MOV.U32 R2, RZ, RZ, R16 ;  /* 0x000000ffff027224 */ /* 0x000fc400078e0010 */
[----:B------:R-:W-:Y:S11]  /*21e30*/  IMAD.MOV.U32 R0, RZ, RZ, R17 ;  /* 0x000000ffff007224 */ /* 0x000ff600078e0011 */
[----:B------:R-:W-:Y:S09]  /*21e40*/  @!UPT UIADD3 URZ, URZ, URZ, URZ ;  /* 0x0000003f3f3ff290 */ /* 0x000ff2000fffe03f */
[----:B------:R0:W-:Y:S01]  /*21e50*/  STL.64 [R1+0x60], R20 ;  /* 0x0000601401007387 */ /* 0x0001e20000100a00 */
[----:B------:R1:W-:Y:S03]  /*21e60*/  STL.64 [R1+0x68], R22 ;  /* 0x0000681601007387 */ /* 0x0003e60000100a00 */
[----:B0-----:R-:W3:Y:S01]  /*21e70*/  LDL.LU.64 R20, [R1+0x200] ;  /* 0x0002000001147983 */ /* 0x001ee20000300a00 */
[----:B-1----:R-:W3:Y:S01]  /*21e80*/  LDL.LU.64 R22, [R1+0x208] ;  /* 0x0002080001167983 */ /* 0x002ee20000300a00 */
[C---:B----4-:R-:W-:Y:S11]  /*21e90*/  HMMA.16816.F32.BF16 R12, R8.reuse, R24, R12 ;  /* 0x00000018080c723c */ /* 0x050ff6000004180c */
[----:B------:R-:W-:Y:S11]  /*21ea0*/  @!UPT UIADD3 URZ, URZ, URZ, URZ ;  /* 0x0000003f3f3ff290 */ /* 0x000ff6000fffe03f */
[----:B------:R-:W-:Y:S02]  /*21eb0*/  @!UPT UIADD3 URZ, URZ, URZ, URZ ;  /* 0x0000003f3f3ff290 */ /* 0x000fe4000fffe03f */
[----:B------:R-:W-:Y:S02]  /*21ec0*/  IMAD.MOV.U32 R18, RZ, RZ, R14 ;  /* 0x000000ffff127224 */ /* 0x000fe400078e000e */
[----:B------:R-:W-:Y:S02]  /*21ed0*/  IMAD.MOV.U32 R19, RZ, RZ, R15 ;  /* 0x000000ffff137224 */ /* 0x000fe400078e000f */
[----:B------:R-:W-:Y:S02]  /*21ee0*/  IMAD.MOV.U32 R16, RZ, RZ, R12 ;  /* 0x000000ffff107224 */ /* 0x000fe400078e000c */
[----:B------:R-:W-:Y:S01]  /*21ef0*/  IMAD.MOV.U32 R17, RZ, RZ, R13 ;  /* 0x000000ffff117224 */ /* 0x000fe200078e000d */
[----:B------:R-:W2:Y:S01]  /*21f00*/  LDL.LU.64 R14, [R1+0x1850] ;  /* 0x00185000010e7983 */ /* 0x000ea20000300a00 */
[----:B------:R-:W2:Y:S02]  /*21f10*/  LDL.LU.64 R12, [R1+0x1848] ;  /* 0x00184800010c7983 */ /* 0x000ea40000300a00 */
[----:B------:R-:W-:Y:S01]  /*21f20*/  STL.64 [R1+0x1830], R18 ;  /* 0x0018301201007387 */ /* 0x000fe20000100a00 */
[----:B------:R0:W-:Y:S01]  /*21f30*/  STL.64 [R1+0x1828], R16 ;  /* 0x0018281001007387 */ /* 0x0001e20000100a00 */
[----:B------:R1:W-:Y:S02]  /*21f40*/  STL.64 [R1+0x1820], R24 ;  /* 0x0018201801007387 */ /* 0x0003e40000100a00 */
[----:B0-----:R-:W-:Y:S01]  /*21f50*/  IMAD.MOV.U32 R16, RZ, RZ, R26 ;  /* 0x000000ffff107224 */ /* 0x001fe200078e001a */
[----:B-1----:R-:W4:Y:S01]  /*21f60*/  LDL.LU.64 R24, [R1+0x1e0] ;  /* 0x0001e00001187983 */ /* 0x002f220000300a00 */
[----:B------:R-:W2:Y:S01]  /*21f70*/  LDL.LU.64 R26, [R1+0x1e8] ;  /* 0x0001e800011a7983 */ /* 0x000ea20000300a00 */
[----:B---3--:R-:W-:Y:S01]  /*21f80*/  HMMA.16816.F32.BF16 R20, R8, R4, R20 ;  /* 0x000000040814723c */ /* 0x008fe20000041814 */
[----:B------:R-:W-:Y:S01]  /*21f90*/  IMAD.MOV.U32 R17, RZ, RZ, R3 ;  /* 0x000000ffff117224 */ /* 0x000fe200078e0003 */
[----:B--2---:R-:W-:Y:S01]  /*21fa0*/  STL.64 [R1+0x1840], R26 ;  /* 0x0018401a01007387 */ /* 0x004fe20000100a00 */
[----:B----4-:R0:W-:Y:S03]  /*21fb0*/  STL.64 [R1+0x1838], R24 ;  /* 0x0018381801007387 */ /* 0x0101e60000100a00 */
[----:B0-----:R-:W2:Y:S01]  /*21fc0*/  LDL.LU.64 R24, [R1+0x1f0] ;  /* 0x0001f00001187983 */ /* 0x001ea20000300a00 */
[----:B------:R-:W2:Y:S11]  /*21fd0*/  LDL.LU.64 R26, [R1+0x1f8] ;  /* 0x0001f800011a7983 */ /* 0x000eb60000300a00 */
[----:B------:R-:W-:Y:S05]  /*21fe0*/  @!UPT UIADD3 URZ, URZ, URZ, URZ ;  /* 0x0000003f3f3ff290 */ /* 0x000fea000fffe03f */
[----:B------:R-:W-:Y:S02]  /*21ff0*/  STL.64 [R1+0x17e0], R22 ;  /* 0x0017e01601007387 */ /* 0x000fe40000100a00 */
[----:B------:R0:W-:Y:S02]  /*22000*/  STL.64 [R1+0x17d8], R20 ;  /* 0x0017d81401007387 */ /* 0x0001e40000100a00 */
[----:B0-----:R-:W3:Y:S01]  /*22010*/  LDL.LU.64 R20, [R1+0x1d0] ;  /* 0x0001d00001147983 */ /* 0x001ee20000300a00 */
[----:B------:R-:W3:Y:S01]  /*22020*/  LDL.LU.64 R22, [R1+0x1d8] ;  /* 0x0001d80001167983 */ /* 0x000ee20000300a00 */
[----:B--2---:R-:W-:Y:S02]  /*22030*/  HMMA.16816.F32.BF16 R16, R12, R16, R24 ;  /* 0x000000100c10723c */ /* 0x004fe40000041818 */
[----:B------:R-:W2:Y:S01]  /*22040*/  LDL.LU.64 R26, [R1+0x1840] ;  /* 0x00184000011a7983 */ /* 0x000ea20000300a00 */
[----:B------:R-:W2:Y:S02]  /*22050*/  LDL.LU.64 R24, [R1+0x1838] ;  /* 0x0018380001187983 */ /* 0x000ea40000300a00 */
[----:B------:R-:W-:-:S02]  /*22060*/  IMAD.MOV.U32 R8, RZ, RZ, R2 ;  /* 0x000000ffff087224 */ /* 0x000fc400078e0002 */
[----:B------:R-:W-:Y:S11]  /*22070*/  IMAD.MOV.U32 R9, RZ, RZ, R0 ;  /* 0x000000ffff097224 */ /* 0x000ff600078e0000 */
[----:B------:R-:W-:Y:S05]  /*22080*/  @!UPT UIADD3 URZ, URZ, URZ, URZ ;  /* 0x0000003f3f3ff290 */ /* 0x000fea000fffe03f */
[----:B------:R-:W-:Y:S01]  /*22090*/  STL.64 [R1+0x30], R16 ;  /* 0x0000301001007387 */ /* 0x000fe20000100a00 */
[----:B------:R0:W-:Y:S03]  /*220a0*/  STL.64 [R1+0x38], R18 ;  /* 0x0000381201007387 */ /* 0x0001e60000100a00 */
[----:B0-----:R-:W4:Y:S01]  /*220b0*/  LDL.LU.64 R18, [R1+0x1830] ;  /* 0x0018300001127983 */ /* 0x001f220000300a00 */
[----:B------:R-:W3:Y:S01]  /*220c0*/  LDL.LU.64 R16, [R1+0x1828] ;  /* 0x0018280001107983 */ /* 0x000ee20000300a00 */
[C---:B--2---:R-:W-:Y:S02]  /*220d0*/  HMMA.16816.F32.BF16 R8, R12.reuse, R8, R24 ;  /* 0x000000080c08723c */ /* 0x044fe40000041818 */
[----:B------:R-:W3:Y:S11]  /*220e0*/  LDL.LU.64 R24, [R1+0x1820] ;  /* 0x0018200001187983 */ /* 0x000ef60000300a00 */
[----:B------:R-:W-:Y:S10]  /*220f0*/  @!UPT UIADD3 URZ, URZ, URZ, URZ ;  /* 0x0000003f3f3ff290 */ /* 0x000ff4000fffe03f */
[----:B------:R0:W-:Y:S01]  /*22100*/  STL [R1+0x20], R8 ;  /* 0x0000200801007387 */ /* 0x0001e20000100800 */
[----:B------:R-:W-:Y:S02]  /*22110*/  IMAD.MOV.U32 R3, RZ, RZ, R9 ;  /* 0x000000ffff037224 */ /* 0x000fe400078e0009 */
[----:B------:R-:W-:Y:S02]  /*22120*/  IMAD.MOV.U32 R2, RZ, RZ, R10 ;  /* 0x000000ffff027224 */ /* 0x000fe400078e000a */
[----:B------:R-:W-:Y:S01]  /*22130*/  IMAD.MOV.U32 R0, RZ, RZ, R11 ;  /* 0x000000ffff007224 */ /* 0x000fe200078e000b */
[----:B0-----:R-:W2:Y:S01]  /*22140*/  LDL.LU.64 R8, [R1+0x1c0] ;  /* 0x0001c00001087983 */ /* 0x001ea20000300a00 */
[----:B------:R-:W2:Y:S02]  /*22150*/  LDL.LU.64 R10, [R1+0x1c8] ;  /* 0x0001c800010a7983 */ /* 0x000ea40000300a00 */
[----:B------:R-:W-:Y:S02]  /*22160*/  STL [R1+0x17fc], R2 ;  /* 0x0017fc0201007387 */ /* 0x000fe40000100800 */
[----:B------:R-:W-:Y:S01]  /*22170*/  STL [R1+0x17f8], R3 ;  /* 0x0017f80301007387 */ /* 0x000fe20000100800 */
[C---:B---3--:R-:W-:Y:S11]  /*22180*/  HMMA.16816.F32.BF16 R20, R12.reuse, R24, R20 ;  /* 0x000000180c14723c */ /* 0x048ff60000041814 */
[----:B------:R-:W-:Y:S11]  /*22190*/  @!UPT UIADD3 URZ, URZ, URZ, URZ ;  /* 0x0000003f3f3ff290 */ /* 0x000ff6000fffe03f */
[----:B------:R-:W-:Y:S02]  /*221a0*/  @!UPT UIADD3 URZ, URZ, URZ, URZ ;  /* 0x0000003f3f3ff290 */ /* 0x000fe4000fffe03f */
[----:B------:R-:W-:Y:S02]  /*221b0*/  IMAD.MOV.U32 R26, RZ, RZ, R20 ;  /* 0x000000ffff1a7224 */ /* 0x000fe400078e0014 */
[----:B------:R-:W3:Y:S01]  /*221c0*/  LDL R20, [R1+0xccc] ;  /* 0x000ccc0001147983 */ /* 0x000ee20000100800 */
[----:B--2---:R-:W-:Y:S01]  /*221d0*/  HMMA.16816.F32.BF16 R8, R12, R4, R8 ;  /* 0x000000040c08723c */ /* 0x004fe20000041808 */
[----:B------:R-:W-:-:S05]  /*221e0*/  IMAD.MOV.U32 R27, RZ, RZ, R21 ;  /* 0x000000ffff1b7224 */ /* 0x000fca00078e0015 */
[----:B------:R0:W-:Y:S02]  /*221f0*/  STL.64 [R1+0x1808], R26 ;  /* 0x0018081a01007387 */ /* 0x0001e40000100a00 */
[----:B0-----:R-:W-:Y:S02]  /*22200*/  IMAD.MOV.U32 R26, RZ, RZ, R7 ;  /* 0x000000ffff1a7224 */ /* 0x001fe400078e0007 */
[----:B------:R-:W-:Y:S11]  /*22210*/  IMAD.MOV.U32 R27, RZ, RZ, R6 ;  /* 0x000000ffff1b7224 */ /* 0x000ff600078e0006 */
[----:B------:R-:W-:Y:S03]  /*22220*/  @!UPT UIADD3 URZ, URZ, URZ, URZ ;  /* 0x0000003f3f3ff290 */ /* 0x000fe6000fffe03f */
[----:B------:R-:W-:Y:S02]  /*22230*/  IMAD.MOV.U32 R2, RZ, RZ, R8 ;  /* 0x000000ffff027224 */ /* 0x000fe400078e0008 */
[----:B------:R-:W-:Y:S02]  /*22240*/  IMAD.MOV.U32 R3, RZ, RZ, R9 ;  /* 0x000000ffff037224 */ /* 0x000fe400078e0009 */
[----:B------:R-:W-:Y:S02]  /*22250*/  IMAD.MOV.U32 R6, RZ, RZ, R10 ;  /* 0x000000ffff067224 */ /* 0x000fe400078e000a */
[----:B------:R-:W-:Y:S02]  /*22260*/  IMAD.MOV.U32 R7, RZ, RZ, R11 ;  /* 0x000000ffff077224 */ /* 0x000fe400078e000b */
[----:B------:R-:W0:Y:S01]  /*22270*/  LDSM.16.MT88.4 R8, [R29+0x10800] ;  /* 0x010800001d08783b */ /* 0x000e220000004200 */
[----:B------:R-:W-:Y:S02]  /*22280*/  IMAD.MOV.U32 R25, RZ, RZ, R22 ;  /* 0x000000ffff197224 */ /* 0x000fe400078e0016 */
[----:B------:R-:W-:-:S05]  /*22290*/  IMAD.MOV.U32 R24, RZ, RZ, R23 ;  /* 0x000000ffff187224 */ /* 0x000fca00078e0017 */
[----:B------:R1:W-:Y:S04]  /*222a0*/  STL.64 [R1+0x1800], R24 ;  /* 0x0018001801007387 */ /* 0x0003e80000100a00 */
[----:B-1----:R-:W2:Y:S01]  /*222b0*/  LDL.LU R24, [R1+0x70] ;  /* 0x0000700001187983 */ /* 0x002ea20000300800 */
[----:B------:R-:W2:Y:S02]  /*222c0*/  LDL.LU R25, [R1+0x74] ;  /* 0x0000740001197983 */ /* 0x000ea40000300800 */
[----:B------:R-:W-:Y:S01]  /*222d0*/  STL [R1+0x177c], R29 ;  /* 0x00177c1d01007387 */ /* 0x000fe20000100800 */
[----:B0-----:R-:W-:Y:S01]  /*222e0*/  STL [R1+0x1774], R8 ;  /* 0x0017740801007387 */ /* 0x001fe20000100800 */
[----:B------:R-:W-:Y:S02]  /*222f0*/  STL [R1+0x1770], R9 ;  /* 0x0017700901007387 */ /* 0x000fe40000100800 */
[----:B------:R-:W-:Y:S02]  /*22300*/  STL [R1+0x176c], R10 ;  /* 0x00176c0a01007387 */ /* 0x000fe40000100800 */
[----:B------:R0:W-:Y:S02]  /*22310*/  STL [R1+0x1768], R11 ;  /* 0x0017680b01007387 */ /* 0x0001e40000100800 */
[----:B0-----:R-:W2:Y:S01]  /*22320*/  LDL.LU.64 R10, [R1+0x18] ;  /* 0x00001800010a7983 */ /* 0x001ea20000300a00 */
[----:B------:R-:W-:-:S02]  /*22330*/  IMAD.MOV.U32 R21, RZ, RZ, R17 ;  /* 0x000000ffff157224 */ /* 0x000fc400078e0011 */
[----:B----4-:R-:W-:Y:S02]  /*22340*/  IMAD.MOV.U32 R22, RZ, RZ, R18 ;  /* 0x000000ffff167224 */ /* 0x010fe400078e0012 */
[----:B------:R-:W-:Y:S01]  /*22350*/  IMAD.MOV.U32 R23, RZ, RZ, R19 ;  /* 0x000000ffff177224 */ /* 0x000fe200078e0013 */
[----:B---3--:R-:W0:Y:S02]  /*22360*/  LDSM.16.M88.4 R12, [R20] ;  /* 0x00000000140c783b */ /* 0x008e240000000200 */
[----:B0-----:R-:W-:Y:S02]  /*22370*/  IMAD.MOV.U32 R5, RZ, RZ, R12 ;  /* 0x000000ffff057224 */ /* 0x001fe400078e000c */
[----:B------:R-:W-:Y:S01]  /*22380*/  STL.64 [R1+0xc8], R14 ;  /* 0x0000c80e01007387 */ /* 0x000fe20000100a00 */
[----:B------:R-:W-:Y:S02]  /*22390*/  IMAD.MOV.U32 R4, RZ, RZ, R13 ;  /* 0x000000ffff047224 */ /* 0x000fe400078e000d */
[----:B------:R-:W0:Y:S03]  /*223a0*/  LDSM.16.M88.4 R12, [R20+0x4000] ;  /* 0x00400000140c783b */ /* 0x000e260000000200 */
[----:B------:R-:W-:Y:S01]  /*223b0*/  STL [R1+0x1784], R4 ;  /* 0x0017840401007387 */ /* 0x000fe20000100800 */
[----:B------:R-:W-:Y:S03]  /*223c0*/  STL [R1+0x1780], R5 ;  /* 0x0017800501007387 */ /* 0x000fe60000100800 */
[----:B0-----:R-:W-:Y:S01]  /*223d0*/  STL.64 [R1+0xd0], R12 ;  /* 0x0000d00c01007387 */ /* 0x001fe20000100a00 */
[----:B------:R-:W-:Y:S02]  /*223e0*/  STL.64 [R1+0xd8], R14 ;  /* 0x0000d80e01007387 */ /* 0x000fe40000100a00 */
[----:B------:R-:W0:Y:S02]  /*223f0*/  LDSM.16.M88.4 R12, [R20+0x8000] ;  /* 0x00800000140c783b */ /* 0x000e240000000200 */
[----:B0-----:R-:W-:Y:S02]  /*22400*/  STL.64 [R1+0xe0], R12 ;  /* 0x0000e00c01007387 */ /* 0x001fe40000100a00 */
[----:B------:R-:W-:Y:S02]  /*22410*/  STL.64 [R1+0xe8], R14 ;  /* 0x0000e80e01007387 */ /* 0x000fe40000100a00 */
[----:B------:R0:W1:Y:S04]  /*22420*/  LDSM.16.M88.4 R12, [R20+0xc000] ;  /* 0x00c00000140c783b */ /* 0x0000680000000200 */
[----:B0-----:R-:W-:-:S02]  /*22430*/  IMAD.MOV.U32 R20, RZ, RZ, R16 ;  /* 0x000000ffff147224 */ /* 0x001fc400078e0010 */
[----:B------:R-:W3:Y:S04]  /*22440*/  LDL.LU R16, [R1+0x181c] ;  /* 0x00181c0001107983 */ /* 0x000ee80000300800 */
[----:B-1----:R-:W-:Y:S01]  /*22450*/  STL.64 [R1+0x100], R12 ;  /* 0x0001000c01007387 */ /* 0x002fe20000100a00 */
[----:B------:R-:W-:Y:S02]  /*22460*/  STL.64 [R1+0x108], R14 ;  /* 0x0001080e01007387 */ /* 0x000fe40000100a00 */
[----:B------:R-:W3:Y:S02]  /*22470*/  LDL.LU R17, [R1+0x1818] ;  /* 0x0018180001117983 */ /* 0x000ee40000300800 */
[----:B------:R-:W3:Y:S01]  /*22480*/  LDL.LU R18, [R1+0x1814] ;  /* 0x0018140001127983 */ /* 0x000ee20000300800 */
[----:B------:R-:W3:Y:S04]  /*22490*/  LDL.LU R19, [R1+0x1810] ;  /* 0x0018100001137983 */ /* 0x000ee80000300800 */
[----:B------:R-:W0:Y:S01]  /*224a0*/  LDSM.16.MT88.4 R12, [R28+0x10800] ;  /* 0x010800001c0c783b */ /* 0x000e220000004200 */
[----:B------:R-:W-:Y:S02]  /*224b0*/  STL [R1+0x1778], R28 ;  /* 0x0017781c01007387 */ /* 0x000fe40000100800 */
[----:B--2---:R-:W-:-:S02]  /*224c0*/  IMAD.MOV.U32 R5, RZ, RZ, R10 ;  /* 0x000000ffff057224 */ /* 0x004fc400078e000a */
[----:B------:R-:W-:Y:S01]  /*224d0*/  IMAD.MOV.U32 R4, RZ, RZ, R11 ;  /* 0x000000ffff047224 */ /* 0x000fe200078e000b */
[----:B0-----:R-:W-:Y:S01]  /*224e0*/  STL.64 [R1+0x1738], R14 ;  /* 0x0017380e01007387 */ /* 0x001fe20000100a00 */
[----:B------:R0:W-:Y:S03]  /*224f0*/  STL.64 [R1+0x1730], R12 ;  /* 0x0017300c01007387 */ /* 0x0001e60000100a00 */
[----:B0-----:R-:W2:Y:S01]  /*22500*/  LDL.LU R12, [R1+0x60] ;  /* 0x00006000010c7983 */ /* 0x001ea20000300800 */
[----:B------:R-:W2:Y:S02]  /*22510*/  LDL.LU R13, [R1+0x64] ;  /* 0x00006400010d7983 */ /* 0x000ea40000300800 */
[----:B------:R-:W2:Y:S02]  /*22520*/  LDL.LU R14, [R1+0x68] ;  /* 0x00006800010e7983 */ /* 0x000ea40000300800 */
[----:B------:R-:W2:Y:S01]  /*22530*/  LDL.LU R15, [R1+0x6c] ;  /* 0x00006c00010f7983 */ /* 0x000ea20000300800 */
[----:B---3--:R-:W-:Y:S11]  /*22540*/  HMMA.16816.F32.BF16 R24, R16, R10, R24 ;  /* 0x0000000a1018723c */ /* 0x008ff60000041818 */
[----:B------:R-:W-:Y:S11]  /*22550*/  @!UPT UIADD3 URZ, URZ, URZ, URZ ;  /* 0x0000003f3f3ff290 */ /* 0x000ff6000fffe03f */
[----:B------:R-:W-:Y:S02]  /*22560*/  @!UPT UIADD3 URZ, URZ, URZ, URZ ;  /* 0x0000003f3f3ff290 */ /* 0x000fe4000fffe03f */
[----:B------:R-:W-:Y:S02]  /*22570*/  IMAD.MOV.U32 R10, RZ, RZ, R26 ;  /* 0x000000ffff0a7224 */ /* 0x000fe400078e001a */
[----:B------:R-:W-:Y:S02]  /*22580*/  IMAD.MOV.U32 R11, RZ, RZ, R27 ;  /* 0x000000ffff0b7224 */ /* 0x000fe400078e001b */
[----:B------:R-:W-:Y:S02]  /*22590*/  IMAD.MOV.U32 R8, RZ, RZ, R24 ;  /* 0x000000ffff087224 */ /* 0x000fe400078e0018 */
[----:B------:R-:W-:Y:S01]  /*225a0*/  IMAD.MOV.U32 R9, RZ, RZ, R25 ;  /* 0x000000ffff097224 */ /* 0x000fe200078e0019 */
[----:B------:R-:W3:Y:S01]  /*225b0*/  LDL.LU.64 R26, [R1+0x1808] ;  /* 0x00180800011a7983 */ /* 0x000ee20000300a00 */
[----:B------:R-:W4:Y:S02]  /*225c0*/  LDL.LU.64 R24, [R1+0x1800] ;  /* 0x0018000001187983 */ /* 0x000f240000300a00 */
[----:B------:R0:W-:Y:S01]  /*225d0*/  STL.64 [R1+0x1790], R10 ;  /* 0x0017900a01007387 */ /* 0x0001e20000100a00 */
[----:B------:R1:W-:Y:S01]  /*225e0*/  STL.64 [R1+0x1788], R8 ;  /* 0x0017880801007387 */ /* 0x0003e20000100a00 */
[----:B0-----:R-:W-:-:S02]  /*225f0*/  IMAD.MOV.U32 R10, RZ, RZ, R6 ;  /* 0x000000ffff0a7224 */ /* 0x001fc400078e0006 */
[----:B------:R-:W-:Y:S02]  /*22600*/  IMAD.MOV.U32 R11, RZ, RZ, R7 ;  /* 0x000000ffff0b7224 */ /* 0x000fe400078e0007 */
[----:B-1----:R-:W-:Y:S02]  /*22610*/  IMAD.MOV.U32 R8, RZ, RZ, R2 ;  /* 0x000000ffff087224 */ /* 0x002fe400078e0002 */
[----:B------:R-:W-:Y:S01]  /*22620*/  IMAD.MOV.U32 R9, RZ, RZ, R3 ;  /* 0x000000ffff097224 */ /* 0x000fe200078e0003 */
[----:B------:R-:W2:Y:S01]  /*22630*/  LDL.LU R2, [R1+0x17fc] ;  /* 0x0017fc0001027983 */ /* 0x000ea20000300800 */
[----:B------:R-:W2:Y:S02]  /*22640*/  LDL.LU R3, [R1+0x17f8] ;  /* 0x0017f80001037983 */ /* 0x000ea40000300800 */
[----:B------:R-:W2:Y:S02]  /*22650*/  LDL.LU R6, [R1+0x17f4] ;  /* 0x0017f40001067983 */ /* 0x000ea40000300800 */
[----:B------:R-:W2:Y:S01]  /*22660*/  LDL.LU R7, [R1+0x17f0] ;  /* 0x0017f00001077983 */ /* 0x000ea20000300800 */
[----:B------:R-:W-:Y:S01]  /*22670*/  STL.64 [R1+0x17a0], R10 ;  /* 0x0017a00a01007387 */ /* 0x000fe20000100a00 */
[----:B------:R3:W-:Y:S02]  /*22680*/  STL.64 [R1+0x1798], R8 ;  /* 0x0017980801007387 */ /* 0x0007e40000100a00 */
[----:B---3--:R-:W-:-:S02]  /*22690*/  IMAD.MOV.U32 R8, RZ, RZ, R26 ;  /* 0x000000ffff087224 */ /* 0x008fc400078e001a */
[----:B----4-:R-:W-:Y:S02]  /*226a0*/  IMAD.MOV.U32 R10, RZ, RZ, R25 ;  /* 0x000000ffff0a7224 */ /* 0x010fe400078e0019 */
[----:B------:R-:W-:Y:S02]  /*226b0*/  IMAD.MOV.U32 R11, RZ, RZ, R24 ;  /* 0x000000ffff0b7224 */ /* 0x000fe400078e0018 */
[----:B------:R-:W-:Y:S01]  /*226c0*/  IMAD.MOV.U32 R9, RZ, RZ, R27 ;  /* 0x000000ffff097224 */ /* 0x000fe200078e001b */
[----:B------:R-:W3:Y:S01]  /*226d0*/  LDL.LU R26, [R1+0x17ec] ;  /* 0x0017ec00011a7983 */ /* 0x000ee20000300800 */
[----:B------:R-:W3:Y:S02]  /*226e0*/  LDL.LU R27, [R1+0x17e8] ;  /* 0x0017e800011b7983 */ /* 0x000ee40000300800 */
[----:B------:R0:W-:Y:S01]  /*226f0*/  STL.64 [R1+0x17b0], R10 ;  /* 0x0017b00a01007387 */ /* 0x0001e20000100a00 */
[----:B------:R-:W-:Y:S04]  /*22700*/  STL.64 [R1+0x17a8], R8 ;  /* 0x0017a80801007387 */ /* 0x000fe80000100a00 */
[----:B0-----:R-:W2:Y:S01]  /*22710*/  LDL.LU R10, [R1+0x8] ;  /* 0x00000800010a7983 */ /* 0x001ea20000300800 */
[----:B------:R-:W2:Y:S01]  /*22720*/  LDL.LU R11, [R1+0xc] ;  /* 0x00000c00010b7983 */ /* 0x000ea20000300800 */
[C---:B---3--:R-:W-:Y:S08]  /*22730*/  HMMA.16816.F32.BF16 R20, R16.reuse, R26, R20 ;  /* 0x0000001a1014723c */ /* 0x048ff00000041814 */
[----:B--2---:R-:W-:Y:S11]  /*22740*/  HMMA.16816.F32.BF16 R12, R16, R10, R12 ;  /* 0x0000000a100c723c */ /* 0x004ff6000004180c */
[----:B------:R-:W-:Y:S11]  /*22750*/  @!UPT UIADD3 URZ, URZ, URZ, URZ ;  /* 0x0000003f3f3ff290 */ /* 0x000ff6000fffe03f */
[----:B------:R-:W-:Y:S01]  /*22760*/  @!UPT UIADD3 URZ, URZ, URZ, URZ ;  /* 0x0000003f3f3ff290 */ /* 0x000fe2000fffe03f */
[----:B------:R-:W-:Y:S01]  /*22770*/  STL [R1+0xa4], R13 ;  /* 0x0000a40d01007387 */ /* 0x000fe20000100800 */
[----:B------:R0:W-:Y:S02]  /*22780*/  STL [R1+0xa8], R14 ;  /* 0x0000a80e01007387 */ /* 0x0001e40000100800 */
[----:B------:R-:W-:Y:S02]  /*22790*/  IMAD.MOV.U32 R28, RZ, RZ, R15 ;  /* 0x000000ffff1c7224 */ /* 0x000fe400078e000f */
[----:B------:R1:W-:Y:S02]  /*227a0*/  STL.64 [R1+0x17b8], R10 ;  /* 0x0017b80a01007387 */ /* 0x0003e40000100a00 */
[----:B------:R-:W-:Y:S02]  /*227b0*/  IMAD.MOV.U32 R15, RZ, RZ, R23 ;  /* 0x000000ffff0f7224 */ /* 0x000fe400078e0017 */
[----:B0-----:R-:W-:Y:S02]  /*227c0*/  IMAD.MOV.U32 R14, RZ, RZ, R22 ;  /* 0x000000ffff0e7224 */ /* 0x001fe400078e0016 */
[----:B------:R-:W2:Y:S01]  /*227d0*/  LDL.LU.64 R22, [R1+0x17e0] ;  /* 0x0017e00001167983 */ /* 0x000ea20000300a00 */
[----:B-1----:R-:W-:-:S02]  /*227e0*/  IMAD.MOV.U32 R10, RZ, RZ, R5 ;  /* 0x000000ffff0a7224 */ /* 0x002fc400078e0005 */
[----:B------:R-:W-:Y:S02]  /*227f0*/  IMAD.MOV.U32 R11, RZ, RZ, R4 ;  /* 0x000000ffff0b7224 */ /* 0x000fe400078e0004 */
[----:B------:R-:W-:Y:S02]  /*22800*/  IMAD.MOV.U32 R4, RZ, RZ, R20 ;  /* 0x000000ffff047224 */ /* 0x000fe400078e0014 */
[----:B------:R-:W-:Y:S02]  /*22810*/  IMAD.MOV.U32 R5, RZ, RZ, R21 ;  /* 0x000000ffff057224 */ /* 0x000fe400078e0015 */
[----:B------:R-:W2:Y:S01]  /*22820*/  LDL.LU.64 R20, [R1+0x17d8] ;  /* 0x0017d80001147983 */ /* 0x000ea20000300a00 */
[----:B------:R0:W-:Y:S02]  /*22830*/  STL.64 [R1+0x17c0], R26 ;  /* 0x0017c01a01007387 */ /* 0x0001e40000100a00 */
[----:B------:R-:W3:Y:S02]  /*22840*/  LDL.LU R24, [R1+0x30] ;  /* 0x0000300001187983 */ /* 0x000ee40000300800 */
[----:B------:R-:W3:Y:S01]  /*22850*/  LDL.LU R25, [R1+0x34] ;  /* 0x0000340001197983 */ /* 0x000ee20000300800 */
[----:B0-----:R-:W3:Y:S01]  /*22860*/  LDL.LU R26, [R1+0x38] ;  /* 0x00003800011a7983 */ /* 0x001ee20000300800 */
[----:B------:R-:W3:Y:S01]  /*22870*/  LDL.LU R27, [R1+0x3c] ;  /* 0x00003c00011b7983 */ /* 0x000ee20000300800 */
[----:B--2---:R-:W-:Y:S02]  /*22880*/  HMMA.16816.F32.BF16 R16, R16, R6, R20 ;  /* 0x000000061010723c */ /* 0x004fe40000041814 */
[----:B------:R-:W3:Y:S01]  /*22890*/  LDL.LU.64 R22, [R1+0x17d0] ;  /* 0x0017d00001167983 */ /* 0x000ee20000300a00 */
[----:B------:R-:W3:Y:S11]  /*228a0*/  LDL.LU.64 R20, [R1+0x17c8] ;  /* 0x0017c80001147983 */ /* 0x000ef60000300a00 */
[----:B------:R-:W-:Y:S09]  /*228b0*/  @!UPT UIADD3 URZ, URZ, URZ, URZ ;  /* 0x0000003f3f3ff290 */ /* 0x000ff2000fffe03f */
[----:B------:R0:W-:Y:S01]  /*228c0*/  STL.64 [R1+0x70], R16 ;  /* 0x0000701001007387 */ /* 0x0001e20000100a00 */
[----:B------:R1:W-:Y:S03]  /*228d0*/  STL.64 [R1+0x78], R18 ;  /* 0x0000781201007387 */ /* 0x0003e60000100a00 */
[----:B0-----:R-:W2:Y:S01]  /*228e0*/  LDL.LU R16, [R1+0x20] ;  /* 0x0000200001107983 */ /* 0x001ea20000300800 */
[----:B-1----:R-:W-:Y:S02]  /*228f0*/  IMAD.MOV.U32 R18, RZ, RZ, R2 ;  /* 0x000000ffff127224 */ /* 0x002fe400078e0002 */
[----:B------:R-:W-:Y:S01]  /*22900*/  IMAD.MOV.U32 R19, RZ, RZ, R0 ;  /* 0x000000ffff137224 */ /* 0x000fe200078e0000 */
[----:B---3--:R-:W-:Y:S01]  /*22910*/  HMMA.16816.F32.BF16 R8, R20, R10, R24 ;  /* 0x0000000a1408723c */ /* 0x008fe20000041818 */
[----:B------:R-:W3:Y:S11]  /*22920*/  LDL.LU.64 R26, [R1+0x17c0] ;  /* 0x0017c000011a7983 */ /* 0x000ef60000300a00 */
[----:B------:R-:W-:Y:S11]  /*22930*/  @!UPT UIADD3 URZ, URZ, URZ, URZ ;  /* 0x0000003f3f3ff290 */ /* 0x000ff6000fffe03f */
[----:B------:R2:W-:Y:S01]  /*22940*/  STL [R1+0x30], R8 ;  /* 0x0000300801007387 */ /* 0x0005e20000100800 */
[----:B------:R-:W-:Y:S02]  /*22950*/  IMAD.MOV.U32 R2, RZ, RZ, R10 ;  /* 0x000000ffff027224 */ /* 0x000fe400078e000a */
[----:B------:R-:W-:Y:S02]  /*22960*/  IMAD.MOV.U32 R0, RZ, RZ, R11 ;  /* 0x000000ffff007224 */ /* 0x000fe400078e000b */
[----:B------:R-:W2:Y:S01]  /*22970*/  LDL.LU.64 R10, [R1+0x17b8] ;  /* 0x0017b800010a7983 */ /* 0x000ea20000300a00 */
[----:B------:R-:W-:Y:S02]  /*22980*/  IMAD.MOV.U32 R17, RZ, RZ, R3 ;  /* 0x000000ffff117224 */ /* 0x000fe400078e0003 */
[----:B------:R-:W-:-:S05]  /*22990*/  IMAD.MOV.U32 R3, RZ, RZ, R9 ;  /* 0x000000ffff037224 */ /* 0x000fca00078e0009 */
[C---:B--2---:R-:W-:Y:S11]  /*229a0*/  HMMA.16816.F32.BF16 R8, R20.reuse, R10, R16 ;  /* 0x0000000a1408723c */ /* 0x044ff60000041810 */
[----:B------:R-:W-:Y:S11]  /*229b0*/  @!UPT UIADD3 URZ, URZ, URZ, URZ ;  /* 0x0000003f3f3ff290 */ /* 0x000ff6000fffe03f */
[----:B------:R-:W-:Y:S02]  /*229c0*/  @!UPT UIADD3 URZ, URZ, URZ, URZ ;  /* 0x0000003f3f3ff290 */ /* 0x000fe4000fffe03f */
[----:B------:R-:W-:Y:S02]  /*229d0*/  IMAD.MOV.U32 R17, RZ, RZ, R10 ;  /* 0x000000ffff117224 */ /* 0x000fe400078e000a */
[----:B------:R-:W-:Y:S02]  /*229e0*/  IMAD.MOV.U32 R16, RZ, RZ, R11 ;  /* 0x000000ffff107224 */ /* 0x000fe400078e000b */
[----:B------:R-:W-:Y:S02]  /*229f0*/  IMAD.MOV.U32 R19, RZ, RZ, R8 ;  /* 0x000000ffff137224 */ /* 0x000fe400078e0008 */
[----:B------:R-:W-:Y:S01]  /*22a00*/  IMAD.MOV.U32 R18, RZ, RZ, R9 ;  /* 0x000000ffff127224 */ /* 0x000fe200078e0009 */
[----:B------:R-:W3:Y:S01]  /*22a10*/  LDL.LU.64 R10, [R1+0x17b0] ;  /* 0x0017b000010a7983 */ /* 0x000ee20000300a00 */
[----:B------:R-:W3:Y:S02]  /*22a20*/  LDL.LU.64 R8, [R1+0x17a8] ;  /* 0x0017a80001087983 */ /* 0x000ee40000300a00 */
[C---:B---3--:R-:W-:Y:S01]  /*22a30*/  HMMA.16816.F32.BF16 R24, R20.reuse, R26, R8 ;  /* 0x0000001a1418723c */ /* 0x048fe20000041808 */
[----:B------:R-:W2:Y:S01]  /*22a40*/  LDL.LU.64 R10, [R1+0x17a0] ;  /* 0x0017a000010a7983 */ /* 0x000ea20000300a00 */
[----:B------:R-:W2:Y:S02]  /*22a50*/  LDL.LU.64 R8, [R1+0x1798] ;  /* 0x0017980001087983 */ /* 0x000ea40000300a00 */
[----:B------:R-:W-:Y:S11]  /*22a60*/  IMAD.MOV.U32 R29, RZ, RZ, R12 ;  /* 0x000000ffff1d7224 */ /* 0x000ff600078e000c */
[----:B------:R-:W-:Y:S08]  /*22a70*/  @!UPT UIADD3 URZ, URZ, URZ, URZ ;  /* 0x0000003f3f3ff290 */ /* 0x000ff0000fffe03f */
[----:B------:R-:W-:Y:S01]  /*22a80*/  STL.64 [R1+0x1700], R26 ;  /* 0x0017001a01007387 */ /* 0x000fe20000100a00 */
[----:B------:R0:W-:Y:S03]  /*22a90*/  STL.64 [R1+0x16f8], R24 ;  /* 0x0016f81801007387 */ /* 0x0001e60000100a00 */
[----:B0-----:R-:W3:Y:S01]  /*22aa0*/  LDL.LU R24, [R1+0xd0] ;  /* 0x0000d00001187983 */ /* 0x001ee20000300800 */
[----:B------:R-:W3:Y:S01]  /*22ab0*/  LDL.LU R25, [R1+0xd4] ;  /* 0x0000d40001197983 */ /* 0x000ee20000300800 */
[----:B--2---:R-:W-:Y:S02]  /*22ac0*/  HMMA.16816.F32.BF16 R20, R20, R6, R8 ;  /* 0x000000061414723c */ /* 0x004fe40000041808 */
[----:B------:R-:W2:Y:S01]  /*22ad0*/  LDL.LU.64 R10, [R1+0x1790] ;  /* 0x00179000010a7983 */ /* 0x000ea20000300a00 */
[----:B------:R-:W4:Y:S02]  /*22ae0*/  LDL.LU.64 R8, [R1+0x1788] ;  /* 0x0017880001087983 */ /* 0x000f240000300a00 */
[----:B------:R-:W2:Y:S02]  /*22af0*/  LDL.LU.64 R12, [R1+0x100] ;  /* 0x00010000010c7983 */ /* 0x000ea40000300a00 */
[----:B--2---:R0:W-:Y:S11]  /*22b00*/  STL.64 [R1+0x1740], R12 ;  /* 0x0017400c01007387 */ /* 0x0041f60000100a00 */
[----:B------:R-:W-:Y:S05]  /*22b10*/  @!UPT UIADD3 URZ, URZ, URZ, URZ ;  /* 0x0000003f3f3ff290 */ /* 0x000fea000fffe03f */
[----:B------:R-:W-:Y:S02]  /*22b20*/  STL.64 [R1+0x1710], R22 ;  /* 0x0017101601007387 */ /* 0x000fe40000100a00 */
[----:B------:R-:W-:Y:S02]  /*22b30*/  STL.64 [R1+0x1708], R20 ;  /* 0x0017081401007387 */ /* 0x000fe40000100a00 */
[----:B0-----:R-:W-:Y:S02]  /*22b40*/  IMAD.MOV.U32 R12, RZ, RZ, R4 ;  /* 0x000000ffff0c7224 */ /* 0x001fe400078e0004 */
[----:B------:R-:W-:Y:S01]  /*22b50*/  IMAD.MOV.U32 R13, RZ, RZ, R5 ;  /* 0x000000ffff0d7224 */ /* 0x000fe200078e0005 */
[----:B------:R-:W2:Y:S01]  /*22b60*/  LDL.LU R4, [R1+0x1784] ;  /* 0x0017840001047983 */ /* 0x000ea20000300800 */
[----:B------:R-:W3:Y:S02]  /*22b70*/  LDL.LU R5, [R1+0x1780] ;  /* 0x0017800001057983 */ /* 0x000ee40000300800 */
[----:B------:R-:W-:Y:S01]  /*22b80*/  STL.64 [R1+0x1760], R14 ;  /* 0x0017600e01007387 */ /* 0x000fe20000100a00 */
[----:B------:R0:W-:Y:S02]  /*22b90*/  STL.64 [R1+0x1758], R12 ;  /* 0x0017580c01007387 */ /* 0x0001e40000100a00 */
[----:B0-----:R-:W-:-:S02]  /*22ba0*/  IMAD.MOV.U32 R12, RZ, RZ, R29 ;  /* 0x000000ffff0c7224 */ /* 0x001fc400078e001d */
[----:B------:R-:W4:Y:S01]  /*22bb0*/  LDL.LU R29, [R1+0x177c] ;  /* 0x00177c00011d7983 */ /* 0x000f220000300800 */
[----:B------:R-:W4:Y:S02]  /*22bc0*/  LDL.LU R13, [R1+0xa4] ;  /* 0x0000a400010d7983 */ /* 0x000f240000300800 */
[----:B------:R-:W4:Y:S02]  /*22bd0*/  LDL.LU R14, [R1+0xa8] ;  /* 0x0000a800010e7983 */ /* 0x000f240000300800 */
[----:B------:R-:W-:Y:S02]  /*22be0*/  IMAD.MOV.U32 R15, RZ, RZ, R28 ;  /* 0x000000ffff0f7224 */ /* 0x000fe400078e001c */
[----:B------:R-:W4:Y:S01]  /*22bf0*/  LDL.LU R28, [R1+0x1778] ;  /* 0x00177800011c7983 */ /* 0x000f220000300800 */
[----:B------:R-:W-:Y:S02]  /*22c00*/  IMAD.MOV.U32 R22, RZ, RZ, R17 ;  /* 0x000000ffff167224 */ /* 0x000fe400078e0011 */
[----:B------:R-:W-:-:S02]  /*22c10*/  IMAD.MOV.U32 R23, RZ, RZ, R16 ;  /* 0x000000ffff177224 */ /* 0x000fc400078e0010 */
[----:B------:R-:W-:Y:S02]  /*22c20*/  IMAD.MOV.U32 R20, RZ, RZ, R19 ;  /* 0x000000ffff147224 */ /* 0x000fe400078e0013 */
[----:B------:R-:W-:Y:S01]  /*22c30*/  IMAD.MOV.U32 R21, RZ, RZ, R18 ;  /* 0x000000ffff157224 */ /* 0x000fe200078e0012 */
[----:B------:R-:W-:Y:S04]  /*22c40*/  STL.64 [R1+0x1720], R22 ;  /* 0x0017201601007387 */ /* 0x000fe80000100a00 */
[----:B------:R2:W-:Y:S02]  /*22c50*/  STL.64 [R1+0x1718], R20 ;  /* 0x0017181401007387 */ /* 0x0005e40000100a00 */
[----:B--2---:R-:W-:Y:S02]  /*22c60*/  IMAD.MOV.U32 R21, RZ, RZ, R4 ;  /* 0x000000ffff157224 */ /* 0x004fe400078e0004 */
[----:B---3--:R-:W-:-:S02]  /*22c70*/  IMAD.MOV.U32 R20, RZ, RZ, R5 ;  /* 0x000000ffff147224 */ /* 0x008fc400078e0005 */
[----:B----4-:R-:W0:Y:S04]  /*22c80*/  LDSM.16.MT88.4 R4, [R29+0x10c00] ;  /* 0x010c00001d04783b */ /* 0x010e280000004200 */
[----:B------:R-:W1:Y:S04]  /*22c90*/  LDSM.16.MT88.4 R16, [R28+0x10c00] ;  /* 0x010c00001c10783b */ /* 0x000e680000004200 */
[----:B------:R-:W-:Y:S04]  /*22ca0*/  STL [R1+0x16f0], R29 ;  /* 0x0016f01d01007387 */ /* 0x000fe80000100800 */
[----:B0-----:R-:W-:Y:S01]  /*22cb0*/  STL.64 [R1+0x16e8], R6 ;  /* 0x0016e80601007387 */ /* 0x001fe20000100a00 */
[----:B------:R0:W-:Y:S02]  /*22cc0*/  STL.64 [R1+0x16e0], R4 ;  /* 0x0016e00401007387 */ /* 0x0001e40000100a00 */
[----:B0-----:R-:W-:-:S02]  /*22cd0*/  IMAD.MOV.U32 R4, RZ, RZ, R8 ;  /* 0x000000ffff047224 */ /* 0x001fc400078e0008 */
[----:B------:R-:W-:Y:S01]  /*22ce0*/  IMAD.MOV.U32 R5, RZ, RZ, R9 ;  /* 0x000000ffff057224 */ /* 0x000fe200078e0009 */
[----:B------:R-:W2:Y:S01]  /*22cf0*/  LDL.LU R8, [R1+0x1774] ;  /* 0x0017740001087983 */ /* 0x000ea20000300800 */
[----:B------:R-:W2:Y:S02]  /*22d00*/  LDL.LU R9, [R1+0x1770] ;  /* 0x0017700001097983 */ /* 0x000ea40000300800 */
[----:B------:R-:W-:Y:S02]  /*22d10*/  IMAD.MOV.U32 R6, RZ, RZ, R10 ;  /* 0x000000ffff067224 */ /* 0x000fe400078e000a */
[----:B------:R-:W-:Y:S01]  /*22d20*/  IMAD.MOV.U32 R7, RZ, RZ, R11 ;  /* 0x000000ffff077224 */ /* 0x000fe200078e000b */
[----:B------:R-:W2:Y:S01]  /*22d30*/  LDL.LU R10, [R1+0x176c] ;  /* 0x00176c00010a7983 */ /* 0x000ea20000300800 */
[----:B------:R-:W2:Y:S02]  /*22d40*/  LDL.LU R11, [R1+0x1768] ;  /* 0x00176800010b7983 */ /* 0x000ea40000300800 */
[----:B------:R-:W-:Y:S02]  /*22d50*/  STL [R1+0x16f4], R28 ;  /* 0x0016f41c01007387 */ /* 0x000fe40000100800 */
[----:B-1----:R-:W-:Y:S01]  /*22d60*/  STL.64 [R1+0x16b0], R18 ;  /* 0x0016b01201007387 */ /* 0x002fe20000100a00 */
[----:B------:R0:W-:Y:S04]  /*22d70*/  STL.64 [R1+0x16a8], R16 ;  /* 0x0016a81001007387 */ /* 0x0001e80000100a00 */
[----:B0-----:R-:W3:Y:S01]  /*22d80*/  LDL.LU R16, [R1+0x70] ;  /* 0x0000700001107983 */ /* 0x001ee20000300800 */
[----:B------:R-:W3:Y:S02]  /*22d90*/  LDL.LU R17, [R1+0x74] ;  /* 0x0000740001117983 */ /* 0x000ee40000300800 */
[----:B------:R-:W4:Y:S02]  /*22da0*/  LDL.LU R18, [R1+0x78] ;  /* 0x0000780001127983 */ /* 0x000f240000300800 */
[----:B------:R-:W4:Y:S01]  /*22db0*/  LDL.LU R19, [R1+0x7c] ;  /* 0x00007c0001137983 */ /* 0x000f220000300800 */
[C---:B--2---:R-:W-:Y:S08]  /*22dc0*/  HMMA.16816.F32.BF16 R4, R8.reuse, R20, R4 ;  /* 0x000000140804723c */ /* 0x044ff00000041804 */
[----:B------:R-:W-:Y:S01]  /*22dd0*/  HMMA.16816.F32.BF16 R12, R8, R24, R12 ;  /* 0x00000018080c723c */ /* 0x000fe2000004180c */
[----:B----4-:R-:W-:Y:S01]  /*22de0*/  STL.64 [R1+0x1750], R18 ;  /* 0x0017501201007387 */ /* 0x010fe20000100a00 */
[----:B---3--:R0:W-:Y:S03]  /*22df0*/  STL.64 [R1+0x1748], R16 ;  /* 0x0017481001007387 */ /* 0x0081e60000100a00 */
[----:B0-----:R-:W2:Y:S10]  /*22e00*/  LDL.LU.64 R16, [R1+0xe0] ;  /* 0x0000e00001107983 */ /* 0x001eb40000300a00 */
[----:B------:R0:W-:Y:S02]  /*22e10*/  STL.64 [R1+0x50], R4 ;  /* 0x0000500401007387 */ /* 0x0001e40000100a00 */
[----:B------:R1:W-:Y:S07]  /*22e20*/  STL.64 [R1+0x58], R6 ;  /* 0x0000580601007387 */ /* 0x0003ee0000100a00 */
[----:B0-----:R-:W-:-:S02]  /*22e30*/  IMAD.MOV.U32 R5, RZ, RZ, R14 ;  /* 0x000000ffff057224 */ /* 0x001fc400078e000e */
[----:B------:R-:W-:Y:S02]  /*22e40*/  IMAD.MOV.U32 R4, RZ, RZ, R15 ;  /* 0x000000ffff047224 */ /* 0x000fe400078e000f */
[----:B-1----:R-:W-:Y:S02]  /*22e50*/  IMAD.MOV.U32 R7, RZ, RZ, R12 ;  /* 0x000000ffff077224 */ /* 0x002fe400078e000c */
[----:B------:R-:W-:Y:S01]  /*22e60*/  IMAD.MOV.U32 R6, RZ, RZ, R13 ;  /* 0x000000ffff067224 */ /* 0x000fe200078e000d */
[----:B------:R-:W2:Y:S01]  /*22e70*/  LDL.LU.64 R14, [R1+0x1760] ;  /* 0x00176000010e7983 */ /* 0x000ea20000300a00 */
[----:B------:R-:W2:Y:S02]  /*22e80*/  LDL.LU.64 R12, [R1+0x1758] ;  /* 0x00175800010c7983 */ /* 0x000ea40000300a00 */
[----:B------:R0:W-:Y:S02]  /*22e90*/  STL.64 [R1+0x1728], R24 ;  /* 0x0017281801007387 */ /* 0x0001e40000100a00 */
[----:B------:R-:W-:-:S02]  /*22ea0*/  IMAD.MOV.U32 R26, RZ, RZ, R2 ;  /* 0x000000ffff1a7224 */ /* 0x000fc400078e0002 */
[----:B------:R-:W-:Y:S01]  /*22eb0*/  IMAD.MOV.U32 R27, RZ, RZ, R0 ;  /* 0x000000ffff1b7224 */ /* 0x000fe200078e0000 */
[----:B0-----:R-:W3:Y:S01]  /*22ec0*/  LDL.LU R24, [R1+0x30] ;  /* 0x0000300001187983 */ /* 0x001ee20000300800 */
[----:B------:R-:W4:Y:S01]  /*22ed0*/  LDL.LU.64 R18, [R1+0x1750] ;  /* 0x0017500001127983 */ /* 0x000f220000300a00 */
[C---:B--2---:R-:W-:Y:S01]  /*22ee0*/  HMMA.16816.F32.BF16 R12, R8.reuse, R16, R12 ;  /* 0x00000010080c723c */ /* 0x044fe2000004180c */
[----:B------:R-:W-:Y:S02]  /*22ef0*/  IMAD.MOV.U32 R2, RZ, RZ, R16 ;  /* 0x000000ffff027224 */ /* 0x000fe400078e0010 */
[----:B------:R-:W-:Y:S02]  /*22f00*/  IMAD.MOV.U32 R0, RZ, RZ, R17 ;  /* 0x000000ffff007224 */ /* 0x000fe400078e0011 */
[----:B------:R-:W4:Y:S11]  /*22f10*/  LDL.LU.64 R16, [R1+0x1748] ;  /* 0x0017480001107983 */ /* 0x000f360000300a00 */
[----:B------:R-:W-:Y:S07]  /*22f20*/  @!UPT UIADD3 URZ, URZ, URZ, URZ ;  /* 0x0000003f3f3ff290 */ /* 0x000fee000fffe03f */
[----:B------:R0:W-:Y:S04]  /*22f30*/  STL.64 [R1+0x60], R12 ;  /* 0x0000600c01007387 */ /* 0x0001e80000100a00 */
[----:B0-----:R-:W4:Y:S01]  /*22f40*/  LDL.LU.64 R12, [R1+0x1740] ;  /* 0x00174000010c7983 */ /* 0x001f220000300a00 */
[----:B------:R-:W-:Y:S02]  /*22f50*/  IMAD.MOV.U32 R25, RZ, RZ, R3 ;  /* 0x000000ffff197224 */ /* 0x000fe400078e0003 */
[----:B------:R-:W-:Y:S02]  /*22f60*/  IMAD.MOV.U32 R28, RZ, RZ, R14 ;  /* 0x000000ffff1c7224 */ /* 0x000fe400078e000e */
[----:B------:R-:W-:Y:S02]  /*22f70*/  IMAD.MOV.U32 R29, RZ, RZ, R15 ;  /* 0x000000ffff1d7224 */ /* 0x000fe400078e000f */
[----:B------:R-:W3:Y:S01]  /*22f80*/  LDL.LU.64 R14, [R1+0x1738] ;  /* 0x00173800010e7983 */ /* 0x000ee20000300a00 */
[----:B----4-:R-:W-:Y:S01]  /*22f90*/  HMMA.16816.F32.BF16 R16, R8, R12, R16 ;  /* 0x0000000c0810723c */ /* 0x010fe20000041810 */
[----:B------:R-:W-:-:S02]  /*22fa0*/  IMAD.MOV.U32 R22, RZ, RZ, R12 ;  /* 0x000000ffff167224 */ /* 0x000fc400078e000c */
[----:B------:R-:W-:Y:S02]  /*22fb0*/  IMAD.MOV.U32 R3, RZ, RZ, R13 ;  /* 0x000000ffff037224 */ /* 0x000fe400078e000d */
[----:B------:R-:W3:Y:S02]  /*22fc0*/  LDL.LU.64 R12, [R1+0x1730] ;  /* 0x00173000010c7983 */ /* 0x000ee40000300a00 */
[----:B------:R-:W-:Y:S11]  /*22fd0*/  IMAD.MOV.U32 R8, RZ, RZ, R22 ;  /* 0x000000ffff087224 */ /* 0x000ff600078e0016 */
[----:B------:R-:W-:Y:S05]  /*22fe0*/  @!UPT UIADD3 URZ, URZ, URZ, URZ ;  /* 0x0000003f3f3ff290 */ /* 0x000fea000fffe03f */
[----:B------:R-:W-:Y:S01]  /*22ff0*/  STL.64 [R1+0x16c0], R18 ;  /* 0x0016c01201007387 */ /* 0x000fe20000100a00 */
[----:B------:R-:W-:Y:S01]  /*23000*/  STL.64 [R1+0x16b8], R16 ;  /* 0x0016b81001007387 */ /* 0x000fe20000100a00 */
[C---:B---3--:R-:W-:Y:S02]  /*23010*/  HMMA.16816.F32.BF16 R20, R12.reuse, R20, R24 ;  /* 0x000000140c14723c */ /* 0x048fe40000041818 */
[----:B------:R-:W2:Y:S11]  /*23020*/  LDL.LU.64 R24, [R1+0x1728] ;  /* 0x0017280001187983 */ /* 0x000eb60000300a00 */
[----:B------:R-:W-:Y:S10]  /*23030*/  @!UPT UIADD3 URZ, URZ, URZ, URZ ;  /* 0x0000003f3f3ff290 */ /* 0x000ff4000fffe03f */
[----:B------:R-:W-:Y:S01]  /*23040*/  STL.64 [R1+0x20], R20 ;  /* 0x0000201401007387 */ /* 0x000fe20000100a00 */
[----:B------:R0:W-:Y:S03]  /*23050*/  STL.64 [R1+0x28], R22 ;  /* 0x0000281601007387 */ /* 0x0001e60000100a00 */
[----:B0-----:R-:W2:Y:S01]  /*23060*/  LDL.LU.64 R22, [R1+0x1720] ;  /* 0x0017200001167983 */ /* 0x001ea20000300a00 */
[----:B------:R-:W2:Y:S02]  /*23070*/  LDL.LU.64 R20, [R1+0x1718] ;  /* 0x0017180001147983 */ /* 0x000ea40000300a00 */
[----:B------:R-:W-:Y:S02]  /*23080*/  IMAD.MOV.U32 R16, RZ, RZ, R2 ;  /* 0x000000ffff107224 */ /* 0x000fe400078e0002 */
[----:B------:R-:W-:Y:S02]  /*23090*/  IMAD.MOV.U32 R17, RZ, RZ, R0 ;  /* 0x000000ffff117224 */ /* 0x000fe400078e0000 */
[----:B------:R-:W-:Y:S01]  /*230a0*/  IMAD.MOV.U32 R9, RZ, RZ, R3 ;  /* 0x000000ffff097224 */ /* 0x000fe200078e0003 */
[C---:B--2---:R-:W-:Y:S01]  /*230b0*/  HMMA.16816.F32.BF16 R24, R12.reuse, R24, R20 ;  /* 0x000000180c18723c */ /* 0x044fe20000041814 */
[----:B------:R-:W2:Y:S01]  /*230c0*/  LDL.LU.64 R22, [R1+0x1710] ;  /* 0x0017100001167983 */ /* 0x000ea20000300a00 */
[----:B------:R-:W2:Y:S11]  /*230d0*/  LDL.LU.64 R20, [R1+0x1708] ;  /* 0x0017080001147983 */ /* 0x000eb60000300a00 */
[----:B------:R-:W-:Y:S10]  /*230e0*/  @!UPT UIADD3 URZ, URZ, URZ, URZ ;  /* 0x0000003f3f3ff290 */ /* 0x000ff4000fffe03f */
[----:B------:R0:W-:Y:S01]  /*230f0*/  STL [R1], R24 ;  /* 0x0000001801007387 */ /* 0x0001e20000100800 */
[----:B------:R-:W-:Y:S02]  /*23100*/  IMAD.MOV.U32 R2, RZ, RZ, R26 ;  /* 0x000000ffff027224 */ /* 0x000fe400078e001a */
[----:B------:R-:W-:Y:S02]  /*23110*/  IMAD.MOV.U32 R0, RZ, RZ, R27 ;  /* 0x000000ffff007224 */ /* 0x000fe400078e001b */
[----:B------:R-:W-:Y:S01]  /*23120*/  IMAD.MOV.U32 R3, RZ, RZ, R25 ;  /* 0x000000ffff037224 */ /* 0x000fe200078e0019 */
[----:B------:R-:W3:Y:S04]  /*23130*/  LDL.LU.64 R26, [R1+0x1700] ;  /* 0x00170000011a7983 */ /* 0x000ee80000300a00 */
[----:B0-----:R-:W3:Y:S02]  /*23140*/  LDL.LU.64 R24, [R1+0x16f8] ;  /* 0x0016f80001187983 */ /* 0x001ee40000300a00 */
[C---:B---3--:R-:W-:Y:S11]  /*23150*/  HMMA.16816.F32.BF16 R24, R12.reuse, R16, R24 ;  /* 0x000000100c18723c */ /* 0x048ff60000041818 */
[----:B------:R-:W-:Y:S11]  /*23160*/  @!UPT UIADD3 URZ, URZ, URZ, URZ ;  /* 0x0000003f3f3ff290 */ /* 0x000ff6000fffe03f */
[----:B------:R-:W-:Y:S01]  /*23170*/  @!UPT UIADD3 URZ, URZ, URZ, URZ ;  /* 0x0000003f3f3ff290 */ /* 0x000fe2000fffe03f */
[----:B------:R0:W-:Y:S01]  /*23180*/  STL.64 [R1+0x1690], R26 ;  /* 0x0016901a01007387 */ /* 0x0001e20000100a00 */
[----:B------:R1:W-:Y:S03]  /*23190*/  STL.64 [R1+0x1688], R24 ;  /* 0x0016881801007387 */ /* 0x0003e60000100a00 */
[----:B0-----:R-:W3:Y:S01]  /*231a0*/  LDL.LU R26, [R1+0xd8] ;  /* 0x0000d800011a7983 */ /* 0x001ee20000300800 */
[----:B------:R-:W3:Y:S01]  /*231b0*/  LDL.LU R27, [R1+0xdc] ;  /* 0x0000dc00011b7983 */ /* 0x000ee20000300800 */
[----:B--2---:R-:W-:Y:S01]  /*231c0*/  HMMA.16816.F32.BF16 R20, R12, R8, R20 ;  /* 0x000000080c14723c */ /* 0x004fe20000041814 */
[----:B------:R-:W-:Y:S02]  /*231d0*/  IMAD.MOV.U32 R18, RZ, RZ, R28 ;  /* 0x000000ffff127224 */ /* 0x000fe400078e001c */
[----:B------:R-:W-:Y:S01]  /*231e0*/  IMAD.MOV.U32 R19, RZ, RZ, R29 ;  /* 0x000000ffff137224 */ /* 0x000fe200078e001d */
[----:B---3--:R0:W-:Y:S01]  /*231f0*/  STL.64 [R1+0x16d8], R26 ;  /* 0x0016d81a01007387 */ /* 0x0081e20000100a00 */
[----:B-1----:R-:W2:Y:S02]  /*23200*/  LDL.LU R24, [R1+0x50] ;  /* 0x0000500001187983 */ /* 0x002ea40000300800 */
[----:B------:R-:W2:Y:S01]  /*23210*/  LDL.LU R25, [R1+0x54] ;  /* 0x0000540001197983 */ /* 0x000ea20000300800 */
[----:B0-----:R-:W2:Y:S01]  /*23220*/  LDL.LU R26, [R1+0x58] ;  /* 0x00005800011a7983 */ /* 0x001ea20000300800 */
[----:B------:R-:W2:Y:S02]  /*23230*/  LDL.LU R27, [R1+0x5c] ;  /* 0x00005c00011b7983 */ /* 0x000ea40000300800 */
[----:B------:R-:W3:Y:S02]  /*23240*/  LDL R15, [R1+0x14c] ;  /* 0x00014c00010f7983 */ /* 0x000ee40000100800 */
[----:B------:R-:W4:Y:S01]  /*23250*/  LDL.LU R16, [R1+0x60] ;  /* 0x0000600001107983 */ /* 0x000f220000300800 */
[----:B------:R-:W4:Y:S01]  /*23260*/  LDL.LU R17, [R1+0x64] ;  /* 0x0000640001117983 */ /* 0x000f220000300800 */
[----:B------:R-:W2:Y:S02]  /*23270*/  LDL.LU R28, [R1+0x16f4] ;  /* 0x0016f400011c7983 */ /* 0x000ea40000300800 */
[----:B------:R-:W2:Y:S02]  /*23280*/  LDL.LU R29, [R1+0x16f0] ;  /* 0x0016f000011d7983 */ /* 0x000ea40000300800 */
[----:B------:R0:W-:Y:S02]  /*23290*/  STL.64 [R1+0x16d0], R18 ;  /* 0x0016d01201007387 */ /* 0x0001e40000100a00 */
[----:B0-----:R-:W-:-:S02]  /*232a0*/  IMAD.MOV.U32 R18, RZ, RZ, R5 ;  /* 0x000000ffff127224 */ /* 0x001fc400078e0005 */
[----:B------:R-:W-:Y:S01]  /*232b0*/  IMAD.MOV.U32 R19, RZ, RZ, R4 ;  /* 0x000000ffff137224 */ /* 0x000fe200078e0004 */
[----:B--2---:R-:W0:Y:S04]  /*232c0*/  LDSM.16.MT88.4 R8, [R29+0x11000] ;  /* 0x011000001d08783b */ /* 0x004e280000004200 */
[----:B----4-:R1:W-:Y:S02]  /*232d0*/  STL.64 [R1+0x16c8], R16 ;  /* 0x0016c81001007387 */ /* 0x0103e40000100a00 */
[----:B-1----:R-:W-:Y:S02]  /*232e0*/  IMAD.MOV.U32 R16, RZ, RZ, R7 ;  /* 0x000000ffff107224 */ /* 0x002fe400078e0007 */
[----:B------:R-:W-:Y:S02]  /*232f0*/  IMAD.MOV.U32 R17, RZ, RZ, R6 ;  /* 0x000000ffff117224 */ /* 0x000fe400078e0006 */
[----:B---3--:R-:W1:Y:S04]  /*23300*/  LDSM.16.M88.4 R4, [R15+0x80] ;  /* 0x000080000f04783b */ /* 0x008e680000000200 */
[----:B------:R2:W-:Y:S01]  /*23310*/  STL.64 [R1+0x1680], R22 ;  /* 0x0016801601007387 */ /* 0x0005e20000100a00 */
[----:B------:R-:W-:Y:S03]  /*23320*/  STL.64 [R1+0x1678], R20 ;  /* 0x0016781401007387 */ /* 0x000fe60000100a00 */
[----:B--2---:R-:W2:Y:S01]  /*23330*/  LDL.LU R22, [R1+0xe8] ;  /* 0x0000e80001167983 */ /* 0x004ea20000300800 */
[----:B------:R-:W2:Y:S02]  /*23340*/  LDL.LU R23, [R1+0xec] ;  /* 0x0000ec0001177983 */ /* 0x000ea40000300800 */
[----:B------:R-:W-:Y:S01]  /*23350*/  STL [R1+0x165c], R29 ;  /* 0x00165c1d01007387 */ /* 0x000fe20000100800 */
[----:B0-----:R-:W-:Y:S01]  /*23360*/  STL [R1+0x1654], R8 ;  /* 0x0016540801007387 */ /* 0x001fe20000100800 */
[----:B------:R-:W-:Y:S02]  /*23370*/  STL [R1+0x1650], R9 ;  /* 0x0016500901007387 */ /* 0x000fe40000100800 */
[----:B------:R-:W-:Y:S02]  /*23380*/  STL [R1+0x164c], R10 ;  /* 0x00164c0a01007387 */ /* 0x000fe40000100800 */
[----:B------:R0:W-:Y:S02]  /*23390*/  STL [R1+0x1648], R11 ;  /* 0x0016480b01007387 */ /* 0x0001e40000100800 */
[----:B0-----:R-:W3:Y:S01]  /*233a0*/  LDL.LU.64 R10, [R1+0xc8] ;  /* 0x0000c800010a7983 */ /* 0x001ee20000300a00 */
[----:B-1----:R-:W-:Y:S03]  /*233b0*/  STL.64 [R1+0x80], R4 ;  /* 0x0000800401007387 */ /* 0x002fe60000100a00 */
[----:B------:R-:W-:Y:S02]  /*233c0*/  STL.64 [R1+0x88], R6 ;  /* 0x0000880601007387 */ /* 0x000fe40000100a00 */
[----:B------:R-:W0:Y:S02]  /*233d0*/  LDSM.16.M88.4 R4, [R15+0x4080] ;  /* 0x004080000f04783b */ /* 0x000e240000000200 */
[----:B0-----:R-:W-:Y:S02]  /*233e0*/  STL.64 [R1+0xb0], R4 ;  /* 0x0000b00401007387 */ /* 0x001fe40000100a00 */
[----:B------:R-:W-:Y:S02]  /*233f0*/  STL.64 [R1+0xb8], R6 ;  /* 0x0000b80601007387 */ /* 0x000fe40000100a00 */
[----:B------:R-:W0:Y:S02]  /*23400*/  LDSM.16.M88.4 R4, [R15+0x8080] ;  /* 0x008080000f04783b */ /* 0x000e240000000200 */
[----:B------:R-:W1:Y:S04]  /*23410*/  LDSM.16.M88.4 R12, [R15+0xc080] ;  /* 0x00c080000f0c783b */ /* 0x000e680000000200 */
[----:B0-----:R-:W-:Y:S01]  /*23420*/  STL.64 [R1+0xf0], R4 ;  /* 0x0000f00401007387 */ /* 0x001fe20000100a00 */
[----:B------:R0:W-:Y:S03]  /*23430*/  STL.64 [R1+0xf8], R6 ;  /* 0x0000f80601007387 */ /* 0x0001e60000100a00 */
[----:B0-----:R-:W4:Y:S01]  /*23440*/  LDL.LU.64 R6, [R1+0x16e8] ;  /* 0x0016e80001067983 */ /* 0x001f220000300a00 */
[----:B------:R-:W4:Y:S02]  /*23450*/  LDL.LU.64 R4, [R1+0x16e0] ;  /* 0x0016e00001047983 */ /* 0x000f240000300a00 */
[----:B-1----:R-:W-:Y:S02]  /*23460*/  STL.64 [R1+0x110], R12 ;  /* 0x0001100c01007387 */ /* 0x002fe40000100a00 */
[----:B------:R-:W-:Y:S02]  /*23470*/  STL.64 [R1+0x118], R14 ;  /* 0x0001180e01007387 */ /* 0x000fe40000100a00 */
[----:B------:R-:W0:Y:S04]  /*23480*/  LDSM.16.MT88.4 R12, [R28+0x11000] ;  /* 0x011000001c0c783b */ /* 0x000e280000004200 */
[----:B------:R-:W-:Y:S04]  /*23490*/  STL [R1+0x1658], R28 ;  /* 0x0016581c01007387 */ /* 0x000fe80000100800 */
[----:B0-----:R-:W-:Y:S01]  /*234a0*/  STL.64 [R1+0x1618], R14 ;  /* 0x0016180e01007387 */ /* 0x001fe20000100a00 */
[----:B------:R3:W-:Y:S02]  /*234b0*/  STL.64 [R1+0x1610], R12 ;  /* 0x0016100c01007387 */ /* 0x0007e40000100a00 */
[----:B---3--:R-:W-:-:S02]  /*234c0*/  IMAD.MOV.U32 R13, RZ, RZ, R10 ;  /* 0x000000ffff0d7224 */ /* 0x008fc400078e000a */
[----:B------:R-:W-:Y:S01]  /*234d0*/  IMAD.MOV.U32 R12, RZ, RZ, R11 ;  /* 0x000000ffff0c7224 */ /* 0x000fe200078e000b */
[----:B----4-:R-:W-:Y:S11]  /*234e0*/  HMMA.16816.F32.BF16 R24, R4, R10, R24 ;  /* 0x0000000a0418723c */ /* 0x010ff60000041818 */
[----:B------:R-:W-:Y:S11]  /*234f0*/  @!UPT UIADD3 URZ, URZ, URZ, URZ ;  /* 0x0000003f3f3ff290 */ /* 0x000ff6000fffe03f */
[----:B------:R-:W-:Y:S02]  /*23500*/  @!UPT UIADD3 URZ, URZ, URZ, URZ ;  /* 0x0000003f3f3ff290 */ /* 0x000fe4000fffe03f */
[----:B------:R-:W-:Y:S02]  /*23510*/  IMAD.MOV.U32 R10, RZ, RZ, R26 ;  /* 0x000000ffff0a7224 */ /* 0x000fe400078e001a */
[----:B------:R-:W-:Y:S02]  /*23520*/  IMAD.MOV.U32 R11, RZ, RZ, R27 ;  /* 0x000000ffff0b7224 */ /* 0x000fe400078e001b */
[----:B------:R-:W3:Y:S01]  /*23530*/  LDL.LU.64 R26, [R1+0x16d8] ;  /* 0x0016d800011a7983 */ /* 0x000ee20000300a00 */
[----:B------:R-:W-:Y:S02]  /*23540*/  IMAD.MOV.U32 R9, RZ, RZ, R25 ;  /* 0x000000ffff097224 */ /* 0x000fe400078e0019 */
[----:B------:R-:W-:-:S03]  /*23550*/  IMAD.MOV.U32 R8, RZ, RZ, R24 ;  /* 0x000000ffff087224 */ /* 0x000fc600078e0018 */
[----:B------:R-:W-:Y:S02]  /*23560*/  STL [R1+0x1664], R9 ;  /* 0x0016640901007387 */ /* 0x000fe40000100800 */
[----:B------:R-:W-:Y:S01]  /*23570*/  STL [R1+0x1660], R8 ;  /* 0x0016600801007387 */ /* 0x000fe20000100800 */
[C---:B---3--:R-:W-:Y:S11]  /*23580*/  HMMA.16816.F32.BF16 R16, R4.reuse, R26, R16 ;  /* 0x0000001a0410723c */ /* 0x048ff60000041810 */
[----:B------:R-:W-:Y:S11]  /*23590*/  @!UPT UIADD3 URZ, URZ, URZ, URZ ;  /* 0x0000003f3f3ff290 */ /* 0x000ff6000fffe03f */
[----:B------:R-:W-:Y:S01]  /*235a0*/  @!UPT UIADD3 URZ, URZ, URZ, URZ ;  /* 0x0000003f3f3ff290 */ /* 0x000fe2000fffe03f */
[----:B------:R-:W-:Y:S01]  /*235b0*/  STL [R1+0x30], R16 ;  /* 0x0000301001007387 */ /* 0x000fe20000100800 */
[----:B------:R0:W-:Y:S02]  /*235c0*/  STL [R1+0x38], R18 ;  /* 0x0000381201007387 */ /* 0x0001e40000100800 */
[----:B------:R-:W-:Y:S02]  /*235d0*/  IMAD.MOV.U32 R28, RZ, RZ, R19 ;  /* 0x000000ffff1c7224 */ /* 0x000fe400078e0013 */
[----:B------:R-:W-:Y:S01]  /*235e0*/  IMAD.MOV.U32 R29, RZ, RZ, R17 ;  /* 0x000000ffff1d7224 */ /* 0x000fe200078e0011 */
[----:B0-----:R-:W2:Y:S01]  /*235f0*/  LDL.LU.64 R18, [R1+0x16d0] ;  /* 0x0016d00001127983 */ /* 0x001ea20000300a00 */
[----:B------:R-:W2:Y:S02]  /*23600*/  LDL.LU.64 R16, [R1+0x16c8] ;  /* 0x0016c80001107983 */ /* 0x000ea40000300a00 */
[----:B------:R-:W-:Y:S01]  /*23610*/  STL.64 [R1+0x1698], R26 ;  /* 0x0016981a01007387 */ /* 0x000fe20000100a00 */
[----:B--2---:R-:W-:Y:S11]  /*23620*/  HMMA.16816.F32.BF16 R16, R4, R22, R16 ;  /* 0x000000160410723c */ /* 0x004ff60000041810 */
        /* <DEDUP_REMOVED lines=8> */
[----:B------:R0:W-:Y:S02]  /*236b0*/  STL.64 [R1+0x16a0], R22 ;  /* 0x0016a01601007387 */ /* 0x0001e40000100a00 */
[----:B------:R-:W3:Y:S01]  /*236c0*/  LDL.LU R20, [R1+0x20] ;  /* 0x0000200001147983 */ /* 0x000ee20000300800 */
[----:B------:R-:W3:Y:S04]  /*236d0*/  LDL.LU R21, [R1+0x24] ;  /* 0x0000240001157983 */ /* 0x000ee80000300800 */
[----:B0-----:R-:W3:Y:S01]  /*236e0*/  LDL.LU R22, [R1+0x28] ;  /* 0x0000280001167983 */ /* 0x001ee20000300800 */
[----:B------:R-:W3:Y:S02]  /*236f0*/  LDL.LU R23, [R1+0x2c] ;  /* 0x00002c0001177983 */ /* 0x000ee40000300800 */
[----:B------:R0:W-:Y:S02]  /*23700*/  STL.64 [R1+0x1670], R10 ;  /* 0x0016700a01007387 */ /* 0x0001e40000100a00 */
[----:B------:R-:W-:Y:S01]  /*23710*/  STL.64 [R1+0x1668], R8 ;  /* 0x0016680801007387 */ /* 0x000fe20000100a00 */
[----:B0-----:R-:W2:Y:S01]  /*23720*/  LDL.LU R10, [R1+0x108] ;  /* 0x00010800010a7983 */ /* 0x001ea20000300800 */
[----:B------:R-:W2:Y:S02]  /*23730*/  LDL.LU R11, [R1+0x10c] ;  /* 0x00010c00010b7983 */ /* 0x000ea40000300800 */
[----:B------:R-:W-:-:S02]  /*23740*/  IMAD.MOV.U32 R26, RZ, RZ, R13 ;  /* 0x000000ffff1a7224 */ /* 0x000fc400078e000d */
[----:B------:R-:W-:Y:S01]  /*23750*/  IMAD.MOV.U32 R27, RZ, RZ, R12 ;  /* 0x000000ffff1b7224 */ /* 0x000fe200078e000c */
[----:B--2---:R-:W-:Y:S01]  /*23760*/  HMMA.16816.F32.BF16 R4, R4, R10, R16 ;  /* 0x0000000a0404723c */ /* 0x004fe20000041810 */
[----:B------:R-:W3:Y:S01]  /*23770*/  LDL.LU.64 R18, [R1+0x16b0] ;  /* 0x0016b00001127983 */ /* 0x000ee20000300a00 */
[----:B------:R-:W3:Y:S11]  /*23780*/  LDL.LU.64 R16, [R1+0x16a8] ;  /* 0x0016a80001107983 */ /* 0x000ef60000300a00 */
[----:B------:R-:W-:Y:S10]  /*23790*/  @!UPT UIADD3 URZ, URZ, URZ, URZ ;  /* 0x0000003f3f3ff290 */ /* 0x000ff4000fffe03f */
[----:B------:R0:W-:Y:S01]  /*237a0*/  STL.64 [R1+0x10], R4 ;  /* 0x0000100401007387 */ /* 0x0001e20000100a00 */
[----:B------:R1:W-:Y:S03]  /*237b0*/  STL.64 [R1+0x18], R6 ;  /* 0x0000180601007387 */ /* 0x0003e60000100a00 */
[----:B0-----:R-:W2:Y:S01]  /*237c0*/  LDL.LU R4, [R1] ;  /* 0x0000000001047983 */ /* 0x001ea20000300800 */
        /* <DEDUP_REMOVED lines=22> */
[----:B------:R-:W2:Y:S11]  /*23930*/  LDL.LU.64 R20, [R1+0x1678] ;  /* 0x0016780001147983 */ /* 0x000eb60000300a00 */
[----:B------:R-:W-:Y:S10]  /*23940*/  @!UPT UIADD3 URZ, URZ, URZ, URZ ;  /* 0x0000003f3f3ff290 */ /* 0x000ff4000fffe03f */
        /* <DEDUP_REMOVED lines=12> */
[----:B----4-:R-:W-:Y:S02]  /*23a10*/  IMAD.MOV.U32 R12, RZ, RZ, R9 ;  /* 0x000000ffff0c7224 */ /* 0x010fe400078e0009 */
[----:B------:R-:W-:Y:S01]  /*23a20*/  IMAD.MOV.U32 R13, RZ, RZ, R8 ;  /* 0x000000ffff0d7224 */ /* 0x000fe200078e0008 */
[----:B------:R-:W2:Y:S01]  /*23a30*/  LDL.LU R9, [R1+0x1664] ;  /* 0x0016640001097983 */ /* 0x000ea20000300800 */
[----:B------:R-:W4:Y:S02]  /*23a40*/  LDL.LU R8, [R1+0x1660] ;  /* 0x0016600001087983 */ /* 0x000f240000300800 */
[----:B------:R-:W-:Y:S01]  /*23a50*/  STL.64 [R1+0x1640], R14 ;  /* 0x0016400e01007387 */ /* 0x000fe20000100a00 */
[----:B------:R0:W-:Y:S04]  /*23a60*/  STL.64 [R1+0x1638], R12 ;  /* 0x0016380c01007387 */ /* 0x0001e80000100a00 */
[----:B0-----:R-:W3:Y:S01]  /*23a70*/  LDL.LU R12, [R1+0x30] ;  /* 0x00003000010c7983 */ /* 0x001ee20000300800 */
[----:B------:R-:W-:-:S02]  /*23a80*/  IMAD.MOV.U32 R13, RZ, RZ, R29 ;  /* 0x000000ffff0d7224 */ /* 0x000fc400078e001d */
[----:B------:R-:W2:Y:S02]  /*23a90*/  LDL.LU R29, [R1+0x165c] ;  /* 0x00165c00011d7983 */ /* 0x000ea40000300800 */
[----:B------:R-:W3:Y:S02]  /*23aa0*/  LDL.LU R14, [R1+0x38] ;  /* 0x00003800010e7983 */ /* 0x000ee40000300800 */
[----:B------:R-:W-:Y:S02]  /*23ab0*/  IMAD.MOV.U32 R15, RZ, RZ, R28 ;  /* 0x000000ffff0f7224 */ /* 0x000fe400078e001c */
[----:B------:R-:W3:Y:S01]  /*23ac0*/  LDL.LU R28, [R1+0x1658] ;  /* 0x00165800011c7983 */ /* 0x000ee20000300800 */
[----:B------:R-:W-:Y:S02]  /*23ad0*/  IMAD.MOV.U32 R20, RZ, RZ, R7 ;  /* 0x000000ffff147224 */ /* 0x000fe400078e0007 */
[----:B------:R-:W-:Y:S02]  /*23ae0*/  IMAD.MOV.U32 R21, RZ, RZ, R6 ;  /* 0x000000ffff157224 */ /* 0x000fe400078e0006 */
[----:B------:R-:W-:-:S02]  /*23af0*/  IMAD.MOV.U32 R22, RZ, RZ, R5 ;  /* 0x000000ffff167224 */ /* 0x000fc400078e0005 */
[----:B------:R-:W-:-:S05]  /*23b00*/  IMAD.MOV.U32 R23, RZ, RZ, R4 ;  /* 0x000000ffff177224 */ /* 0x000fca00078e0004 */
[----:B------:R-:W-:Y:S01]  /*23b10*/  STL.64 [R1+0x1600], R22 ;  /* 0x0016001601007387 */ /* 0x000fe20000100a00 */
[----:B------:R0:W-:Y:S03]  /*23b20*/  STL.64 [R1+0x15f8], R20 ;  /* 0x0015f81401007387 */ /* 0x0001e60000100a00 */
[----:B0-----:R-:W4:Y:S01]  /*23b30*/  LDL.LU R20, [R1+0x80] ;  /* 0x0000800001147983 */ /* 0x001f220000300800 */
[----:B------:R-:W4:Y:S03]  /*23b40*/  LDL.LU R21, [R1+0x84] ;  /* 0x0000840001157983 */ /* 0x000f260000300800 */
[----:B--2---:R-:W0:Y:S04]  /*23b50*/  LDSM.16.MT88.4 R4, [R29+0x11400] ;  /* 0x011400001d04783b */ /* 0x004e280000004200 */
[----:B---3--:R-:W1:Y:S04]  /*23b60*/  LDSM.16.MT88.4 R16, [R28+0x11400] ;  /* 0x011400001c10783b */ /* 0x008e680000004200 */
[----:B------:R-:W-:Y:S04]  /*23b70*/  STL [R1+0x15d0], R29 ;  /* 0x0015d01d01007387 */ /* 0x000fe80000100800 */
[----:B0-----:R-:W-:Y:S01]  /*23b80*/  STL.64 [R1+0x15c8], R6 ;  /* 0x0015c80601007387 */ /* 0x001fe20000100a00 */
[----:B------:R4:W-:Y:S02]  /*23b90*/  STL.64 [R1+0x15c0], R4 ;  /* 0x0015c00401007387 */ /* 0x0009e40000100a00 */
[----:B----4-:R-:W-:-:S02]  /*23ba0*/  IMAD.MOV.U32 R4, RZ, RZ, R8 ;  /* 0x000000ffff047224 */ /* 0x010fc400078e0008 */
        /* <DEDUP_REMOVED lines=470> */
[----:B0-----:R4:W-:Y:S01]  /*25910*/  STL [R1+0x138c], R4 ;  /* 0x00138c0401007387 */ /* 0x0019e20000100800 */
[----:B------:R0:W-:Y:S02]  /*25920*/  STL [R1+0x1388], R5 ;  /* 0x0013880501007387 */ /* 0x0001e40000100800 */
[----:B------:R2:W-:Y:S02]  /*25930*/  STL [R1+0x1384], R6 ;  /* 0x0013840601007387 */ /* 0x0005e40000100800 */
[----:B------:R3:W-:Y:S02]  /*25940*/  STL [R1+0x1380], R7 ;  /* 0x0013800701007387 */ /* 0x0007e40000100800 */
[----:B----4-:R-:W-:-:S02]  /*25950*/  IMAD.MOV.U32 R4, RZ, RZ, R8 ;  /* 0x000000ffff047224 */ /* 0x010fc400078e0008 */
[----:B0-----:R-:W-:Y:S01]  /*25960*/  IMAD.MOV.U32 R5, RZ, RZ, R9 ;  /* 0x000000ffff057224 */ /* 0x001fe200078e0009 */
[----:B------:R-:W4:Y:S01]  /*25970*/  LDL.LU R8, [R1+0x1414] ;  /* 0x0014140001087983 */ /* 0x000f220000300800 */
[----:B------:R-:W4:Y:S02]  /*25980*/  LDL.LU R9, [R1+0x1410] ;  /* 0x0014100001097983 */ /* 0x000f240000300800 */
[----:B--2---:R-:W-:Y:S02]  /*25990*/  IMAD.MOV.U32 R6, RZ, RZ, R10 ;  /* 0x000000ffff067224 */ /* 0x004fe400078e000a */
[----:B---3--:R-:W-:Y:S01]  /*259a0*/  IMAD.MOV.U32 R7, RZ, RZ, R11 ;  /* 0x000000ffff077224 */ /* 0x008fe200078e000b */
[----:B------:R-:W4:Y:S01]  /*259b0*/  LDL.LU R10, [R1+0x140c] ;  /* 0x00140c00010a7983 */ /* 0x000f220000300800 */
[----:B------:R-:W4:Y:S02]  /*259c0*/  LDL.LU R11, [R1+0x1408] ;  /* 0x00140800010b7983 */ /* 0x000f240000300800 */
[----:B------:R-:W-:Y:S02]  /*259d0*/  STL [R1+0x1390], R28 ;  /* 0x0013901c01007387 */ /* 0x000fe40000100800 */
[----:B-1----:R-:W-:Y:S01]  /*259e0*/  STL.64 [R1+0x1348], R18 ;  /* 0x0013481201007387 */ /* 0x002fe20000100a00 */
[----:B------:R0:W-:Y:S04]  /*259f0*/  STL.64 [R1+0x1340], R16 ;  /* 0x0013401001007387 */ /* 0x0001e80000100a00 */
[----:B0-----:R-:W2:Y:S01]  /*25a00*/  LDL.LU R16, [R1+0x10] ;  /* 0x0000100001107983 */ /* 0x001ea20000300800 */
[----:B------:R-:W2:Y:S02]  /*25a10*/  LDL.LU R17, [R1+0x14] ;  /* 0x0000140001117983 */ /* 0x000ea40000300800 */
[----:B------:R-:W3:Y:S02]  /*25a20*/  LDL.LU R18, [R1+0x18] ;  /* 0x0000180001127983 */ /* 0x000ee40000300800 */
[----:B------:R-:W3:Y:S01]  /*25a30*/  LDL.LU R19, [R1+0x1c] ;  /* 0x00001c0001137983 */ /* 0x000ee20000300800 */
[C---:B----4-:R-:W-:Y:S08]  /*25a40*/  HMMA.16816.F32.BF16 R4, R8.reuse, R20, R4 ;  /* 0x000000140804723c */ /* 0x050ff00000041804 */
[----:B------:R-:W-:Y:S01]  /*25a50*/  HMMA.16816.F32.BF16 R12, R8, R24, R12 ;  /* 0x00000018080c723c */ /* 0x000fe2000004180c */
[----:B---3--:R-:W-:Y:S01]  /*25a60*/  STL.64 [R1+0x13f0], R18 ;  /* 0x0013f01201007387 */ /* 0x008fe20000100a00 */
[----:B--2---:R0:W-:Y:S03]  /*25a70*/  STL.64 [R1+0x13e8], R16 ;  /* 0x0013e81001007387 */ /* 0x0041e60000100a00 */
[----:B0-----:R-:W2:Y:S10]  /*25a80*/  LDL.LU.64 R16, [R1+0xf0] ;  /* 0x0000f00001107983 */ /* 0x001eb40000300a00 */
[----:B------:R0:W-:Y:S02]  /*25a90*/  STL.64 [R1+0x60], R4 ;  /* 0x0000600401007387 */ /* 0x0001e40000100a00 */
[----:B------:R1:W-:Y:S07]  /*25aa0*/  STL.64 [R1+0x68], R6 ;  /* 0x0000680601007387 */ /* 0x0003ee0000100a00 */
[----:B0-----:R-:W-:-:S02]  /*25ab0*/  IMAD.MOV.U32 R4, RZ, RZ, R12 ;  /* 0x000000ffff047224 */ /* 0x001fc400078e000c */
[----:B-1----:R-:W-:Y:S02]  /*25ac0*/  IMAD.MOV.U32 R6, RZ, RZ, R14 ;  /* 0x000000ffff067224 */ /* 0x002fe400078e000e */
[----:B------:R-:W-:Y:S02]  /*25ad0*/  IMAD.MOV.U32 R7, RZ, RZ, R15 ;  /* 0x000000ffff077224 */ /* 0x000fe400078e000f */
        /* <DEDUP_REMOVED lines=13> */
[----:B------:R0:W-:Y:S01]  /*25bb0*/  STL.64 [R1+0x50], R12 ;  /* 0x0000500c01007387 */ /* 0x0001e20000100a00 */
[----:B------:R1:W-:Y:S03]  /*25bc0*/  STL [R1+0x58], R14 ;  /* 0x0000580e01007387 */ /* 0x0003e60000100800 */
[----:B0-----:R-:W4:Y:S01]  /*25bd0*/  LDL.LU.64 R12, [R1+0x13e0] ;  /* 0x0013e000010c7983 */ /* 0x001f220000300a00 */
[----:B------:R-:W-:Y:S02]  /*25be0*/  IMAD.MOV.U32 R25, RZ, RZ, R3 ;  /* 0x000000ffff197224 */ /* 0x000fe400078e0003 */
[----:B------:R-:W-:Y:S02]  /*25bf0*/  IMAD.MOV.U32 R28, RZ, RZ, R15 ;  /* 0x000000ffff1c7224 */ /* 0x000fe400078e000f */
[----:B-1----:R-:W3:Y:S01]  /*25c00*/  LDL.LU.64 R14, [R1+0x13d8] ;  /* 0x0013d800010e7983 */ /* 0x002ee20000300a00 */
        /* <DEDUP_REMOVED lines=31> */
[----:B------:R-:W-:Y:S01]  /*25e00*/  STL.64 [R1+0x1320], R26 ;  /* 0x0013201a01007387 */ /* 0x000fe20000100a00 */
[----:B------:R0:W-:Y:S03]  /*25e10*/  STL.64 [R1+0x1318], R24 ;  /* 0x0013181801007387 */ /* 0x0001e60000100a00 */
[----:B0-----:R-:W3:Y:S01]  /*25e20*/  LDL R25, [R1+0xccc] ;  /* 0x000ccc0001197983 */ /* 0x001ee20000100800 */
[----:B--2---:R-:W-:Y:S01]  /*25e30*/  HMMA.16816.F32.BF16 R20, R12, R8, R20 ;  /* 0x000000080c14723c */ /* 0x004fe20000041814 */
[----:B------:R-:W0:Y:S04]  /*25e40*/  LDSM.16.MT88.4 R8, [R29+0x12800] ;  /* 0x012800001d08783b */ /* 0x000e280000004200 */
[----:B------:R-:W2:Y:S01]  /*25e50*/  LDL.LU R26, [R1+0xe8] ;  /* 0x0000e800011a7983 */ /* 0x000ea20000300800 */
[----:B------:R-:W2:Y:S11]  /*25e60*/  LDL.LU R27, [R1+0xec] ;  /* 0x0000ec00011b7983 */ /* 0x000eb60000300800 */
[----:B------:R-:W-:Y:S06]  /*25e70*/  @!UPT UIADD3 URZ, URZ, URZ, URZ ;  /* 0x0000003f3f3ff290 */ /* 0x000fec000fffe03f */
[----:B------:R1:W-:Y:S01]  /*25e80*/  STL.64 [R1+0x1310], R22 ;  /* 0x0013101601007387 */ /* 0x0003e20000100a00 */
[----:B------:R-:W-:Y:S03]  /*25e90*/  STL.64 [R1+0x1308], R20 ;  /* 0x0013081401007387 */ /* 0x000fe60000100a00 */
[----:B-1----:R-:W4:Y:S01]  /*25ea0*/  LDL.LU R22, [R1+0xf8] ;  /* 0x0000f80001167983 */ /* 0x002f220000300800 */
[----:B------:R-:W4:Y:S02]  /*25eb0*/  LDL.LU R23, [R1+0xfc] ;  /* 0x0000fc0001177983 */ /* 0x000f240000300800 */
[----:B------:R-:W-:Y:S01]  /*25ec0*/  STL [R1+0x12f0], R29 ;  /* 0x0012f01d01007387 */ /* 0x000fe20000100800 */
[----:B0-----:R-:W-:Y:S01]  /*25ed0*/  STL [R1+0x12e4], R8 ;  /* 0x0012e40801007387 */ /* 0x001fe20000100800 */
[----:B------:R-:W-:Y:S02]  /*25ee0*/  STL [R1+0x12e0], R9 ;  /* 0x0012e00901007387 */ /* 0x000fe40000100800 */
[----:B------:R-:W-:Y:S02]  /*25ef0*/  STL [R1+0x12dc], R10 ;  /* 0x0012dc0a01007387 */ /* 0x000fe40000100800 */
[----:B------:R0:W-:Y:S02]  /*25f00*/  STL [R1+0x12d8], R11 ;  /* 0x0012d80b01007387 */ /* 0x0001e40000100800 */
[----:B0-----:R-:W2:Y:S04]  /*25f10*/  LDL.LU.64 R10, [R1+0x88] ;  /* 0x00008800010a7983 */ /* 0x001ea80000300a00 */
[----:B---3--:R-:W0:Y:S04]  /*25f20*/  LDSM.16.M88.4 R12, [R25+0x100] ;  /* 0x00010000190c783b */ /* 0x008e280000000200 */
[----:B------:R-:W1:Y:S04]  /*25f30*/  LDSM.16.M88.4 R16, [R25+0x4100] ;  /* 0x004100001910783b */ /* 0x000e680000000200 */
[----:B0-----:R-:W-:Y:S01]  /*25f40*/  STL.64 [R1+0xa0], R12 ;  /* 0x0000a00c01007387 */ /* 0x001fe20000100a00 */
[----:B------:R-:W-:Y:S02]  /*25f50*/  STL.64 [R1+0xa8], R14 ;  /* 0x0000a80e01007387 */ /* 0x000fe40000100a00 */
[----:B------:R-:W0:Y:S04]  /*25f60*/  LDSM.16.M88.4 R12, [R25+0x8100] ;  /* 0x00810000190c783b */ /* 0x000e280000000200 */
[----:B-1----:R1:W-:Y:S01]  /*25f70*/  STL.64 [R1+0xb0], R16 ;  /* 0x0000b01001007387 */ /* 0x0023e20000100a00 */
[----:B------:R3:W-:Y:S04]  /*25f80*/  STL.64 [R1+0xb8], R18 ;  /* 0x0000b81201007387 */ /* 0x0007e80000100a00 */
[----:B-1----:R-:W2:Y:S01]  /*25f90*/  LDL.LU R16, [R1+0x50] ;  /* 0x0000500001107983 */ /* 0x002ea20000300800 */
[----:B---3--:R-:W-:-:S03]  /*25fa0*/  IMAD.MOV.U32 R19, RZ, RZ, R28 ;  /* 0x000000ffff137224 */ /* 0x008fc600078e001c */
[----:B0-----:R-:W-:Y:S01]  /*25fb0*/  STL.64 [R1+0xc0], R12 ;  /* 0x0000c00c01007387 */ /* 0x001fe20000100a00 */
[----:B------:R-:W-:Y:S02]  /*25fc0*/  STL.64 [R1+0xc8], R14 ;  /* 0x0000c80e01007387 */ /* 0x000fe40000100a00 */
[----:B------:R-:W2:Y:S02]  /*25fd0*/  LDL.LU R17, [R1+0x54] ;  /* 0x0000540001117983 */ /* 0x000ea40000300800 */
[----:B------:R-:W3:Y:S01]  /*25fe0*/  LDL.LU R18, [R1+0x58] ;  /* 0x0000580001127983 */ /* 0x000ee20000300800 */
[----:B------:R-:W2:Y:S04]  /*25ff0*/  LDL.LU R28, [R1+0x1390] ;  /* 0x00139000011c7983 */ /* 0x000ea80000300800 */
[----:B------:R-:W0:Y:S04]  /*26000*/  LDSM.16.M88.4 R12, [R25+0xc100] ;  /* 0x00c10000190c783b */ /* 0x000e280000000200 */
[----:B---3--:R-:W-:Y:S01]  /*26010*/  STL.64 [R1+0x1378], R18 ;  /* 0x0013781201007387 */ /* 0x008fe20000100a00 */
[----:B--2---:R1:W-:Y:S02]  /*26020*/  STL.64 [R1+0x1370], R16 ;  /* 0x0013701001007387 */ /* 0x0043e40000100a00 */
[----:B-1----:R-:W-:-:S02]  /*26030*/  IMAD.MOV.U32 R16, RZ, RZ, R4 ;  /* 0x000000ffff107224 */ /* 0x002fc400078e0004 */
[----:B------:R-:W-:Y:S01]  /*26040*/  IMAD.MOV.U32 R17, RZ, RZ, R5 ;  /* 0x000000ffff117224 */ /* 0x000fe200078e0005 */
[----:B------:R-:W2:Y:S01]  /*26050*/  LDL.LU R4, [R1+0x138c] ;  /* 0x00138c0001047983 */ /* 0x000ea20000300800 */
[----:B------:R-:W2:Y:S02]  /*26060*/  LDL.LU R5, [R1+0x1388] ;  /* 0x0013880001057983 */ /* 0x000ea40000300800 */
[----:B------:R-:W-:Y:S02]  /*26070*/  IMAD.MOV.U32 R18, RZ, RZ, R6 ;  /* 0x000000ffff127224 */ /* 0x000fe400078e0006 */
[----:B------:R-:W-:Y:S01]  /*26080*/  IMAD.MOV.U32 R19, RZ, RZ, R7 ;  /* 0x000000ffff137224 */ /* 0x000fe200078e0007 */
[----:B------:R-:W2:Y:S01]  /*26090*/  LDL.LU R6, [R1+0x1384] ;  /* 0x0013840001067983 */ /* 0x000ea20000300800 */
[----:B------:R-:W2:Y:S02]  /*260a0*/  LDL.LU R7, [R1+0x1380] ;  /* 0x0013800001077983 */ /* 0x000ea40000300800 */
[----:B0-----:R-:W-:Y:S02]  /*260b0*/  STL.64 [R1+0xd0], R12 ;  /* 0x0000d00c01007387 */ /* 0x001fe40000100a00 */
[----:B------:R-:W-:Y:S02]  /*260c0*/  STL.64 [R1+0xd8], R14 ;  /* 0x0000d80e01007387 */ /* 0x000fe40000100a00 */
[----:B------:R-:W0:Y:S04]  /*260d0*/  LDSM.16.MT88.4 R12, [R28+0x12800] ;  /* 0x012800001c0c783b */ /* 0x000e280000004200 */
[----:B------:R-:W-:Y:S04]  /*260e0*/  STL [R1+0x12e8], R28 ;  /* 0x0012e81c01007387 */ /* 0x000fe80000100800 */
[----:B0-----:R-:W-:Y:S01]  /*260f0*/  STL.64 [R1+0x12a8], R14 ;  /* 0x0012a80e01007387 */ /* 0x001fe20000100a00 */
[----:B------:R0:W-:Y:S03]  /*26100*/  STL.64 [R1+0x12a0], R12 ;  /* 0x0012a00c01007387 */ /* 0x0001e60000100a00 */
[----:B0-----:R-:W3:Y:S01]  /*26110*/  LDL.LU R12, [R1+0x60] ;  /* 0x00006000010c7983 */ /* 0x001ee20000300800 */
[----:B------:R-:W3:Y:S02]  /*26120*/  LDL.LU R13, [R1+0x64] ;  /* 0x00006400010d7983 */ /* 0x000ee40000300800 */
[----:B------:R-:W3:Y:S02]  /*26130*/  LDL.LU R14, [R1+0x68] ;  /* 0x00006800010e7983 */ /* 0x000ee40000300800 */
[----:B------:R-:W3:Y:S02]  /*26140*/  LDL.LU R15, [R1+0x6c] ;  /* 0x00006c00010f7983 */ /* 0x000ee40000300800 */
[----:B------:R-:W-:-:S02]  /*26150*/  IMAD.MOV.U32 R20, RZ, RZ, R11 ;  /* 0x000000ffff147224 */ /* 0x000fc400078e000b */
[----:B------:R-:W-:Y:S01]  /*26160*/  IMAD.MOV.U32 R21, RZ, RZ, R10 ;  /* 0x000000ffff157224 */ /* 0x000fe200078e000a */
[C---:B--2---:R-:W-:Y:S11]  /*26170*/  HMMA.16816.F32.BF16 R16, R4.reuse, R26, R16 ;  /* 0x0000001a0410723c */ /* 0x044ff60000041810 */
[----:B------:R-:W-:Y:S11]  /*26180*/  @!UPT UIADD3 URZ, URZ, URZ, URZ ;  /* 0x0000003f3f3ff290 */ /* 0x000ff6000fffe03f */
[----:B------:R-:W-:Y:S02]  /*26190*/  @!UPT UIADD3 URZ, URZ, URZ, URZ ;  /* 0x0000003f3f3ff290 */ /* 0x000fe4000fffe03f */
[----:B------:R-:W-:Y:S02]  /*261a0*/  IMAD.MOV.U32 R28, RZ, RZ, R16 ;  /* 0x000000ffff1c7224 */ /* 0x000fe400078e0010 */
[----:B------:R-:W-:Y:S01]  /*261b0*/  IMAD.MOV.U32 R8, RZ, RZ, R17 ;  /* 0x000000ffff087224 */ /* 0x000fe200078e0011 */
[----:B---3--:R-:W-:Y:S11]  /*261c0*/  HMMA.16816.F32.BF16 R12, R4, R10, R12 ;  /* 0x0000000a040c723c */ /* 0x008ff6000004180c */
[----:B------:R-:W-:Y:S11]  /*261d0*/  @!UPT UIADD3 URZ, URZ, URZ, URZ ;  /* 0x0000003f3f3ff290 */ /* 0x000ff6000fffe03f */
[----:B------:R-:W-:Y:S02]  /*261e0*/  @!UPT UIADD3 URZ, URZ, URZ, URZ ;  /* 0x0000003f3f3ff290 */ /* 0x000fe4000fffe03f */
[----:B------:R-:W-:Y:S02]  /*261f0*/  IMAD.MOV.U32 R11, RZ, RZ, R14 ;  /* 0x000000ffff0b7224 */ /* 0x000fe400078e000e */
[----:B------:R-:W-:Y:S02]  /*26200*/  IMAD.MOV.U32 R10, RZ, RZ, R13 ;  /* 0x000000ffff0a7224 */ /* 0x000fe400078e000d */
[----:B------:R-:W-:Y:S01]  /*26210*/  IMAD.MOV.U32 R9, RZ, RZ, R12 ;  /* 0x000000ffff097224 */ /* 0x000fe200078e000c */
[----:B------:R-:W-:Y:S01]  /*26220*/  STL [R1+0x6c], R15 ;  /* 0x00006c0f01007387 */ /* 0x000fe20000100800 */
[----:B------:R-:W-:Y:S02]  /*26230*/  STL [R1+0x12f8], R11 ;  /* 0x0012f80b01007387 */ /* 0x000fe40000100800 */
[----:B------:R-:W-:Y:S02]  /*26240*/  STL [R1+0x12f4], R10 ;  /* 0x0012f40a01007387 */ /* 0x000fe40000100800 */
[----:B------:R-:W-:Y:S01]  /*26250*/  IMAD.MOV.U32 R13, RZ, RZ, R18 ;  /* 0x000000ffff0d7224 */ /* 0x000fe200078e0012 */
[----:B------:R-:W-:Y:S01]  /*26260*/  STL [R1+0x12ec], R9 ;  /* 0x0012ec0901007387 */ /* 0x000fe20000100800 */
[----:B------:R-:W-:-:S02]  /*26270*/  IMAD.MOV.U32 R12, RZ, RZ, R19 ;  /* 0x000000ffff0c7224 */ /* 0x000fc400078e0013 */
[----:B------:R-:W4:Y:S02]  /*26280*/  LDL.LU.64 R18, [R1+0x1378] ;  /* 0x0013780001127983 */ /* 0x000f240000300a00 */
[----:B------:R-:W4:Y:S01]  /*26290*/  LDL.LU.64 R16, [R1+0x1370] ;  /* 0x0013700001107983 */ /* 0x000f220000300a00 */
[----:B------:R0:W-:Y:S04]  /*262a0*/  STL.64 [R1+0x1338], R12 ;  /* 0x0013380c01007387 */ /* 0x0001e80000100a00 */
[----:B0-----:R-:W2:Y:S01]  /*262b0*/  LDL.LU R12, [R1+0x30] ;  /* 0x00003000010c7983 */ /* 0x001ea20000300800 */
[----:B------:R-:W2:Y:S02]  /*262c0*/  LDL.LU R13, [R1+0x34] ;  /* 0x00003400010d7983 */ /* 0x000ea40000300800 */
[----:B------:R-:W3:Y:S02]  /*262d0*/  LDL.LU R14, [R1+0x38] ;  /* 0x00003800010e7983 */ /* 0x000ee40000300800 */
[----:B------:R-:W3:Y:S01]  /*262e0*/  LDL.LU R15, [R1+0x3c] ;  /* 0x00003c00010f7983 */ /* 0x000ee20000300800 */
[----:B----4-:R-:W-:Y:S01]  /*262f0*/  HMMA.16816.F32.BF16 R16, R4, R22, R16 ;  /* 0x000000160410723c */ /* 0x010fe20000041810 */
[----:B---3--:R0:W-:Y:S01]  /*26300*/  STL.64 [R1+0x1358], R14 ;  /* 0x0013580e01007387 */ /* 0x0081e20000100a00 */
[----:B--2---:R-:W-:Y:S11]  /*26310*/  STL.64 [R1+0x1350], R12 ;  /* 0x0013500c01007387 */ /* 0x004ff60000100a00 */
[----:B------:R-:W-:Y:S11]  /*26320*/  @!UPT UIADD3 URZ, URZ, URZ, URZ ;  /* 0x0000003f3f3ff290 */ /* 0x000ff6000fffe03f */
[----:B------:R-:W-:Y:S02]  /*26330*/  IMAD.MOV.U32 R29, RZ, RZ, R18 ;  /* 0x000000ffff1d7224 */ /* 0x000fe400078e0012 */
[----:B------:R-:W-:Y:S02]  /*26340*/  IMAD.MOV.U32 R9, RZ, RZ, R19 ;  /* 0x000000ffff097224 */ /* 0x000fe400078e0013 */
[----:B------:R-:W-:Y:S01]  /*26350*/  IMAD.MOV.U32 R11, RZ, RZ, R16 ;  /* 0x000000ffff0b7224 */ /* 0x000fe200078e0010 */
[----:B0-----:R-:W2:Y:S01]  /*26360*/  LDL.LU.64 R14, [R1+0x108] ;  /* 0x00010800010e7983 */ /* 0x001ea20000300a00 */
[----:B------:R0:W-:Y:S02]  /*26370*/  STL.64 [R1+0x1330], R26 ;  /* 0x0013301a01007387 */ /* 0x0001e40000100a00 */
[----:B------:R1:W-:Y:S02]  /*26380*/  STL [R1+0x1300], R8 ;  /* 0x0013000801007387 */ /* 0x0003e40000100800 */
[----:B------:R3:W-:Y:S02]  /*26390*/  STL [R1+0x12fc], R28 ;  /* 0x0012fc1c01007387 */ /* 0x0007e40000100800 */
[----:B------:R-:W-:Y:S01]  /*263a0*/  IMAD.MOV.U32 R10, RZ, RZ, R17 ;  /* 0x000000ffff0a7224 */ /* 0x000fe200078e0011 */
[----:B------:R-:W2:Y:S01]  /*263b0*/  LDL.LU.64 R18, [R1+0x1368] ;  /* 0x0013680001127983 */ /* 0x000ea20000300a00 */
[----:B------:R-:W2:Y:S02]  /*263c0*/  LDL.LU.64 R16, [R1+0x1360] ;  /* 0x0013600001107983 */ /* 0x000ea40000300a00 */
[----:B------:R4:W-:Y:S02]  /*263d0*/  STL.64 [R1+0x1328], R22 ;  /* 0x0013281601007387 */ /* 0x0009e40000100a00 */
[----:B0-----:R-:W-:-:S02]  /*263e0*/  IMAD.MOV.U32 R27, RZ, RZ, R20 ;  /* 0x000000ffff1b7224 */ /* 0x001fc400078e0014 */
[----:B------:R-:W4:Y:S01]  /*263f0*/  LDL.LU R20, [R1] ;  /* 0x0000000001147983 */ /* 0x000f220000300800 */
[----:B--2---:R-:W-:Y:S01]  /*26400*/  HMMA.16816.F32.BF16 R16, R4, R14, R16 ;  /* 0x0000000e0410723c */ /* 0x004fe20000041810 */
[----:B-1----:R-:W-:Y:S02]  /*26410*/  IMAD.MOV.U32 R8, RZ, RZ, R14 ;  /* 0x000000ffff087224 */ /* 0x002fe400078e000e */
[----:B---3--:R-:W-:Y:S02]  /*26420*/  IMAD.MOV.U32 R28, RZ, RZ, R15 ;  /* 0x000000ffff1c7224 */ /* 0x008fe400078e000f */
[----:B------:R-:W2:Y:S01]  /*26430*/  LDL.LU.64 R14, [R1+0x1358] ;  /* 0x00135800010e7983 */ /* 0x000ea20000300a00 */
[----:B------:R-:W2:Y:S11]  /*26440*/  LDL.LU.64 R12, [R1+0x1350] ;  /* 0x00135000010c7983 */ /* 0x000eb60000300a00 */
[----:B------:R-:W-:Y:S07]  /*26450*/  @!UPT UIADD3 URZ, URZ, URZ, URZ ;  /* 0x0000003f3f3ff290 */ /* 0x000fee000fffe03f */
[----:B------:R-:W-:Y:S02]  /*26460*/  IMAD.MOV.U32 R5, RZ, RZ, R18 ;  /* 0x000000ffff057224 */ /* 0x000fe400078e0012 */
[----:B------:R-:W-:Y:S02]  /*26470*/  IMAD.MOV.U32 R4, RZ, RZ, R19 ;  /* 0x000000ffff047224 */ /* 0x000fe400078e0013 */
[----:B------:R-:W-:Y:S02]  /*26480*/  IMAD.MOV.U32 R7, RZ, RZ, R16 ;  /* 0x000000ffff077224 */ /* 0x000fe400078e0010 */
[----:B------:R-:W-:Y:S01]  /*26490*/  IMAD.MOV.U32 R6, RZ, RZ, R17 ;  /* 0x000000ffff067224 */ /* 0x000fe200078e0011 */
[----:B------:R-:W2:Y:S01]  /*264a0*/  LDL.LU.64 R18, [R1+0x1348] ;  /* 0x0013480001127983 */ /* 0x000ea20000300a00 */
[----:B------:R-:W2:Y:S02]  /*264b0*/  LDL.LU.64 R16, [R1+0x1340] ;  /* 0x0013400001107983 */ /* 0x000ea40000300a00 */
[----:B------:R-:W-:-:S07]  /*264c0*/  IMAD.MOV.U32 R26, RZ, RZ, R21 ;  /* 0x000000ffff1a7224 */ /* 0x000fce00078e0015 */
[----:B--2---:R-:W-:Y:S01]  /*264d0*/  HMMA.16816.F32.BF16 R24, R16, R26, R12 ;  /* 0x0000001a1018723c */ /* 0x004fe2000004180c */
[----:B------:R-:W2:Y:S11]  /*264e0*/  LDL.LU.64 R12, [R1+0x1338] ;  /* 0x00133800010c7983 */ /* 0x000eb60000300a00 */
[----:B------:R-:W-:Y:S11]  /*264f0*/  @!UPT UIADD3 URZ, URZ, URZ, URZ ;  /* 0x0000003f3f3ff290 */ /* 0x000ff6000fffe03f */
[----:B------:R0:W-:Y:S01]  /*26500*/  STL.64 [R1+0x30], R24 ;  /* 0x0000301801007387 */ /* 0x0001e20000100a00 */
[----:B------:R-:W-:Y:S02]  /*26510*/  IMAD.MOV.U32 R15, RZ, RZ, R26 ;  /* 0x000000ffff0f7224 */ /* 0x000fe400078e001a */
[----:B------:R-:W-:Y:S02]  /*26520*/  IMAD.MOV.U32 R14, RZ, RZ, R27 ;  /* 0x000000ffff0e7224 */ /* 0x000fe400078e001b */
[----:B------:R-:W0:Y:S01]  /*26530*/  LDL.LU.64 R26, [R1+0x1330] ;  /* 0x00133000011a7983 */ /* 0x000e220000300a00 */
[----:B------:R-:W-:Y:S02]  /*26540*/  IMAD.MOV.U32 R21, RZ, RZ, R3 ;  /* 0x000000ffff157224 */ /* 0x000fe400078e0003 */
[----:B----4-:R-:W-:Y:S02]  /*26550*/  IMAD.MOV.U32 R22, RZ, RZ, R2 ;  /* 0x000000ffff167224 */ /* 0x010fe400078e0002 */
[----:B------:R-:W-:-:S07]  /*26560*/  IMAD.MOV.U32 R23, RZ, RZ, R0 ;  /* 0x000000ffff177224 */ /* 0x000fce00078e0000 */
[C---:B0-----:R-:W-:Y:S01]  /*26570*/  HMMA.16816.F32.BF16 R24, R16.reuse, R26, R20 ;  /* 0x0000001a1018723c */ /* 0x041fe20000041814 */
[----:B------:R-:W3:Y:S11]  /*26580*/  LDL.LU.64 R22, [R1+0x1328] ;  /* 0x0013280001167983 */ /* 0x000ef60000300a00 */
[----:B------:R-:W-:Y:S11]  /*26590*/  @!UPT UIADD3 URZ, URZ, URZ, URZ ;  /* 0x0000003f3f3ff290 */ /* 0x000ff6000fffe03f */
[----:B------:R-:W-:Y:S01]  /*265a0*/  STL.64 [R1+0x10], R24 ;  /* 0x0000101801007387 */ /* 0x000fe20000100a00 */
[----:B------:R0:W-:Y:S03]  /*265b0*/  STL.64 [R1+0x18], R26 ;  /* 0x0000181a01007387 */ /* 0x0001e60000100a00 */
[----:B0-----:R-:W3:Y:S01]  /*265c0*/  LDL.LU.64 R26, [R1+0x1320] ;  /* 0x00132000011a7983 */ /* 0x001ee20000300a00 */
[----:B------:R-:W3:Y:S02]  /*265d0*/  LDL.LU.64 R24, [R1+0x1318] ;  /* 0x0013180001187983 */ /* 0x000ee40000300a00 */
[C---:B---3--:R-:W-:Y:S01]  /*265e0*/  HMMA.16816.F32.BF16 R24, R16.reuse, R22, R24 ;  /* 0x000000161018723c */ /* 0x048fe20000041818 */
[----:B------:R-:W3:Y:S01]  /*265f0*/  LDL.LU.64 R22, [R1+0x1310] ;  /* 0x0013100001167983 */ /* 0x000ee20000300a00 */
[----:B------:R-:W3:Y:S11]  /*26600*/  LDL.LU.64 R20, [R1+0x1308] ;  /* 0x0013080001147983 */ /* 0x000ef60000300a00 */
[----:B------:R-:W-:Y:S11]  /*26610*/  @!UPT UIADD3 URZ, URZ, URZ, URZ ;  /* 0x0000003f3f3ff290 */ /* 0x000ff6000fffe03f */
[----:B------:R-:W-:Y:S02]  /*26620*/  IMAD.MOV.U32 R2, RZ, RZ, R26 ;  /* 0x000000ffff027224 */ /* 0x000fe400078e001a */
[----:B------:R-:W-:Y:S02]  /*26630*/  IMAD.MOV.U32 R0, RZ, RZ, R27 ;  /* 0x000000ffff007224 */ /* 0x000fe400078e001b */
[----:B------:R-:W-:Y:S02]  /*26640*/  IMAD.MOV.U32 R26, RZ, RZ, R8 ;  /* 0x000000ffff1a7224 */ /* 0x000fe400078e0008 */
[----:B------:R-:W-:Y:S01]  /*26650*/  IMAD.MOV.U32 R27, RZ, RZ, R28 ;  /* 0x000000ffff1b7224 */ /* 0x000fe200078e001c */
[----:B------:R-:W-:Y:S01]  /*26660*/  STL [R1], R24 ;  /* 0x0000001801007387 */ /* 0x000fe20000100800 */
[----:B------:R-:W4:Y:S02]  /*26670*/  LDL.LU R8, [R1+0x1300] ;  /* 0x0013000001087983 */ /* 0x000f240000300800 */
[----:B------:R-:W2:Y:S03]  /*26680*/  LDL.LU R28, [R1+0x12fc] ;  /* 0x0012fc00011c7983 */ /* 0x000ea60000300800 */
[----:B---3--:R-:W-:Y:S11]  /*26690*/  HMMA.16816.F32.BF16 R20, R16, R26, R20 ;  /* 0x0000001a1014723c */ /* 0x008ff60000041814 */
[----:B------:R-:W-:Y:S11]  /*266a0*/  @!UPT UIADD3 URZ, URZ, URZ, URZ ;  /* 0x0000003f3f3ff290 */ /* 0x000ff6000fffe03f */
[----:B------:R-:W-:Y:S01]  /*266b0*/  @!UPT UIADD3 URZ, URZ, URZ, URZ ;  /* 0x0000003f3f3ff290 */ /* 0x000fe2000fffe03f */
[----:B------:R-:W-:Y:S01]  /*266c0*/  STL.64 [R1+0x1278], R22 ;  /* 0x0012781601007387 */ /* 0x000fe20000100a00 */
[----:B------:R0:W-:Y:S03]  /*266d0*/  STL.64 [R1+0x1270], R20 ;  /* 0x0012701401007387 */ /* 0x0001e60000100a00 */
[----:B0-----:R-:W3:Y:S01]  /*266e0*/  LDL.LU R20, [R1+0xb0] ;  /* 0x0000b00001147983 */ /* 0x001ee20000300800 */
[----:B------:R-:W3:Y:S02]  /*266f0*/  LDL.LU R21, [R1+0xb4] ;  /* 0x0000b40001157983 */ /* 0x000ee40000300800 */
[----:B------:R-:W-:Y:S02]  /*26700*/  IMAD.MOV.U32 R3, RZ, RZ, R25 ;  /* 0x000000ffff037224 */ /* 0x000fe400078e0019 */
[----:B------:R-:W-:Y:S02]  /*26710*/  IMAD.MOV.U32 R26, RZ, RZ, R5 ;  /* 0x000000ffff1a7224 */ /* 0x000fe400078e0005 */
[----:B------:R-:W-:-:S02]  /*26720*/  IMAD.MOV.U32 R27, RZ, RZ, R4 ;  /* 0x000000ffff1b7224 */ /* 0x000fc400078e0004 */
[----:B------:R-:W-:Y:S02]  /*26730*/  IMAD.MOV.U32 R24, RZ, RZ, R7 ;  /* 0x000000ffff187224 */ /* 0x000fe400078e0007 */
[----:B------:R-:W-:Y:S01]  /*26740*/  IMAD.MOV.U32 R25, RZ, RZ, R6 ;  /* 0x000000ffff197224 */ /* 0x000fe200078e0006 */
[----:B---3--:R0:W-:Y:S04]  /*26750*/  STL.64 [R1+0x12d0], R20 ;  /* 0x0012d01401007387 */ /* 0x0081e80000100a00 */
[----:B0-----:R-:W3:Y:S01]  /*26760*/  LDL.LU.64 R20, [R1+0xa0] ;  /* 0x0000a00001147983 */ /* 0x001ee20000300a00 */
[----:B------:R-:W-:Y:S02]  /*26770*/  STL.64 [R1+0x12b8], R26 ;  /* 0x0012b81a01007387 */ /* 0x000fe40000100a00 */
[----:B------:R0:W-:Y:S02]  /*26780*/  STL.64 [R1+0x12b0], R24 ;  /* 0x0012b01801007387 */ /* 0x0001e40000100a00 */
[----:B0-----:R-:W-:-:S02]  /*26790*/  IMAD.MOV.U32 R24, RZ, RZ, R11 ;  /* 0x000000ffff187224 */ /* 0x001fc400078e000b */
[----:B------:R-:W-:Y:S01]  /*267a0*/  IMAD.MOV.U32 R25, RZ, RZ, R10 ;  /* 0x000000ffff197224 */ /* 0x000fe200078e000a */
[----:B------:R-:W3:Y:S01]  /*267b0*/  LDL.LU R11, [R1+0x12f8] ;  /* 0x0012f800010b7983 */ /* 0x000ee20000300800 */
[----:B------:R-:W3:Y:S02]  /*267c0*/  LDL.LU R10, [R1+0x12f4] ;  /* 0x0012f400010a7983 */ /* 0x000ee40000300800 */
[----:B------:R-:W-:Y:S02]  /*267d0*/  IMAD.MOV.U32 R26, RZ, RZ, R29 ;  /* 0x000000ffff1a7224 */ /* 0x000fe400078e001d */
[----:B------:R-:W3:Y:S01]  /*267e0*/  LDL.LU R29, [R1+0x12f0] ;  /* 0x0012f000011d7983 */ /* 0x000ee20000300800 */
[----:B------:R-:W-:Y:S02]  /*267f0*/  IMAD.MOV.U32 R27, RZ, RZ, R9 ;  /* 0x000000ffff1b7224 */ /* 0x000fe400078e0009 */
[----:B------:R-:W3:Y:S03]  /*26800*/  LDL.LU R9, [R1+0x12ec] ;  /* 0x0012ec0001097983 */ /* 0x000ee60000300800 */
[----:B------:R-:W-:Y:S01]  /*26810*/  STL.64 [R1+0x12c8], R26 ;  /* 0x0012c81a01007387 */ /* 0x000fe20000100a00 */
[----:B------:R2:W-:Y:S02]  /*26820*/  STL.64 [R1+0x12c0], R24 ;  /* 0x0012c01801007387 */ /* 0x0005e40000100a00 */
[----:B--2---:R-:W-:-:S02]  /*26830*/  IMAD.MOV.U32 R24, RZ, RZ, R28 ;  /* 0x000000ffff187224 */ /* 0x004fc400078e001c */
[----:B------:R-:W2:Y:S01]  /*26840*/  LDL.LU R28, [R1+0x12e8] ;  /* 0x0012e800011c7983 */ /* 0x000ea20000300800 */
[----:B----4-:R-:W-:Y:S02]  /*26850*/  IMAD.MOV.U32 R25, RZ, RZ, R8 ;  /* 0x000000ffff197224 */ /* 0x010fe400078e0008 */
[----:B------:R-:W4:Y:S02]  /*26860*/  LDL.LU R8, [R1+0x12e4] ;  /* 0x0012e40001087983 */ /* 0x000f240000300800 */
[----:B------:R-:W-:Y:S02]  /*26870*/  IMAD.MOV.U32 R26, RZ, RZ, R13 ;  /* 0x000000ffff1a7224 */ /* 0x000fe400078e000d */
[----:B------:R-:W-:Y:S02]  /*26880*/  IMAD.MOV.U32 R27, RZ, RZ, R12 ;  /* 0x000000ffff1b7224 */ /* 0x000fe400078e000c */
[----:B------:R-:W4:Y:S04]  /*26890*/  LDL.LU.64 R12, [R1+0xd0] ;  /* 0x0000d000010c7983 */ /* 0x000f280000300a00 */
[----:B---3--:R-:W0:Y:S04]  /*268a0*/  LDSM.16.MT88.4 R4, [R29+0x12c00] ;  /* 0x012c00001d04783b */ /* 0x008e280000004200 */
[----:B--2---:R-:W1:Y:S04]  /*268b0*/  LDSM.16.MT88.4 R16, [R28+0x12c00] ;  /* 0x012c00001c10783b */ /* 0x004e680000004200 */
[----:B0-----:R0:W-:Y:S01]  /*268c0*/  STL [R1+0x1264], R4 ;  /* 0x0012640401007387 */ /* 0x0011e20000100800 */
[----:B------:R2:W-:Y:S02]  /*268d0*/  STL [R1+0x1260], R5 ;  /* 0x0012600501007387 */ /* 0x0005e40000100800 */
[----:B------:R3:W-:Y:S02]  /*268e0*/  STL [R1+0x125c], R6 ;  /* 0x00125c0601007387 */ /* 0x0007e40000100800 */
[----:B------:R3:W-:Y:S02]  /*268f0*/  STL [R1+0x1258], R7 ;  /* 0x0012580701007387 */ /* 0x0007e40000100800 */
[----:B0-----:R-:W-:-:S02]  /*26900*/  IMAD.MOV.U32 R4, RZ, RZ, R9 ;  /* 0x000000ffff047224 */ /* 0x001fc400078e0009 */
[----:B--2---:R-:W-:Y:S01]  /*26910*/  IMAD.MOV.U32 R5, RZ, RZ, R10 ;  /* 0x000000ffff057224 */ /* 0x004fe200078e000a */
[----:B------:R-:W4:Y:S01]  /*26920*/  LDL.LU R9, [R1+0x12e0] ;  /* 0x0012e00001097983 */ /* 0x000f220000300800 */
[----:B------:R-:W4:Y:S02]  /*26930*/  LDL.LU R10, [R1+0x12dc] ;  /* 0x0012dc00010a7983 */ /* 0x000f240000300800 */
[----:B---3--:R-:W-:Y:S02]  /*26940*/  IMAD.MOV.U32 R6, RZ, RZ, R11 ;  /* 0x000000ffff067224 */ /* 0x008fe400078e000b */
[----:B------:R-:W4:Y:S01]  /*26950*/  LDL.LU R11, [R1+0x12d8] ;  /* 0x0012d800010b7983 */ /* 0x000f220000300800 */
[----:B------:R-:W4:Y:S02]  /*26960*/  LDL.LU R7, [R1+0x6c] ;  /* 0x00006c0001077983 */ /* 0x000f240000300800 */
[----:B------:R-:W-:Y:S01]  /*26970*/  STL [R1+0x1268], R28 ;  /* 0x0012681c01007387 */ /* 0x000fe20000100800 */
[----:B-1----:R-:W-:Y:S01]  /*26980*/  STL [R1+0x1200], R19 ;  /* 0x0012001301007387 */ /* 0x002fe20000100800 */
[----:B------:R-:W-:Y:S02]  /*26990*/  STL [R1+0x1220], R18 ;  /* 0x0012201201007387 */ /* 0x000fe40000100800 */
[----:B------:R0:W-:Y:S02]  /*269a0*/  STL.64 [R1+0x1218], R16 ;  /* 0x0012181001007387 */ /* 0x0001e40000100a00 */
[----:B0-----:R-:W2:Y:S01]  /*269b0*/  LDL.LU.64 R16, [R1+0xc0] ;  /* 0x0000c00001107983 */ /* 0x001ea20000300a00 */
[----:B------:R-:W3:Y:S01]  /*269c0*/  LDL.64 R18, [R1+0xc8] ;  /* 0x0000c80001127983 */ /* 0x000ee20000100a00 */
[C---:B----4-:R-:W-:Y:S02]  /*269d0*/  HMMA.16816.F32.BF16 R4, R8.reuse, R20, R4 ;  /* 0x000000140804723c */ /* 0x050fe40000041804 */
[----:B---3--:R-:W-:Y:S11]  /*269e0*/  STL [R1+0x1238], R19 ;  /* 0x0012381301007387 */ /* 0x008ff60000100800 */
[----:B------:R-:W-:Y:S10]  /*269f0*/  @!UPT UIADD3 URZ, URZ, URZ, URZ ;  /* 0x0000003f3f3ff290 */ /* 0x000ff4000fffe03f */
[----:B------:R-:W-:Y:S01]  /*26a00*/  STL.64 [R1+0x70], R4 ;  /* 0x0000700401007387 */ /* 0x000fe20000100a00 */
[----:B------:R0:W-:Y:S02]  /*26a10*/  STL.64 [R1+0x78], R6 ;  /* 0x0000780601007387 */ /* 0x0001e40000100a00 */
[----:B0-----:R-:W-:Y:S02]  /*26a20*/  IMAD.MOV.U32 R7, RZ, RZ, R20 ;  /* 0x000000ffff077224 */ /* 0x001fe400078e0014 */
[----:B------:R-:W-:Y:S02]  /*26a30*/  IMAD.MOV.U32 R6, RZ, RZ, R21 ;  /* 0x000000ffff067224 */ /* 0x000fe400078e0015 */
[----:B------:R-:W3:Y:S02]  /*26a40*/  LDL.LU.64 R20, [R1+0x12d0] ;  /* 0x0012d00001147983 */ /* 0x000ee40000300a00 */
[----:B---3--:R-:W-:Y:S11]  /*26a50*/  HMMA.16816.F32.BF16 R24, R8, R20, R24 ;  /* 0x000000140818723c */ /* 0x008ff60000041818 */
[----:B------:R-:W-:Y:S11]  /*26a60*/  @!UPT UIADD3 URZ, URZ, URZ, URZ ;  /* 0x0000003f3f3ff290 */ /* 0x000ff6000fffe03f */
[----:B------:R-:W-:Y:S01]  /*26a70*/  @!UPT UIADD3 URZ, URZ, URZ, URZ ;  /* 0x0000003f3f3ff290 */ /* 0x000fe2000fffe03f */
[----:B------:R0:W-:Y:S01]  /*26a80*/  STL [R1+0x60], R24 ;  /* 0x0000601801007387 */ /* 0x0001e20000100800 */
[----:B------:R-:W-:Y:S02]  /*26a90*/  IMAD.MOV.U32 R4, RZ, RZ, R26 ;  /* 0x000000ffff047224 */ /* 0x000fe400078e001a */
[----:B------:R-:W-:Y:S02]  /*26aa0*/  IMAD.MOV.U32 R5, RZ, RZ, R27 ;  /* 0x000000ffff057224 */ /* 0x000fe400078e001b */
[----:B------:R-:W-:Y:S01]  /*26ab0*/  IMAD.MOV.U32 R28, RZ, RZ, R25 ;  /* 0x000000ffff1c7224 */ /* 0x000fe200078e0019 */
[----:B------:R-:W2:Y:S04]  /*26ac0*/  LDL.LU.64 R26, [R1+0x12c8] ;  /* 0x0012c800011a7983 */ /* 0x000ea80000300a00 */
[----:B0-----:R-:W2:Y:S01]  /*26ad0*/  LDL.LU.64 R24, [R1+0x12c0] ;  /* 0x0012c00001187983 */ /* 0x001ea20000300a00 */
[----:B------:R0:W-:Y:S02]  /*26ae0*/  STL.64 [R1+0x1288], R20 ;  /* 0x0012881401007387 */ /* 0x0001e40000100a00 */
[----:B------:R1:W-:Y:S02]  /*26af0*/  STL.64 [R1+0x1280], R4 ;  /* 0x0012800401007387 */ /* 0x0003e40000100a00 */
[----:B0-----:R-:W-:Y:S01]  /*26b00*/  IMAD.MOV.U32 R21, RZ, RZ, R6 ;  /* 0x000000ffff157224 */ /* 0x001fe200078e0006 */
[----:B-1----:R-:W3:Y:S01]  /*26b10*/  LDL.LU R4, [R1+0x10] ;  /* 0x0000100001047983 */ /* 0x002ee20000300800 */
[----:B------:R-:W3:Y:S02]  /*26b20*/  LDL.LU R5, [R1+0x14] ;  /* 0x0000140001057983 */ /* 0x000ee40000300800 */
[----:B------:R-:W-:-:S02]  /*26b30*/  IMAD.MOV.U32 R20, RZ, RZ, R7 ;  /* 0x000000ffff147224 */ /* 0x000fc400078e0007 */
[----:B------:R-:W4:Y:S01]  /*26b40*/  LDL.LU R6, [R1+0x18] ;  /* 0x0000180001067983 */ /* 0x000f220000300800 */
[----:B------:R-:W4:Y:S01]  /*26b50*/  LDL.LU R7, [R1+0x1c] ;  /* 0x00001c0001077983 */ /* 0x000f220000300800 */
[----:B--2---:R-:W-:Y:S03]  /*26b60*/  HMMA.16816.F32.BF16 R24, R8, R16, R24 ;  /* 0x000000100818723c */ /* 0x004fe60000041818 */
[----:B----4-:R-:W-:Y:S01]  /*26b70*/  STL.64 [R1+0x1298], R6 ;  /* 0x0012980601007387 */ /* 0x010fe20000100a00 */
[----:B---3--:R0:W-:Y:S03]  /*26b80*/  STL.64 [R1+0x1290], R4 ;  /* 0x0012900401007387 */ /* 0x0081e60000100a00 */
[----:B0-----:R-:W2:Y:S01]  /*26b90*/  LDL.LU R4, [R1+0x30] ;  /* 0x0000300001047983 */ /* 0x001ea20000300800 */
[----:B------:R-:W2:Y:S11]  /*26ba0*/  LDL.LU R5, [R1+0x34] ;  /* 0x0000340001057983 */ /* 0x000eb60000300800 */
[----:B------:R-:W-:Y:S04]  /*26bb0*/  @!UPT UIADD3 URZ, URZ, URZ, URZ ;  /* 0x0000003f3f3ff290 */ /* 0x000fe8000fffe03f */
[----:B------:R-:W-:Y:S02]  /*26bc0*/  STL.64 [R1+0x80], R24 ;  /* 0x0000801801007387 */ /* 0x000fe40000100a00 */
[----:B------:R0:W-:Y:S02]  /*26bd0*/  STL.64 [R1+0x88], R26 ;  /* 0x0000881a01007387 */ /* 0x0001e40000100a00 */
[----:B0-----:R-:W3:Y:S01]  /*26be0*/  LDL.LU.64 R26, [R1+0x12b8] ;  /* 0x0012b800011a7983 */ /* 0x001ee20000300a00 */
[----:B------:R-:W3:Y:S02]  /*26bf0*/  LDL.LU.64 R24, [R1+0x12b0] ;  /* 0x0012b00001187983 */ /* 0x000ee40000300a00 */
[----:B------:R-:W-:Y:S02]  /*26c00*/  IMAD.MOV.U32 R6, RZ, RZ, R15 ;  /* 0x000000ffff067224 */ /* 0x000fe400078e000f */
[----:B------:R-:W-:Y:S02]  /*26c10*/  IMAD.MOV.U32 R7, RZ, RZ, R14 ;  /* 0x000000ffff077224 */ /* 0x000fe400078e000e */
[----:B------:R-:W-:-:S02]  /*26c20*/  IMAD.MOV.U32 R22, RZ, RZ, R12 ;  /* 0x000000ffff167224 */ /* 0x000fc400078e000c */
[----:B------:R-:W-:Y:S01]  /*26c30*/  IMAD.MOV.U32 R19, RZ, RZ, R13 ;  /* 0x000000ffff137224 */ /* 0x000fe200078e000d */
[----:B------:R-:W2:Y:S01]  /*26c40*/  LDL.LU.64 R14, [R1+0x12a8] ;  /* 0x0012a800010e7983 */ /* 0x000ea20000300a00 */
[----:B---3--:R-:W-:Y:S03]  /*26c50*/  HMMA.16816.F32.BF16 R24, R8, R12, R24 ;  /* 0x0000000c0818723c */ /* 0x008fe60000041818 */
[----:B------:R-:W2:Y:S04]  /*26c60*/  LDL.LU.64 R12, [R1+0x12a0] ;  /* 0x0012a000010c7983 */ /* 0x000ea80000300a00 */
[----:B------:R-:W-:Y:S11]  /*26c70*/  IMAD.MOV.U32 R8, RZ, RZ, R22 ;  /* 0x000000ffff087224 */ /* 0x000ff600078e0016 */
[----:B------:R-:W-:Y:S05]  /*26c80*/  @!UPT UIADD3 URZ, URZ, URZ, URZ ;  /* 0x0000003f3f3ff290 */ /* 0x000fea000fffe03f */
[----:B------:R-:W-:Y:S01]  /*26c90*/  STL.64 [R1+0x1230], R26 ;  /* 0x0012301a01007387 */ /* 0x000fe20000100a00 */
[----:B------:R0:W-:Y:S03]  /*26ca0*/  STL.64 [R1+0x1228], R24 ;  /* 0x0012281801007387 */ /* 0x0001e60000100a00 */
[----:B0-----:R-:W3:Y:S01]  /*26cb0*/  LDL.LU R24, [R1] ;  /* 0x0000000001187983 */ /* 0x001ee20000300800 */
[C---:B--2---:R-:W-:Y:S03]  /*26cc0*/  HMMA.16816.F32.BF16 R20, R12.reuse, R20, R4 ;  /* 0x000000140c14723c */ /* 0x044fe60000041804 */
[----:B------:R-:W2:Y:S01]  /*26cd0*/  LDL.LU.64 R6, [R1+0x1298] ;  /* 0x0012980001067983 */ /* 0x000ea20000300a00 */
[----:B------:R-:W2:Y:S11]  /*26ce0*/  LDL.LU.64 R4, [R1+0x1290] ;  /* 0x0012900001047983 */ /* 0x000eb60000300a00 */
[----:B------:R-:W-:Y:S08]  /*26cf0*/  @!UPT UIADD3 URZ, URZ, URZ, URZ ;  /* 0x0000003f3f3ff290 */ /* 0x000ff0000fffe03f */
[----:B------:R0:W-:Y:S01]  /*26d00*/  STL.64 [R1+0x50], R20 ;  /* 0x0000501401007387 */ /* 0x0001e20000100a00 */
[----:B------:R2:W-:Y:S03]  /*26d10*/  STL.64 [R1+0x58], R22 ;  /* 0x0000581601007387 */ /* 0x0005e60000100a00 */
[----:B0-----:R-:W2:Y:S01]  /*26d20*/  LDL.LU.64 R20, [R1+0x1288] ;  /* 0x0012880001147983 */ /* 0x001ea20000300a00 */
[----:B------:R-:W-:Y:S02]  /*26d30*/  IMAD.MOV.U32 R26, RZ, RZ, R2 ;  /* 0x000000ffff1a7224 */ /* 0x000fe400078e0002 */
[----:B------:R-:W-:Y:S02]  /*26d40*/  IMAD.MOV.U32 R27, RZ, RZ, R0 ;  /* 0x000000ffff1b7224 */ /* 0x000fe400078e0000 */
[----:B------:R-:W-:Y:S02]  /*26d50*/  IMAD.MOV.U32 R9, RZ, RZ, R19 ;  /* 0x000000ffff097224 */ /* 0x000fe400078e0013 */
[----:B------:R-:W-:Y:S01]  /*26d60*/  IMAD.MOV.U32 R25, RZ, RZ, R3 ;  /* 0x000000ffff197224 */ /* 0x000fe200078e0003 */
[C---:B--2---:R-:W-:Y:S01]  /*26d70*/  HMMA.16816.F32.BF16 R20, R12.reuse, R20, R4 ;  /* 0x000000140c14723c */ /* 0x044fe20000041804 */
[----:B------:R-:W2:Y:S11]  /*26d80*/  LDL.LU.64 R4, [R1+0x1280] ;  /* 0x0012800001047983 */ /* 0x000eb60000300a00 */
[----:B------:R-:W-:Y:S11]  /*26d90*/  @!UPT UIADD3 URZ, URZ, URZ, URZ ;  /* 0x0000003f3f3ff290 */ /* 0x000ff6000fffe03f */
[----:B------:R-:W-:Y:S01]  /*26da0*/  @!UPT UIADD3 URZ, URZ, URZ, URZ ;  /* 0x0000003f3f3ff290 */ /* 0x000fe2000fffe03f */
[----:B------:R-:W-:Y:S02]  /*26db0*/  IMAD.MOV.U32 R2, RZ, RZ, R22 ;  /* 0x000000ffff027224 */ /* 0x000fe400078e0016 */
[----:B------:R-:W-:Y:S02]  /*26dc0*/  IMAD.MOV.U32 R0, RZ, RZ, R23 ;  /* 0x000000ffff007224 */ /* 0x000fe400078e0017 */
[----:B------:R-:W-:Y:S02]  /*26dd0*/  IMAD.MOV.U32 R19, RZ, RZ, R20 ;  /* 0x000000ffff137224 */ /* 0x000fe400078e0014 */
[----:B------:R-:W-:Y:S01]  /*26de0*/  IMAD.MOV.U32 R3, RZ, RZ, R21 ;  /* 0x000000ffff037224 */ /* 0x000fe200078e0015 */
[----:B------:R-:W4:Y:S01]  /*26df0*/  LDL.LU.64 R22, [R1+0x1278] ;  /* 0x0012780001167983 */ /* 0x000f220000300a00 */
[----:B------:R-:W4:Y:S01]  /*26e00*/  LDL.LU.64 R20, [R1+0x1270] ;  /* 0x0012700001147983 */ /* 0x000f220000300a00 */
[C---:B---3--:R-:W-:Y:S01]  /*26e10*/  HMMA.16816.F32.BF16 R24, R12.reuse, R16, R24 ;  /* 0x000000100c18723c */ /* 0x048fe20000041818 */
[----:B------:R0:W-:Y:S02]  /*26e20*/  STL.64 [R1+0x1240], R18 ;  /* 0x0012401201007387 */ /* 0x0001e40000100a00 */
[----:B0-----:R-:W3:Y:S04]  /*26e30*/  LDL R18, [R1+0xa8] ;  /* 0x0000a80001127983 */ /* 0x001ee80000100800 */
[----:B------:R-:W3:Y:S01]  /*26e40*/  LDL R19, [R1+0xac] ;  /* 0x0000ac0001137983 */ /* 0x000ee20000100800 */
[----:B----4-:R-:W-:Y:S03]  /*26e50*/  HMMA.16816.F32.BF16 R20, R12, R8, R20 ;  /* 0x000000080c14723c */ /* 0x010fe60000041814 */
[----:B------:R-:W4:Y:S04]  /*26e60*/  LDL R15, [R1+0x14c] ;  /* 0x00014c00010f7983 */ /* 0x000f280000100800 */
[----:B------:R-:W0:Y:S09]  /*26e70*/  LDSM.16.MT88.4 R8, [R29+0x13000] ;  /* 0x013000001d08783b */ /* 0x000e320000004200 */
[----:B------:R-:W-:-:S02]  /*26e80*/  IMAD.MOV.U32 R6, RZ, RZ, R24 ;  /* 0x000000ffff067224 */ /* 0x000fc400078e0018 */
[----:B------:R-:W-:Y:S02]  /*26e90*/  IMAD.MOV.U32 R7, RZ, RZ, R25 ;  /* 0x000000ffff077224 */ /* 0x000fe400078e0019 */
[----:B------:R-:W-:Y:S02]  /*26ea0*/  IMAD.MOV.U32 R17, RZ, RZ, R26 ;  /* 0x000000ffff117224 */ /* 0x000fe400078e001a */
[----:B------:R-:W-:Y:S01]  /*26eb0*/  IMAD.MOV.U32 R16, RZ, RZ, R27 ;  /* 0x000000ffff107224 */ /* 0x000fe200078e001b */
[----:B------:R-:W-:Y:S01]  /*26ec0*/  STL [R1+0x11a8], R23 ;  /* 0x0011a81701007387 */ /* 0x000fe20000100800 */
[----:B------:R-:W-:Y:S03]  /*26ed0*/  STL [R1+0x11a0], R29 ;  /* 0x0011a01d01007387 */ /* 0x000fe60000100800 */
[----:B0-----:R-:W-:Y:S01]  /*26ee0*/  STL [R1+0x119c], R8 ;  /* 0x00119c0801007387 */ /* 0x001fe20000100800 */
[----:B------:R-:W-:Y:S02]  /*26ef0*/  STL [R1+0x1198], R9 ;  /* 0x0011980901007387 */ /* 0x000fe40000100800 */
[----:B------:R-:W-:Y:S02]  /*26f00*/  STL [R1+0x1194], R10 ;  /* 0x0011940a01007387 */ /* 0x000fe40000100800 */
[----:B------:R-:W-:Y:S02]  /*26f10*/  STL [R1+0x1190], R11 ;  /* 0x0011900b01007387 */ /* 0x000fe40000100800 */
[----:B----4-:R-:W0:Y:S04]  /*26f20*/  LDSM.16.M88.4 R8, [R15+0x4180] ;  /* 0x004180000f08783b */ /* 0x010e280000000200 */
[----:B------:R-:W1:Y:S04]  /*26f30*/  LDSM.16.M88.4 R24, [R15+0x180] ;  /* 0x000180000f18783b */ /* 0x000e680000000200 */
[----:B0-----:R-:W-:Y:S01]  /*26f40*/  STL [R1+0x114], R9 ;  /* 0x0001140901007387 */ /* 0x001fe20000100800 */
[----:B-1----:R-:W-:Y:S02]  /*26f50*/  STL.64 [R1+0x100], R24 ;  /* 0x0001001801007387 */ /* 0x002fe40000100a00 */
[----:B------:R-:W-:Y:S02]  /*26f60*/  STL.64 [R1+0x108], R26 ;  /* 0x0001081a01007387 */ /* 0x000fe40000100a00 */
[----:B------:R-:W0:Y:S01]  /*26f70*/  LDSM.16.M88.4 R24, [R15+0x8180] ;  /* 0x008180000f18783b */ /* 0x000e220000000200 */
[----:B------:R-:W-:-:S03]  /*26f80*/  IMAD.MOV.U32 R23, RZ, RZ, R8 ;  /* 0x000000ffff177224 */ /* 0x000fc600078e0008 */
[----:B------:R0:W-:Y:S04]  /*26f90*/  STL.64 [R1+0x118], R10 ;  /* 0x0001180a01007387 */ /* 0x0001e80000100a00 */
[----:B------:R-:W1:Y:S04]  /*26fa0*/  LDSM.16.M88.4 R12, [R15+0xc180] ;  /* 0x00c180000f0c783b */ /* 0x000e680000000200 */
[----:B------:R-:W-:Y:S01]  /*26fb0*/  STL.64 [R1+0x11b8], R22 ;  /* 0x0011b81601007387 */ /* 0x000fe20000100a00 */
[----:B------:R-:W-:Y:S02]  /*26fc0*/  STL.64 [R1+0x11b0], R20 ;  /* 0x0011b01401007387 */ /* 0x000fe40000100a00 */
[----:B0-----:R-:W-:Y:S01]  /*26fd0*/  IMAD.MOV.U32 R10, RZ, RZ, R24 ;  /* 0x000000ffff0a7224 */ /* 0x001fe200078e0018 */
[----:B------:R2:W-:Y:S01]  /*26fe0*/  STL.64 [R1+0x128], R26 ;  /* 0x0001281a01007387 */ /* 0x0005e20000100a00 */
[----:B------:R-:W4:Y:S02]  /*26ff0*/  LDL.LU R24, [R1+0x60] ;  /* 0x0000600001187983 */ /* 0x000f240000300800 */
[----:B------:R-:W-:-:S02]  /*27000*/  IMAD.MOV.U32 R11, RZ, RZ, R25 ;  /* 0x000000ffff0b7224 */ /* 0x000fc400078e0019 */
[----:B------:R-:W-:Y:S02]  /*27010*/  IMAD.MOV.U32 R25, RZ, RZ, R28 ;  /* 0x000000ffff197224 */ /* 0x000fe400078e001c */
[----:B------:R-:W3:Y:S01]  /*27020*/  LDL.LU R28, [R1+0x1268] ;  /* 0x00126800011c7983 */ /* 0x000ee20000300800 */
[----:B--2---:R-:W-:Y:S02]  /*27030*/  IMAD.MOV.U32 R26, RZ, RZ, R4 ;  /* 0x000000ffff1a7224 */ /* 0x004fe400078e0004 */
[----:B------:R-:W-:Y:S01]  /*27040*/  IMAD.MOV.U32 R27, RZ, RZ, R5 ;  /* 0x000000ffff1b7224 */ /* 0x000fe200078e0005 */
[----:B------:R-:W2:Y:S01]  /*27050*/  LDL.LU R4, [R1+0x1264] ;  /* 0x0012640001047983 */ /* 0x000ea20000300800 */
[----:B------:R-:W2:Y:S03]  /*27060*/  LDL.LU R5, [R1+0x1260] ;  /* 0x0012600001057983 */ /* 0x000ea60000300800 */
[----:B------:R-:W-:Y:S01]  /*27070*/  STL.64 [R1+0x1250], R26 ;  /* 0x0012501a01007387 */ /* 0x000fe20000100a00 */
[----:B------:R-:W-:-:S02]  /*27080*/  IMAD.MOV.U32 R20, RZ, RZ, R6 ;  /* 0x000000ffff147224 */ /* 0x000fc400078e0006 */
[----:B------:R-:W-:Y:S01]  /*27090*/  IMAD.MOV.U32 R21, RZ, RZ, R7 ;  /* 0x000000ffff157224 */ /* 0x000fe200078e0007 */
[----:B----4-:R0:W-:Y:S04]  /*270a0*/  STL.64 [R1+0x1248], R24 ;  /* 0x0012481801007387 */ /* 0x0101e80000100a00 */
[----:B0-----:R-:W2:Y:S01]  /*270b0*/  LDL.LU R24, [R1+0x70] ;  /* 0x0000700001187983 */ /* 0x001ea20000300800 */
[----:B------:R-:W2:Y:S02]  /*270c0*/  LDL.LU R25, [R1+0x74] ;  /* 0x0000740001197983 */ /* 0x000ea40000300800 */
[----:B------:R-:W2:Y:S02]  /*270d0*/  LDL.LU R26, [R1+0x78] ;  /* 0x00007800011a7983 */ /* 0x000ea40000300800 */
[----:B------:R-:W2:Y:S01]  /*270e0*/  LDL.LU R27, [R1+0x7c] ;  /* 0x00007c00011b7983 */ /* 0x000ea20000300800 */
[----:B------:R-:W-:Y:S01]  /*270f0*/  STL [R1+0x11a4], R11 ;  /* 0x0011a40b01007387 */ /* 0x000fe20000100800 */
[----:B------:R-:W2:Y:S02]  /*27100*/  LDL.LU R6, [R1+0x125c] ;  /* 0x00125c0001067983 */ /* 0x000ea40000300800 */
[----:B-1----:R-:W-:Y:S02]  /*27110*/  STL.64 [R1+0x130], R12 ;  /* 0x0001300c01007387 */ /* 0x002fe40000100a00 */
[----:B------:R-:W-:Y:S01]  /*27120*/  STL.64 [R1+0x138], R14 ;  /* 0x0001380e01007387 */ /* 0x000fe20000100a00 */
[----:B------:R-:W2:Y:S04]  /*27130*/  LDL.LU R7, [R1+0x1258] ;  /* 0x0012580001077983 */ /* 0x000ea80000300800 */
[----:B---3--:R-:W0:Y:S01]  /*27140*/  LDSM.16.MT88.4 R12, [R28+0x13000] ;  /* 0x013000001c0c783b */ /* 0x008e220000004200 */
[----:B------:R-:W-:-:S02]  /*27150*/  IMAD.MOV.U32 R22, RZ, RZ, R17 ;  /* 0x000000ffff167224 */ /* 0x000fc400078e0011 */
[----:B------:R-:W-:-:S05]  /*27160*/  IMAD.MOV.U32 R23, RZ, RZ, R16 ;  /* 0x000000ffff177224 */ /* 0x000fca00078e0010 */
[----:B------:R1:W-:Y:S01]  /*27170*/  STL.64 [R1+0x11c8], R22 ;  /* 0x0011c81601007387 */ /* 0x0003e20000100a00 */
[----:B------:R-:W-:Y:S03]  /*27180*/  STL.64 [R1+0x11c0], R20 ;  /* 0x0011c01401007387 */ /* 0x000fe60000100a00 */
[----:B-1----:R-:W3:Y:S01]  /*27190*/  LDL.LU R22, [R1+0xb8] ;  /* 0x0000b80001167983 */ /* 0x002ee20000300800 */
[----:B------:R-:W3:Y:S02]  /*271a0*/  LDL.LU R23, [R1+0xbc] ;  /* 0x0000bc0001177983 */ /* 0x000ee40000300800 */
[----:B------:R-:W-:Y:S01]  /*271b0*/  STL [R1+0x11e0], R28 ;  /* 0x0011e01c01007387 */ /* 0x000fe20000100800 */
[----:B0-----:R-:W-:Y:S01]  /*271c0*/  STL.64 [R1+0x1150], R14 ;  /* 0x0011500e01007387 */ /* 0x001fe20000100a00 */
[----:B------:R0:W-:Y:S03]  /*271d0*/  STL.64 [R1+0x1148], R12 ;  /* 0x0011480c01007387 */ /* 0x0001e60000100a00 */
[----:B0-----:R-:W4:Y:S01]  /*271e0*/  LDL.LU R12, [R1+0x80] ;  /* 0x00008000010c7983 */ /* 0x001f220000300800 */
[----:B------:R-:W4:Y:S02]  /*271f0*/  LDL.LU R13, [R1+0x84] ;  /* 0x00008400010d7983 */ /* 0x000f240000300800 */
[----:B------:R-:W4:Y:S02]  /*27200*/  LDL.LU R14, [R1+0x88] ;  /* 0x00008800010e7983 */ /* 0x000f240000300800 */
[----:B------:R-:W4:Y:S01]  /*27210*/  LDL.LU R15, [R1+0x8c] ;  /* 0x00008c00010f7983 */ /* 0x000f220000300800 */
[----:B--2---:R-:W-:Y:S01]  /*27220*/  HMMA.16816.F32.BF16 R16, R4, R18, R24 ;  /* 0x000000120410723c */ /* 0x004fe20000041818 */
[----:B------:R-:W3:Y:S01]  /*27230*/  LDL.LU.64 R26, [R1+0x1250] ;  /* 0x00125000011a7983 */ /* 0x000ee20000300a00 */
[----:B------:R-:W3:Y:S11]  /*27240*/  LDL.LU.64 R24, [R1+0x1248] ;  /* 0x0012480001187983 */ /* 0x000ef60000300a00 */
[----:B------:R-:W-:Y:S11]  /*27250*/  @!UPT UIADD3 URZ, URZ, URZ, URZ ;  /* 0x0000003f3f3ff290 */ /* 0x000ff6000fffe03f */
[----:B------:R-:W-:Y:S02]  /*27260*/  IMAD.MOV.U32 R8, RZ, RZ, R18 ;  /* 0x000000ffff087224 */ /* 0x000fe400078e0012 */
[----:B------:R-:W-:Y:S02]  /*27270*/  IMAD.MOV.U32 R9, RZ, RZ, R19 ;  /* 0x000000ffff097224 */ /* 0x000fe400078e0013 */
[----:B------:R-:W2:Y:S01]  /*27280*/  LDL.LU.64 R18, [R1+0x1240] ;  /* 0x0012400001127983 */ /* 0x000ea20000300a00 */
[----:B------:R-:W-:Y:S02]  /*27290*/  IMAD.MOV.U32 R29, RZ, RZ, R17 ;  /* 0x000000ffff1d7224 */ /* 0x000fe400078e0011 */
[----:B------:R-:W-:-:S03]  /*272a0*/  IMAD.MOV.U32 R11, RZ, RZ, R16 ;  /* 0x000000ffff0b7224 */ /* 0x000fc600078e0010 */
[----:B------:R-:W-:Y:S02]  /*272b0*/  STL [R1+0x11e4], R29 ;  /* 0x0011e41d01007387 */ /* 0x000fe40000100800 */
[----:B------:R-:W-:Y:S02]  /*272c0*/  STL.64 [R1+0x11d8], R10 ;  /* 0x0011d80a01007387 */ /* 0x000fe40000100a00 */
[----:B------:R2:W-:Y:S02]  /*272d0*/  STL.64 [R1+0x11d0], R8 ;  /* 0x0011d00801007387 */ /* 0x0005e40000100a00 */
[----:B--2---:R-:W-:Y:S02]  /*272e0*/  IMAD.MOV.U32 R8, RZ, RZ, R19 ;  /* 0x000000ffff087224 */ /* 0x004fe400078e0013 */
[----:B------:R-:W4:Y:S01]  /*272f0*/  LDL.LU R19, [R1+0x1238] ;  /* 0x0012380001137983 */ /* 0x000f220000300800 */
[----:B---3--:R-:W-:Y:S01]  /*27300*/  HMMA.16816.F32.BF16 R24, R4, R22, R24 ;  /* 0x000000160418723c */ /* 0x008fe20000041818 */
[----:B------:R-:W-:-:S02]  /*27310*/  IMAD.MOV.U32 R10, RZ, RZ, R2 ;  /* 0x000000ffff0a7224 */ /* 0x000fc400078e0002 */
[----:B------:R-:W-:Y:S01]  /*27320*/  IMAD.MOV.U32 R11, RZ, RZ, R0 ;  /* 0x000000ffff0b7224 */ /* 0x000fe200078e0000 */
[----:B------:R-:W-:Y:S01]  /*27330*/  STL [R1+0x11e8], R8 ;  /* 0x0011e80801007387 */ /* 0x000fe20000100800 */
[----:B------:R-:W-:Y:S11]  /*27340*/  IMAD.MOV.U32 R9, RZ, RZ, R3 ;  /* 0x000000ffff097224 */ /* 0x000ff600078e0003 */
[----:B------:R-:W-:Y:S08]  /*27350*/  @!UPT UIADD3 URZ, URZ, URZ, URZ ;  /* 0x0000003f3f3ff290 */ /* 0x000ff0000fffe03f */
[----:B------:R-:W-:Y:S02]  /*27360*/  IMAD.MOV.U32 R2, RZ, RZ, R26 ;  /* 0x000000ffff027224 */ /* 0x000fe400078e001a */
[----:B------:R-:W-:Y:S02]  /*27370*/  IMAD.MOV.U32 R0, RZ, RZ, R27 ;  /* 0x000000ffff007224 */ /* 0x000fe400078e001b */
[----:B------:R-:W-:Y:S02]  /*27380*/  IMAD.MOV.U32 R20, RZ, RZ, R24 ;  /* 0x000000ffff147224 */ /* 0x000fe400078e0018 */
[----:B------:R-:W-:Y:S01]  /*27390*/  IMAD.MOV.U32 R3, RZ, RZ, R25 ;  /* 0x000000ffff037224 */ /* 0x000fe200078e0019 */
[----:B------:R-:W2:Y:S01]  /*273a0*/  LDL.LU.64 R26, [R1+0x1230] ;  /* 0x00123000011a7983 */ /* 0x000ea20000300a00 */
[----:B------:R-:W2:Y:S01]  /*273b0*/  LDL.LU.64 R24, [R1+0x1228] ;  /* 0x0012280001187983 */ /* 0x000ea20000300a00 */
[----:B----4-:R-:W-:Y:S07]  /*273c0*/  HMMA.16816.F32.BF16 R12, R4, R18, R12 ;  /* 0x00000012040c723c */ /* 0x010fee000004180c */
[----:B------:R-:W-:-:S02]  /*273d0*/  IMAD.MOV.U32 R19, RZ, RZ, R18 ;  /* 0x000000ffff137224 */ /* 0x000fc400078e0012 */
[----:B------:R-:W3:Y:S01]  /*273e0*/  LDL.LU R18, [R1+0x1220] ;  /* 0x0012200001127983 */ /* 0x000ee20000300800 */
[----:B------:R-:W4:Y:S03]  /*273f0*/  LDL.LU.64 R16, [R1+0x1218] ;  /* 0x0012180001107983 */ /* 0x000f260000300a00 */
[----:B---3--:R0:W-:Y:S01]  /*27400*/  STL.64 [R1+0x1210], R18 ;  /* 0x0012101201007387 */ /* 0x0081e20000100a00 */
[----:B----4-:R-:W-:Y:S03]  /*27410*/  STL.64 [R1+0x1208], R16 ;  /* 0x0012081001007387 */ /* 0x010fe60000100a00 */
[----:B0-----:R-:W2:Y:S07]  /*27420*/  LDL.LU.64 R18, [R1+0xd8] ;  /* 0x0000d80001127983 */ /* 0x001eae0000300a00 */
[----:B------:R-:W-:-:S02]  /*27430*/  IMAD.MOV.U32 R8, RZ, RZ, R12 ;  /* 0x000000ffff087224 */ /* 0x000fc400078e000c */
[----:B------:R-:W-:Y:S02]  /*27440*/  STL.64 [R1+0x11f8], R10 ;  /* 0x0011f80a01007387 */ /* 0x000fe40000100a00 */
[----:B------:R-:W-:Y:S02]  /*27450*/  IMAD.MOV.U32 R29, RZ, RZ, R13 ;  /* 0x000000ffff1d7224 */ /* 0x000fe400078e000d */
[----:B------:R-:W-:Y:S01]  /*27460*/  IMAD.MOV.U32 R28, RZ, RZ, R14 ;  /* 0x000000ffff1c7224 */ /* 0x000fe200078e000e */
[----:B------:R0:W-:Y:S01]  /*27470*/  STL.64 [R1+0x11f0], R8 ;  /* 0x0011f00801007387 */ /* 0x0001e20000100a00 */
[----:B------:R-:W-:-:S03]  /*27480*/  IMAD.MOV.U32 R21, RZ, RZ, R15 ;  /* 0x000000ffff157224 */ /* 0x000fc600078e000f */
[----:B0-----:R-:W3:Y:S01]  /*27490*/  LDL.LU R8, [R1+0x50] ;  /* 0x0000500001087983 */ /* 0x001ee20000300800 */
[----:B------:R-:W3:Y:S02]  /*274a0*/  LDL.LU R9, [R1+0x54] ;  /* 0x0000540001097983 */ /* 0x000ee40000300800 */
[----:B------:R-:W3:Y:S02]  /*274b0*/  LDL.LU R10, [R1+0x58] ;  /* 0x00005800010a7983 */ /* 0x000ee40000300800 */
[----:B------:R-:W3:Y:S01]  /*274c0*/  LDL.LU R11, [R1+0x5c] ;  /* 0x00005c00010b7983 */ /* 0x000ee20000300800 */
[----:B--2---:R-:W-:Y:S07]  /*274d0*/  HMMA.16816.F32.BF16 R12, R4, R18, R24 ;  /* 0x00000012040c723c */ /* 0x004fee0000041818 */
[----:B------:R-:W-:-:S02]  /*274e0*/  IMAD.MOV.U32 R25, RZ, RZ, R18 ;  /* 0x000000ffff197224 */ /* 0x000fc400078e0012 */
[----:B------:R-:W-:Y:S02]  /*274f0*/  IMAD.MOV.U32 R24, RZ, RZ, R19 ;  /* 0x000000ffff187224 */ /* 0x000fe400078e0013 */
[----:B------:R-:W2:Y:S01]  /*27500*/  LDL.LU.64 R18, [R1+0x1210] ;  /* 0x0012100001127983 */ /* 0x000ea20000300a00 */
[----:B------:R-:W3:Y:S02]  /*27510*/  LDL.LU.64 R16, [R1+0x1208] ;  /* 0x0012080001107983 */ /* 0x000ee40000300a00 */
[----:B--2---:R-:W-:Y:S02]  /*27520*/  IMAD.MOV.U32 R26, RZ, RZ, R19 ;  /* 0x000000ffff1a7224 */ /* 0x004fe400078e0013 */
[----:B------:R-:W3:Y:S01]  /*27530*/  LDL.LU R19, [R1+0x1200] ;  /* 0x0012000001137983 */ /* 0x000ee20000300800 */
[----:B------:R-:W2:Y:S06]  /*27540*/  LDL.LU R27, [R1+0xcc] ;  /* 0x0000cc00011b7983 */ /* 0x000eac0000300800 */
[----:B------:R0:W-:Y:S02]  /*27550*/  STL.64 [R1+0x1160], R14 ;  /* 0x0011600e01007387 */ /* 0x0001e40000100a00 */
[----:B------:R3:W-:Y:S01]  /*27560*/  STL.64 [R1+0x1158], R12 ;  /* 0x0011580c01007387 */ /* 0x0007e20000100a00 */
[----:B0-----:R-:W3:Y:S01]  /*27570*/  LDL.LU R14, [R1+0xa8] ;  /* 0x0000a800010e7983 */ /* 0x001ee20000300800 */
[----:B------:R-:W3:Y:S02]  /*27580*/  LDL.LU R15, [R1+0xac] ;  /* 0x0000ac00010f7983 */ /* 0x000ee40000300800 */
[----:B---3--:R-:W-:Y:S01]  /*27590*/  HMMA.16816.F32.BF16 R12, R16, R14, R8 ;  /* 0x0000000e100c723c */ /* 0x008fe20000041808 */
[----:B------:R-:W3:Y:S01]  /*275a0*/  LDL.LU.64 R10, [R1+0x11f8] ;  /* 0x0011f800010a7983 */ /* 0x000ee20000300a00 */
[----:B------:R-:W4:Y:S11]  /*275b0*/  LDL.LU.64 R8, [R1+0x11f0] ;  /* 0x0011f00001087983 */ /* 0x000f360000300a00 */
[----:B------:R-:W-:Y:S10]  /*275c0*/  @!UPT UIADD3 URZ, URZ, URZ, URZ ;  /* 0x0000003f3f3ff290 */ /* 0x000ff4000fffe03f */
[----:B------:R4:W-:Y:S01]  /*275d0*/  STL.64 [R1+0x10], R12 ;  /* 0x0000100c01007387 */ /* 0x0009e20000100a00 */
[----:B------:R0:W-:Y:S02]  /*275e0*/  STL.64 [R1+0x18], R14 ;  /* 0x0000180e01007387 */ /* 0x0001e40000100a00 */
[----:B----4-:R-:W-:Y:S02]  /*275f0*/  IMAD.MOV.U32 R12, RZ, RZ, R8 ;  /* 0x000000ffff0c7224 */ /* 0x010fe400078e0008 */
[----:B------:R-:W3:Y:S01]  /*27600*/  LDL.LU R8, [R1+0x11e8] ;  /* 0x0011e80001087983 */ /* 0x000ee20000300800 */
[----:B0-----:R-:W-:Y:S02]  /*27610*/  IMAD.MOV.U32 R14, RZ, RZ, R28 ;  /* 0x000000ffff0e7224 */ /* 0x001fe400078e001c */
[----:B------:R-:W-:Y:S02]  /*27620*/  IMAD.MOV.U32 R15, RZ, RZ, R21 ;  /* 0x000000ffff0f7224 */ /* 0x000fe400078e0015 */
[----:B------:R-:W-:-:S02]  /*27630*/  IMAD.MOV.U32 R13, RZ, RZ, R29 ;  /* 0x000000ffff0d7224 */ /* 0x000fc400078e001d */
[----:B------:R-:W4:Y:S01]  /*27640*/  LDL.LU R29, [R1+0x11e4] ;  /* 0x0011e400011d7983 */ /* 0x000f220000300800 */
[----:B------:R-:W2:Y:S02]  /*27650*/  LDL.LU R28, [R1+0x11e0] ;  /* 0x0011e000011c7983 */ /* 0x000ea40000300800 */
[----:B------:R-:W-:Y:S02]  /*27660*/  STL.64 [R1+0x1170], R14 ;  /* 0x0011700e01007387 */ /* 0x000fe40000100a00 */
[----:B------:R0:W-:Y:S02]  /*27670*/  STL.64 [R1+0x1168], R12 ;  /* 0x0011680c01007387 */ /* 0x0001e40000100a00 */
[----:B0-----:R-:W-:Y:S02]  /*27680*/  IMAD.MOV.U32 R12, RZ, RZ, R20 ;  /* 0x000000ffff0c7224 */ /* 0x001fe400078e0014 */
[----:B------:R-:W-:Y:S02]  /*27690*/  IMAD.MOV.U32 R14, RZ, RZ, R2 ;  /* 0x000000ffff0e7224 */ /* 0x000fe400078e0002 */
[----:B------:R-:W-:-:S02]  /*276a0*/  IMAD.MOV.U32 R15, RZ, RZ, R0 ;  /* 0x000000ffff0f7224 */ /* 0x000fc400078e0000 */
[----:B------:R-:W-:-:S03]  /*276b0*/  IMAD.MOV.U32 R13, RZ, RZ, R3 ;  /* 0x000000ffff0d7224 */ /* 0x000fc600078e0003 */
[----:B------:R-:W-:Y:S02]  /*276c0*/  STL.64 [R1+0x1180], R14 ;  /* 0x0011800e01007387 */ /* 0x000fe40000100a00 */
[----:B------:R0:W-:Y:S02]  /*276d0*/  STL.64 [R1+0x1178], R12 ;  /* 0x0011780c01007387 */ /* 0x0001e40000100a00 */
[----:B0-----:R-:W2:Y:S01]  /*276e0*/  LDL.LU.64 R12, [R1+0x100] ;  /* 0x00010000010c7983 */ /* 0x001ea20000300a00 */
[----:B---3--:R-:W-:Y:S03]  /*276f0*/  HMMA.16816.F32.BF16 R20, R16, R22, R8 ;  /* 0x000000161014723c */ /* 0x008fe60000041808 */
[----:B------:R-:W3:Y:S01]  /*27700*/  LDL.LU.64 R10, [R1+0x11d8] ;  /* 0x0011d800010a7983 */ /* 0x000ee20000300a00 */
[----:B------:R-:W2:Y:S11]  /*27710*/  LDL.LU.64 R8, [R1+0x11d0] ;  /* 0x0011d00001087983 */ /* 0x000eb60000300a00 */
[----:B------:R-:W-:Y:S08]  /*27720*/  @!UPT UIADD3 URZ, URZ, URZ, URZ ;  /* 0x0000003f3f3ff290 */ /* 0x000ff0000fffe03f */
[----:B------:R0:W-:Y:S01]  /*27730*/  STL [R1], R20 ;  /* 0x0000001401007387 */ /* 0x0001e20000100800 */
[----:B------:R-:W-:Y:S02]  /*27740*/  IMAD.MOV.U32 R2, RZ, RZ, R22 ;  /* 0x000000ffff027224 */ /* 0x000fe400078e0016 */
[----:B------:R-:W-:Y:S02]  /*27750*/  IMAD.MOV.U32 R0, RZ, RZ, R23 ;  /* 0x000000ffff007224 */ /* 0x000fe400078e0017 */
[----:B------:R-:W-:Y:S01]  /*27760*/  IMAD.MOV.U32 R3, RZ, RZ, R21 ;  /* 0x000000ffff037224 */ /* 0x000fe200078e0015 */
[----:B------:R-:W2:Y:S04]  /*27770*/  LDL.LU.64 R22, [R1+0x11c8] ;  /* 0x0011c80001167983 */ /* 0x000ea80000300a00 */
[----:B0-----:R-:W2:Y:S01]  /*27780*/  LDL.LU.64 R20, [R1+0x11c0] ;  /* 0x0011c00001147983 */ /* 0x001ea20000300a00 */
[----:B------:R-:W-:-:S02]  /*27790*/  IMAD.MOV.U32 R6, RZ, RZ, R25 ;  /* 0x000000ffff067224 */ /* 0x000fc400078e0019 */
[----:B------:R-:W-:Y:S02]  /*277a0*/  IMAD.MOV.U32 R7, RZ, RZ, R24 ;  /* 0x000000ffff077224 */ /* 0x000fe400078e0018 */
[----:B--2---:R-:W-:Y:S01]  /*277b0*/  HMMA.16816.F32.BF16 R24, R16, R26, R20 ;  /* 0x0000001a1018723c */ /* 0x004fe20000041814 */
[----:B------:R-:W2:Y:S01]  /*277c0*/  LDL.LU.64 R22, [R1+0x11b8] ;  /* 0x0011b80001167983 */ /* 0x000ea20000300a00 */
[----:B------:R-:W3:Y:S11]  /*277d0*/  LDL.LU.64 R20, [R1+0x11b0] ;  /* 0x0011b00001147983 */ /* 0x000ef60000300a00 */
[----:B------:R-:W-:Y:S10]  /*277e0*/  @!UPT UIADD3 URZ, URZ, URZ, URZ ;  /* 0x0000003f3f3ff290 */ /* 0x000ff4000fffe03f */
[----:B------:R-:W-:Y:S01]  /*277f0*/  STL.64 [R1+0x1120], R26 ;  /* 0x0011201a01007387 */ /* 0x000fe20000100a00 */
[----:B------:R2:W-:Y:S02]  /*27800*/  STL.64 [R1+0x1118], R24 ;  /* 0x0011181801007387 */ /* 0x0005e40000100a00 */
[----:B--2---:R-:W-:Y:S02]  /*27810*/  IMAD.MOV.U32 R24, RZ, RZ, R23 ;  /* 0x000000ffff187224 */ /* 0x004fe400078e0017 */
[----:B------:R-:W2:Y:S01]  /*27820*/  LDL.LU R23, [R1+0x11a8] ;  /* 0x0011a80001177983 */ /* 0x000ea20000300800 */
[----:B------:R-:W2:Y:S03]  /*27830*/  LDL.LU R25, [R1+0x114] ;  /* 0x0001140001197983 */ /* 0x000ea60000300800 */
[----:B--2---:R3:W-:Y:S02]  /*27840*/  STL.64 [R1+0x1188], R24 ;  /* 0x0011881801007387 */ /* 0x0047e40000100a00 */
[----:B---3--:R-:W-:-:S02]  /*27850*/  IMAD.MOV.U32 R24, RZ, RZ, R11 ;  /* 0x000000ffff187224 */ /* 0x008fc400078e000b */
[----:B----4-:R-:W-:Y:S01]  /*27860*/  IMAD.MOV.U32 R25, RZ, RZ, R29 ;  /* 0x000000ffff197224 */ /* 0x010fe200078e001d */
[----:B------:R-:W2:Y:S01]  /*27870*/  LDL.LU R11, [R1+0x11a4] ;  /* 0x0011a400010b7983 */ /* 0x000ea20000300800 */
[----:B------:R-:W3:Y:S01]  /*27880*/  LDL.LU R29, [R1+0x11a0] ;  /* 0x0011a000011d7983 */ /* 0x000ee20000300800 */
[----:B------:R-:W-:Y:S01]  /*27890*/  HMMA.16816.F32.BF16 R16, R16, R6, R20 ;  /* 0x000000061010723c */ /* 0x000fe20000041814 */
[----:B------:R-:W-:Y:S04]  /*278a0*/  LDSM.16.MT88.4 R4, [R28+0x13400] ;  /* 0x013400001c04783b */ /* 0x000fe80000004200 */
[----:B------:R-:W-:Y:S02]  /*278b0*/  IMAD.MOV.U32 R26, RZ, RZ, R8 ;  /* 0x000000ffff1a7224 */ /* 0x000fe400078e0008 */
[----:B------:R-:W-:Y:S01]  /*278c0*/  IMAD.MOV.U32 R27, RZ, RZ, R9 ;  /* 0x000000ffff1b7224 */ /* 0x000fe200078e0009 */
[----:B------:R-:W4:Y:S01]  /*278d0*/  LDL.LU R8, [R1+0x119c] ;  /* 0x00119c0001087983 */ /* 0x000f220000300800 */
[----:B------:R-:W4:Y:S11]  /*278e0*/  LDL.LU R9, [R1+0x1198] ;  /* 0x0011980001097983 */ /* 0x000f360000300800 */
[----:B------:R-:W-:Y:S03]  /*278f0*/  @!UPT UIADD3 URZ, URZ, URZ, URZ ;  /* 0x0000003f3f3ff290 */ /* 0x000fe6000fffe03f */
[----:B------:R-:W-:Y:S01]  /*27900*/  STL.64 [R1+0x1110], R18 ;  /* 0x0011101201007387 */ /* 0x000fe20000100a00 */
[----:B------:R0:W-:Y:S02]  /*27910*/  STL.64 [R1+0x1108], R16 ;  /* 0x0011081001007387 */ /* 0x0001e40000100a00 */
[----:B0-----:R-:W-:Y:S02]  /*27920*/  IMAD.MOV.U32 R16, RZ, RZ, R10 ;  /* 0x000000ffff107224 */ /* 0x001fe400078e000a */
[----:B------:R-:W4:Y:S04]  /*27930*/  LDL.LU R10, [R1+0x1194] ;  /* 0x00119400010a7983 */ /* 0x000f280000300800 */
[----:B---3--:R-:W0:Y:S01]  /*27940*/  LDSM.16.MT88.4 R20, [R29+0x13400] ;  /* 0x013400001d14783b */ /* 0x008e220000004200 */
[----:B--2---:R-:W-:-:S02]  /*27950*/  IMAD.MOV.U32 R17, RZ, RZ, R11 ;  /* 0x000000ffff117224 */ /* 0x004fc400078e000b */
[----:B------:R-:W4:Y:S01]  /*27960*/  LDL.LU R11, [R1+0x1190] ;  /* 0x00119000010b7983 */ /* 0x000f220000300800 */
[----:B0-----:R-:W-:Y:S01]  /*27970*/  STL [R1+0x1104], R21 ;  /* 0x0011041501007387 */ /* 0x001fe20000100800 */
[----:B------:R-:W-:Y:S02]  /*27980*/  STL [R1+0x1100], R22 ;  /* 0x0011001601007387 */ /* 0x000fe40000100800 */
[----:B------:R-:W-:Y:S02]  /*27990*/  STL [R1+0x10fc], R23 ;  /* 0x0010fc1701007387 */ /* 0x000fe40000100800 */
[----:B------:R-:W-:Y:S01]  /*279a0*/  STL.64 [R1+0x10b0], R6 ;  /* 0x0010b00601007387 */ /* 0x000fe20000100a00 */
[----:B------:R0:W-:Y:S04]  /*279b0*/  STL.64 [R1+0x10a8], R4 ;  /* 0x0010a80401007387 */ /* 0x0001e80000100a00 */
[----:B0-----:R-:W2:Y:S01]  /*279c0*/  LDL.LU.64 R4, [R1+0x130] ;  /* 0x0001300001047983 */ /* 0x001ea20000300a00 */
[----:B------:R-:W3:Y:S01]  /*279d0*/  LDL.LU.64 R6, [R1+0x138] ;  /* 0x0001380001067983 */ /* 0x000ee20000300a00 */
[C---:B----4-:R-:W-:Y:S02]  /*279e0*/  HMMA.16816.F32.BF16 R24, R8.reuse, R12, R24 ;  /* 0x0000000c0818723c */ /* 0x050fe40000041818 */
[----:B---3--:R0:W-:Y:S01]  /*279f0*/  STL [R1+0x10c0], R6 ;  /* 0x0010c00601007387 */ /* 0x0081e20000100800 */
[----:B------:R1:W-:Y:S11]  /*27a00*/  STL [R1+0x10bc], R7 ;  /* 0x0010bc0701007387 */ /* 0x0003f60000100800 */
[----:B------:R-:W-:Y:S09]  /*27a10*/  @!UPT UIADD3 URZ, URZ, URZ, URZ ;  /* 0x0000003f3f3ff290 */ /* 0x000ff2000fffe03f */
[----:B------:R3:W-:Y:S02]  /*27a20*/  STL.64 [R1+0x90], R24 ;  /* 0x0000901801007387 */ /* 0x0007e40000100a00 */
[----:B------:R-:W-:Y:S02]  /*27a30*/  STL.64 [R1+0x98], R26 ;  /* 0x0000981a01007387 */ /* 0x000fe40000100a00 */
[----:B0-----:R-:W-:Y:S02]  /*27a40*/  IMAD.MOV.U32 R6, RZ, RZ, R13 ;  /* 0x000000ffff067224 */ /* 0x001fe400078e000d */
[----:B-1----:R-:W-:Y:S01]  /*27a50*/  IMAD.MOV.U32 R7, RZ, RZ, R12 ;  /* 0x000000ffff077224 */ /* 0x002fe200078e000c */
[----:B---3--:R-:W3:Y:S01]  /*27a60*/  LDL.LU.64 R24, [R1+0x1188] ;  /* 0x0011880001187983 */ /* 0x008ee20000300a00 */
[----:B------:R-:W3:Y:S02]  /*27a70*/  LDL.LU.64 R14, [R1+0x1180] ;  /* 0x00118000010e7983 */ /* 0x000ee40000300a00 */
[----:B------:R-:W3:Y:S02]  /*27a80*/  LDL.LU.64 R12, [R1+0x1178] ;  /* 0x00117800010c7983 */ /* 0x000ee40000300a00 */
[C---:B---3--:R-:W-:Y:S11]  /*27a90*/  HMMA.16816.F32.BF16 R12, R8.reuse, R24, R12 ;  /* 0x00000018080c723c */ /* 0x048ff6000004180c */
[----:B------:R-:W-:Y:S11]  /*27aa0*/  @!UPT UIADD3 URZ, URZ, URZ, URZ ;  /* 0x0000003f3f3ff290 */ /* 0x000ff6000fffe03f */
[----:B------:R-:W-:Y:S01]  /*27ab0*/  @!UPT UIADD3 URZ, URZ, URZ, URZ ;  /* 0x0000003f3f3ff290 */ /* 0x000fe2000fffe03f */
[----:B------:R-:W-:Y:S01]  /*27ac0*/  STL.64 [R1+0x80], R12 ;  /* 0x0000800c01007387 */ /* 0x000fe20000100a00 */
[----:B------:R0:W-:Y:S02]  /*27ad0*/  STL [R1+0x88], R14 ;  /* 0x0000880e01007387 */ /* 0x0001e40000100800 */
[----:B------:R-:W-:Y:S02]  /*27ae0*/  IMAD.MOV.U32 R29, RZ, RZ, R15 ;  /* 0x000000ffff1d7224 */ /* 0x000fe400078e000f */
[----:B0-----:R-:W3:Y:S01]  /*27af0*/  LDL.LU.64 R14, [R1+0x1170] ;  /* 0x00117000010e7983 */ /* 0x001ee20000300a00 */
[----:B------:R-:W3:Y:S02]  /*27b00*/  LDL.LU.64 R12, [R1+0x1168] ;  /* 0x00116800010c7983 */ /* 0x000ee40000300a00 */
[----:B------:R-:W-:Y:S01]  /*27b10*/  STL.64 [R1+0x1130], R24 ;  /* 0x0011301801007387 */ /* 0x000fe20000100a00 */
[C---:B---3--:R-:W-:Y:S11]  /*27b20*/  HMMA.16816.F32.BF16 R12, R8.reuse, R16, R12 ;  /* 0x00000010080c723c */ /* 0x048ff6000004180c */
[----:B------:R-:W-:Y:S11]  /*27b30*/  @!UPT UIADD3 URZ, URZ, URZ, URZ ;  /* 0x0000003f3f3ff290 */ /* 0x000ff6000fffe03f */
[----:B------:R-:W-:Y:S01]  /*27b40*/  @!UPT UIADD3 URZ, URZ, URZ, URZ ;  /* 0x0000003f3f3ff290 */ /* 0x000fe2000fffe03f */
[----:B------:R0:W-:Y:S01]  /*27b50*/  STL [R1+0x7c], R15 ;  /* 0x00007c0f01007387 */ /* 0x0001e20000100800 */
[----:B------:R-:W-:Y:S02]  /*27b60*/  IMAD.MOV.U32 R23, RZ, RZ, R14 ;  /* 0x000000ffff177224 */ /* 0x000fe400078e000e */
[----:B------:R-:W-:Y:S02]  /*27b70*/  IMAD.MOV.U32 R21, RZ, RZ, R12 ;  /* 0x000000ffff157224 */ /* 0x000fe400078e000c */
[----:B------:R-:W-:Y:S01]  /*27b80*/  IMAD.MOV.U32 R22, RZ, RZ, R13 ;  /* 0x000000ffff167224 */ /* 0x000fe200078e000d */
[----:B0-----:R-:W2:Y:S01]  /*27b90*/  LDL.LU.64 R14, [R1+0x1160] ;  /* 0x00116000010e7983 */ /* 0x001ea20000300a00 */
[----:B------:R-:W2:Y:S03]  /*27ba0*/  LDL.LU.64 R12, [R1+0x1158] ;  /* 0x00115800010c7983 */ /* 0x000ea60000300a00 */
[----:B------:R-:W-:Y:S02]  /*27bb0*/  STL.64 [R1+0x1140], R22 ;  /* 0x0011401601007387 */ /* 0x000fe40000100a00 */
[----:B------:R0:W-:Y:S02]  /*27bc0*/  STL.64 [R1+0x1138], R20 ;  /* 0x0011381401007387 */ /* 0x0001e40000100a00 */
[----:B0-----:R-:W3:Y:S01]  /*27bd0*/  LDL.LU R20, [R1+0x10] ;  /* 0x0000100001147983 */ /* 0x001ee20000300800 */
[----:B------:R-:W3:Y:S02]  /*27be0*/  LDL.LU R21, [R1+0x14] ;  /* 0x0000140001157983 */ /* 0x000ee40000300800 */
[----:B------:R-:W3:Y:S02]  /*27bf0*/  LDL.LU R22, [R1+0x18] ;  /* 0x0000180001167983 */ /* 0x000ee40000300800 */
[----:B------:R-:W3:Y:S01]  /*27c00*/  LDL.LU R23, [R1+0x1c] ;  /* 0x00001c0001177983 */ /* 0x000ee20000300800 */
[----:B------:R0:W-:Y:S04]  /*27c10*/  STL.64 [R1+0x1128], R16 ;  /* 0x0011281001007387 */ /* 0x0001e80000100a00 */
[----:B0-----:R-:W4:Y:S01]  /*27c20*/  LDL.LU R16, [R1] ;  /* 0x0000000001107983 */ /* 0x001f220000300800 */
[----:B--2---:R-:W-:Y:S03]  /*27c30*/  HMMA.16816.F32.BF16 R8, R8, R4, R12 ;  /* 0x000000040808723c */ /* 0x004fe6000004180c */
[----:B------:R-:W3:Y:S01]  /*27c40*/  LDL.LU.64 R14, [R1+0x1150] ;  /* 0x00115000010e7983 */ /* 0x000ee20000300a00 */
[----:B------:R-:W3:Y:S02]  /*27c50*/  LDL.LU.64 R12, [R1+0x1148] ;  /* 0x00114800010c7983 */ /* 0x000ee40000300a00 */
[----:B------:R-:W-:-:S02]  /*27c60*/  IMAD.MOV.U32 R24, RZ, RZ, R7 ;  /* 0x000000ffff187224 */ /* 0x000fc400078e0007 */
[----:B------:R-:W-:Y:S02]  /*27c70*/  IMAD.MOV.U32 R25, RZ, RZ, R6 ;  /* 0x000000ffff197224 */ /* 0x000fe400078e0006 */
[----:B------:R-:W-:Y:S11]  /*27c80*/  IMAD.MOV.U32 R17, RZ, RZ, R3 ;  /* 0x000000ffff117224 */ /* 0x000ff600078e0003 */
[----:B------:R-:W-:Y:S02]  /*27c90*/  @!UPT UIADD3 URZ, URZ, URZ, URZ ;  /* 0x0000003f3f3ff290 */ /* 0x000fe4000fffe03f */
[----:B------:R-:W-:Y:S01]  /*27ca0*/  STL.64 [R1+0x60], R8 ;  /* 0x0000600801007387 */ /* 0x000fe20000100a00 */
[----:B------:R0:W-:Y:S03]  /*27cb0*/  STL.64 [R1+0x68], R10 ;  /* 0x0000680a01007387 */ /* 0x0001e60000100a00 */
[----:B0-----:R-:W2:Y:S01]  /*27cc0*/  LDL R11, [R1+0x150] ;  /* 0x00015000010b7983 */ /* 0x001ea20000100800 */
[----:B---3--:R-:W-:Y:S03]  /*27cd0*/  HMMA.16816.F32.BF16 R24, R12, R24, R20 ;  /* 0x000000180c18723c */ /* 0x008fe60000041814 */
[----:B------:R-:W3:Y:S01]  /*27ce0*/  LDL.LU.64 R22, [R1+0x1140] ;  /* 0x0011400001167983 */ /* 0x000ee20000300a00 */
[----:B------:R-:W3:Y:S11]  /*27cf0*/  LDL.LU.64 R20, [R1+0x1138] ;  /* 0x0011380001147983 */ /* 0x000ef60000300a00 */
[----:B------:R-:W-:Y:S08]  /*27d00*/  @!UPT UIADD3 URZ, URZ, URZ, URZ ;  /* 0x0000003f3f3ff290 */ /* 0x000ff0000fffe03f */
[----:B------:R0:W-:Y:S01]  /*27d10*/  STL [R1+0x50], R24 ;  /* 0x0000501801007387 */ /* 0x0001e20000100800 */
[----:B------:R-:W-:-:S03]  /*27d20*/  IMAD.MOV.U32 R3, RZ, RZ, R25 ;  /* 0x000000ffff037224 */ /* 0x000fc600078e0019 */
[----:B0-----:R-:W4:Y:S01]  /*27d30*/  LDL.LU.64 R24, [R1+0x1130] ;  /* 0x0011300001187983 */ /* 0x001f220000300a00 */
[----:B------:R-:W-:Y:S02]  /*27d40*/  IMAD.MOV.U32 R18, RZ, RZ, R2 ;  /* 0x000000ffff127224 */ /* 0x000fe400078e0002 */
[----:B------:R-:W-:Y:S02]  /*27d50*/  IMAD.MOV.U32 R19, RZ, RZ, R0 ;  /* 0x000000ffff137224 */ /* 0x000fe400078e0000 */
[----:B------:R-:W-:Y:S02]  /*27d60*/  IMAD.MOV.U32 R2, RZ, RZ, R26 ;  /* 0x000000ffff027224 */ /* 0x000fe400078e001a */
[----:B------:R-:W-:Y:S01]  /*27d70*/  IMAD.MOV.U32 R0, RZ, RZ, R27 ;  /* 0x000000ffff007224 */ /* 0x000fe200078e001b */
[----:B--2---:R-:W0:Y:S04]  /*27d80*/  LDSM.16.MT88.4 R8, [R11+0x13800] ;  /* 0x013800000b08783b */ /* 0x004e280000004200 */
[----:B------:R-:W-:Y:S01]  /*27d90*/  STL [R1+0x10cc], R0 ;  /* 0x0010cc0001007387 */ /* 0x000fe20000100800 */
[----:B------:R-:W-:Y:S02]  /*27da0*/  STL [R1+0x10c8], R2 ;  /* 0x0010c80201007387 */ /* 0x000fe40000100800 */
[----:B------:R-:W-:Y:S01]  /*27db0*/  STL [R1+0x10c4], R3 ;  /* 0x0010c40301007387 */ /* 0x000fe20000100800 */
[C---:B----4-:R-:W-:Y:S01]  /*27dc0*/  HMMA.16816.F32.BF16 R24, R12.reuse, R24, R16 ;  /* 0x000000180c18723c */ /* 0x050fe20000041810 */
[----:B------:R-:W2:Y:S11]  /*27dd0*/  LDL.LU.64 R16, [R1+0x1128] ;  /* 0x0011280001107983 */ /* 0x000eb60000300a00 */
[----:B------:R-:W-:Y:S11]  /*27de0*/  @!UPT UIADD3 URZ, URZ, URZ, URZ ;  /* 0x0000003f3f3ff290 */ /* 0x000ff6000fffe03f */
[----:B------:R1:W-:Y:S01]  /*27df0*/  STL.64 [R1+0x48], R26 ;  /* 0x0000481a01007387 */ /* 0x0003e20000100a00 */
[----:B------:R-:W-:Y:S02]  /*27e00*/  IMAD.MOV.U32 R6, RZ, RZ, R24 ;  /* 0x000000ffff067224 */ /* 0x000fe400078e0018 */
[----:B------:R-:W-:Y:S01]  /*27e10*/  IMAD.MOV.U32 R7, RZ, RZ, R25 ;  /* 0x000000ffff077224 */ /* 0x000fe200078e0019 */
[----:B-1----:R-:W2:Y:S01]  /*27e20*/  LDL.LU.64 R26, [R1+0x1120] ;  /* 0x00112000011a7983 */ /* 0x002ea20000300a00 */
[----:B------:R-:W2:Y:S03]  /*27e30*/  LDL.LU.64 R24, [R1+0x1118] ;  /* 0x0011180001187983 */ /* 0x000ea60000300a00 */
[----:B------:R-:W-:Y:S02]  /*27e40*/  STL [R1+0x10d4], R7 ;  /* 0x0010d40701007387 */ /* 0x000fe40000100800 */
[----:B------:R-:W-:Y:S01]  /*27e50*/  STL [R1+0x10d0], R6 ;  /* 0x0010d00601007387 */ /* 0x000fe20000100800 */
[----:B------:R-:W4:Y:S01]  /*27e60*/  LDL.LU.64 R18, [R1+0x1110] ;  /* 0x0011100001127983 */ /* 0x000f220000300a00 */
[----:B--2---:R-:W-:Y:S03]  /*27e70*/  HMMA.16816.F32.BF16 R24, R12, R16, R24 ;  /* 0x000000100c18723c */ /* 0x004fe60000041818 */
[----:B------:R-:W4:Y:S11]  /*27e80*/  LDL.LU.64 R16, [R1+0x1108] ;  /* 0x0011080001107983 */ /* 0x000f360000300a00 */
[----:B------:R-:W-:Y:S10]  /*27e90*/  @!UPT UIADD3 URZ, URZ, URZ, URZ ;  /* 0x0000003f3f3ff290 */ /* 0x000ff4000fffe03f */
[----:B------:R-:W-:Y:S01]  /*27ea0*/  IMAD.MOV.U32 R2, RZ, RZ, R26 ;  /* 0x000000ffff027224 */ /* 0x000fe200078e001a */
[----:B------:R-:W-:Y:S04]  /*27eb0*/  STL [R1+0x30], R24 ;  /* 0x0000301801007387 */ /* 0x000fe80000100800 */
[----:B------:R1:W-:Y:S04]  /*27ec0*/  STL [R1+0x10dc], R2 ;  /* 0x0010dc0201007387 */ /* 0x0003e80000100800 */
[----:B-1----:R-:W2:Y:S01]  /*27ed0*/  LDL R2, [R1+0xccc] ;  /* 0x000ccc0001027983 */ /* 0x002ea20000100800 */
[----:B------:R-:W-:-:S05]  /*27ee0*/  IMAD.MOV.U32 R0, RZ, RZ, R25 ;  /* 0x000000ffff007224 */ /* 0x000fca00078e0019 */
[----:B------:R-:W-:Y:S01]  /*27ef0*/  STL [R1+0x10d8], R0 ;  /* 0x0010d80001007387 */ /* 0x000fe20000100800 */
[----:B------:R-:W-:Y:S01]  /*27f00*/  IMAD.MOV.U32 R3, RZ, RZ, R27 ;  /* 0x000000ffff037224 */ /* 0x000fe200078e001b */
[----:B----4-:R-:W-:Y:S02]  /*27f10*/  HMMA.16816.F32.BF16 R12, R12, R4, R16 ;  /* 0x000000040c0c723c */ /* 0x010fe40000041810 */
[----:B------:R-:W4:Y:S04]  /*27f20*/  LDL.LU R4, [R1+0x90] ;  /* 0x0000900001047983 */ /* 0x000f280000300800 */
[----:B------:R-:W-:Y:S11]  /*27f30*/  LDSM.16.MT88.4 R16, [R28+0x13800] ;  /* 0x013800001c10783b */ /* 0x000ff60000004200 */
[----:B------:R-:W-:Y:S06]  /*27f40*/  @!UPT UIADD3 URZ, URZ, URZ, URZ ;  /* 0x0000003f3f3ff290 */ /* 0x000fec000fffe03f */
[----:B------:R-:W-:Y:S01]  /*27f50*/  STL.64 [R1+0x20], R12 ;  /* 0x0000200c01007387 */ /* 0x000fe20000100a00 */
[----:B------:R-:W-:Y:S02]  /*27f60*/  STL.64 [R1+0x28], R14 ;  /* 0x0000280e01007387 */ /* 0x000fe40000100a00 */
[----:B------:R-:W4:Y:S02]  /*27f70*/  LDL.LU R5, [R1+0x94] ;  /* 0x0000940001057983 */ /* 0x000f240000300800 */
[----:B------:R-:W4:Y:S01]  /*27f80*/  LDL.LU R6, [R1+0x98] ;  /* 0x0000980001067983 */ /* 0x000f220000300800 */
[----:B------:R-:W4:Y:S04]  /*27f90*/  LDL.LU R7, [R1+0x9c] ;  /* 0x00009c0001077983 */ /* 0x000f280000300800 */
[----:B--2---:R-:W1:Y:S01]  /*27fa0*/  LDSM.16.M88.4 R12, [R2+0x180] ;  /* 0x00018000020c783b */ /* 0x004e620000000200 */
[----:B0-----:R-:W-:Y:S02]  /*27fb0*/  STL [R1+0x103c], R11 ;  /* 0x00103c0b01007387 */ /* 0x001fe40000100800 */
[----:B------:R-:W-:Y:S02]  /*27fc0*/  STL [R1+0x10f8], R10 ;  /* 0x0010f80a01007387 */ /* 0x000fe40000100800 */
[----:B------:R-:W-:Y:S01]  /*27fd0*/  STL.64 [R1+0x10f0], R8 ;  /* 0x0010f00801007387 */ /* 0x000fe20000100a00 */
[----:B------:R-:W0:Y:S04]  /*27fe0*/  LDSM.16.M88.4 R24, [R2+0x8180] ;  /* 0x008180000218783b */ /* 0x000e280000000200 */
[----:B------:R-:W2:Y:S04]  /*27ff0*/  LDSM.16.M88.4 R8, [R2+0x4180] ;  /* 0x004180000208783b */ /* 0x000ea80000000200 */
[----:B-1----:R-:W-:Y:S01]  /*28000*/  STL.64 [R1+0x10], R12 ;  /* 0x0000100c01007387 */ /* 0x002fe20000100a00 */
[----:B------:R-:W-:Y:S02]  /*28010*/  STL.64 [R1+0x18], R14 ;  /* 0x0000180e01007387 */ /* 0x000fe40000100a00 */
[----:B------:R-:W1:Y:S01]  /*28020*/  LDSM.16.M88.4 R12, [R2+0xc180] ;  /* 0x00c18000020c783b */ /* 0x000e620000000200 */
[----:B0-----:R-:W-:Y:S03]  /*28030*/  STL [R1+0x1050], R24 ;  /* 0x0010501801007387 */ /* 0x001fe60000100800 */
[----:B--2---:R-:W-:Y:S02]  /*28040*/  STL.64 [R1], R8 ;  /* 0x0000000801007387 */ /* 0x004fe40000100a00 */
[----:B------:R-:W-:Y:S02]  /*28050*/  STL.64 [R1+0x8], R10 ;  /* 0x0000080a01007387 */ /* 0x000fe40000100a00 */
[----:B------:R-:W-:Y:S01]  /*28060*/  STL [R1+0x1038], R25 ;  /* 0x0010381901007387 */ /* 0x000fe20000100800 */
[----:B------:R-:W-:Y:S01]  /*28070*/  STL [R1+0x101c], R26 ;  /* 0x00101c1a01007387 */ /* 0x000fe20000100800 */
[----:B------:R0:W-:Y:S03]  /*28080*/  STL [R1+0x1018], R27 ;  /* 0x0010181b01007387 */ /* 0x0001e60000100800 */
[----:B0-----:R-:W2:Y:S04]  /*28090*/  LDL.LU.64 R26, [R1+0x118] ;  /* 0x00011800011a7983 */ /* 0x001ea80000300a00 */
[----:B-1----:R-:W-:Y:S01]  /*280a0*/  STL [R1+0x1014], R12 ;  /* 0x0010140c01007387 */ /* 0x002fe20000100800 */
[----:B------:R-:W-:Y:S02]  /*280b0*/  STL [R1+0x1010], R13 ;  /* 0x0010100d01007387 */ /* 0x000fe40000100800 */
[----:B------:R-:W-:Y:S02]  /*280c0*/  STL [R1+0xfbc], R14 ;  /* 0x000fbc0e01007387 */ /* 0x000fe40000100800 */
[----:B------:R0:W-:Y:S02]  /*280d0*/  STL [R1+0xfb8], R15 ;  /* 0x000fb80f01007387 */ /* 0x0001e40000100800 */
[----:B0-----:R-:W4:Y:S01]  /*280e0*/  LDL.LU.64 R14, [R1+0x108] ;  /* 0x00010800010e7983 */ /* 0x001f220000300a00 */
[----:B------:R-:W-:Y:S02]  /*280f0*/  STL [R1+0x1054], R28 ;  /* 0x0010541c01007387 */ /* 0x000fe40000100800 */
[----:B------:R3:W-:Y:S02]  /*28100*/  STL [R1+0x100c], R16 ;  /* 0x00100c1001007387 */ /* 0x0007e40000100800 */
[----:B------:R0:W-:Y:S01]  /*28110*/  STL [R1+0x1008], R17 ;  /* 0x0010081101007387 */ /* 0x0001e20000100800 */
[----:B------:R1:W-:Y:S01]  /*28120*/  STL [R1+0x1004], R18 ;  /* 0x0010041201007387 */ /* 0x0003e20000100800 */
[----:B------:R1:W-:Y:S02]  /*28130*/  STL [R1+0x1000], R19 ;  /* 0x0010001301007387 */ /* 0x0003e40000100800 */
[----:B---3--:R-:W-:-:S02]  /*28140*/  IMAD.MOV.U32 R16, RZ, RZ, R21 ;  /* 0x000000ffff107224 */ /* 0x008fc400078e0015 */
[----:B0-----:R-:W-:Y:S01]  /*28150*/  IMAD.MOV.U32 R17, RZ, RZ, R22 ;  /* 0x000000ffff117224 */ /* 0x001fe200078e0016 */
[----:B------:R-:W4:Y:S01]  /*28160*/  LDL.LU R21, [R1+0x1104] ;  /* 0x0011040001157983 */ /* 0x000f220000300800 */
[----:B------:R-:W4:Y:S02]  /*28170*/  LDL.LU R22, [R1+0x1100] ;  /* 0x0011000001167983 */ /* 0x000f240000300800 */
[----:B-1----:R-:W-:Y:S02]  /*28180*/  IMAD.MOV.U32 R18, RZ, RZ, R23 ;  /* 0x000000ffff127224 */ /* 0x002fe400078e0017 */
[----:B------:R-:W4:Y:S01]  /*28190*/  LDL.LU R23, [R1+0x10fc] ;  /* 0x0010fc0001177983 */ /* 0x000f220000300800 */
[----:B------:R-:W3:Y:S03]  /*281a0*/  LDL.LU R19, [R1+0x7c] ;  /* 0x00007c0001137983 */ /* 0x000ee60000300800 */
[----:B---3--:R-:W-:Y:S01]  /*281b0*/  STL.64 [R1+0x10e8], R18 ;  /* 0x0010e81201007387 */ /* 0x008fe20000100a00 */
[----:B------:R0:W-:Y:S01]  /*281c0*/  STL.64 [R1+0x10e0], R16 ;  /* 0x0010e01001007387 */ /* 0x0001e20000100a00 */
[----:B----4-:R-:W-:Y:S02]  /*281d0*/  HMMA.16816.F32.BF16 R8, R20, R14, R4 ;  /* 0x0000000e1408723c */ /* 0x010fe40000041804 */
[----:B0-----:R-:W2:Y:S01]  /*281e0*/  LDL.LU R16, [R1+0x80] ;  /* 0x0000800001107983 */ /* 0x001ea20000300800 */
[----:B------:R-:W2:Y:S02]  /*281f0*/  LDL.LU R17, [R1+0x84] ;  /* 0x0000840001117983 */ /* 0x000ea40000300800 */
[----:B------:R-:W2:Y:S02]  /*28200*/  LDL.LU R18, [R1+0x88] ;  /* 0x0000880001127983 */ /* 0x000ea40000300800 */
[----:B------:R-:W-:Y:S11]  /*28210*/  IMAD.MOV.U32 R7, RZ, RZ, R14 ;  /* 0x000000ffff077224 */ /* 0x000ff600078e000e */
[----:B------:R-:W-:Y:S06]  /*28220*/  @!UPT UIADD3 URZ, URZ, URZ, URZ ;  /* 0x0000003f3f3ff290 */ /* 0x000fec000fffe03f */
[----:B------:R-:W-:Y:S02]  /*28230*/  IMAD.MOV.U32 R5, RZ, RZ, R10 ;  /* 0x000000ffff057224 */ /* 0x000fe400078e000a */
[----:B------:R-:W-:Y:S02]  /*28240*/  IMAD.MOV.U32 R28, RZ, RZ, R8 ;  /* 0x000000ffff1c7224 */ /* 0x000fe400078e0008 */
[----:B------:R-:W-:Y:S01]  /*28250*/  IMAD.MOV.U32 R14, RZ, RZ, R9 ;  /* 0x000000ffff0e7224 */ /* 0x000fe200078e0009 */
[----:B------:R-:W3:Y:S01]  /*28260*/  LDL.LU R10, [R1+0x10f8] ;  /* 0x0010f800010a7983 */ /* 0x000ee20000300800 */
[----:B------:R-:W4:Y:S02]  /*28270*/  LDL.LU.64 R8, [R1+0x10f0] ;  /* 0x0010f00001087983 */ /* 0x000f240000300a00 */
[----:B------:R-:W-:Y:S02]  /*28280*/  IMAD.MOV.U32 R19, RZ, RZ, R29 ;  /* 0x000000ffff137224 */ /* 0x000fe400078e001d */
[----:B------:R-:W-:-:S02]  /*28290*/  IMAD.MOV.U32 R4, RZ, RZ, R11 ;  /* 0x000000ffff047224 */ /* 0x000fc400078e000b */
[----:B------:R-:W-:Y:S01]  /*282a0*/  IMAD.MOV.U32 R6, RZ, RZ, R15 ;  /* 0x000000ffff067224 */ /* 0x000fe200078e000f */
[----:B------:R-:W3:Y:S02]  /*282b0*/  LDL.64 R12, [R1+0x10] ;  /* 0x00001000010c7983 */ /* 0x000ee40000100a00 */
[----:B--2---:R-:W-:Y:S11]  /*282c0*/  HMMA.16816.F32.BF16 R16, R20, R26, R16 ;  /* 0x0000001a1410723c */ /* 0x004ff60000041810 */
[----:B------:R-:W-:Y:S11]  /*282d0*/  @!UPT UIADD3 URZ, URZ, URZ, URZ ;  /* 0x0000003f3f3ff290 */ /* 0x000ff6000fffe03f */
[----:B------:R-:W-:Y:S02]  /*282e0*/  @!UPT UIADD3 URZ, URZ, URZ, URZ ;  /* 0x0000003f3f3ff290 */ /* 0x000fe4000fffe03f */
[----:B------:R-:W-:Y:S02]  /*282f0*/  IMAD.MOV.U32 R25, RZ, RZ, R17 ;  /* 0x000000ffff197224 */ /* 0x000fe400078e0011 */
[----:B------:R-:W-:Y:S02]  /*28300*/  IMAD.MOV.U32 R11, RZ, RZ, R16 ;  /* 0x000000ffff0b7224 */ /* 0x000fe400078e0010 */
[----:B------:R-:W-:Y:S02]  /*28310*/  IMAD.MOV.U32 R29, RZ, RZ, R18 ;  /* 0x000000ffff1d7224 */ /* 0x000fe400078e0012 */
[----:B------:R-:W-:Y:S02]  /*28320*/  IMAD.MOV.U32 R15, RZ, RZ, R19 ;  /* 0x000000ffff0f7224 */ /* 0x000fe400078e0013 */
[----:B------:R-:W2:Y:S01]  /*28330*/  LDL.LU.64 R18, [R1+0x10e8] ;  /* 0x0010e80001127983 */ /* 0x000ea20000300a00 */
[----:B------:R-:W2:Y:S02]  /*28340*/  LDL.LU.64 R16, [R1+0x10e0] ;  /* 0x0010e00001107983 */ /* 0x000ea40000300a00 */
[----:B------:R-:W-:Y:S02]  /*28350*/  STL [R1+0x10b8], R25 ;  /* 0x0010b81901007387 */ /* 0x000fe40000100800 */
[----:B---3--:R-:W-:Y:S01]  /*28360*/  STL.64 [R1+0x1048], R10 ;  /* 0x0010480a01007387 */ /* 0x008fe20000100a00 */
[----:B----4-:R0:W-:Y:S04]  /*28370*/  STL.64 [R1+0x1040], R8 ;  /* 0x0010400801007387 */ /* 0x0101e80000100a00 */
[----:B0-----:R-:W3:Y:S01]  /*28380*/  LDL.LU R8, [R1+0x20] ;  /* 0x0000200001087983 */ /* 0x001ee20000300800 */
[----:B------:R-:W3:Y:S02]  /*28390*/  LDL.LU R9, [R1+0x24] ;  /* 0x0000240001097983 */ /* 0x000ee40000300800 */
[----:B------:R-:W4:Y:S02]  /*283a0*/  LDL.LU R10, [R1+0x28] ;  /* 0x00002800010a7983 */ /* 0x000f240000300800 */
[----:B------:R-:W4:Y:S02]  /*283b0*/  LDL.LU R11, [R1+0x2c] ;  /* 0x00002c00010b7983 */ /* 0x000f240000300800 */
[----:B----4-:R0:W-:Y:S01]  /*283c0*/  STL.64 [R1+0x1060], R10 ;  /* 0x0010600a01007387 */ /* 0x0101e20000100a00 */
[----:B---3--:R-:W-:Y:S03]  /*283d0*/  STL.64 [R1+0x1058], R8 ;  /* 0x0010580801007387 */ /* 0x008fe60000100a00 */
[----:B0-----:R-:W2:Y:S01]  /*283e0*/  LDL.LU R10, [R1+0x128] ;  /* 0x00012800010a7983 */ /* 0x001ea20000300800 */
[----:B------:R-:W2:Y:S02]  /*283f0*/  LDL.LU R11, [R1+0x12c] ;  /* 0x00012c00010b7983 */ /* 0x000ea40000300800 */
[----:B------:R-:W3:Y:S02]  /*28400*/  LDL.LU R24, [R1+0x60] ;  /* 0x0000600001187983 */ /* 0x000ee40000300800 */
[----:B------:R-:W-:-:S02]  /*28410*/  IMAD.MOV.U32 R2, RZ, RZ, R26 ;  /* 0x000000ffff027224 */ /* 0x000fc400078e001a */
[----:B------:R-:W-:Y:S01]  /*28420*/  IMAD.MOV.U32 R0, RZ, RZ, R27 ;  /* 0x000000ffff007224 */ /* 0x000fe200078e001b */
[----:B------:R-:W3:Y:S01]  /*28430*/  LDL.LU R25, [R1+0x64] ;  /* 0x0000640001197983 */ /* 0x000ee20000300800 */
[----:B------:R-:W3:Y:S02]  /*28440*/  LDL.LU R26, [R1+0x68] ;  /* 0x00006800011a7983 */ /* 0x000ee40000300800 */
[----:B------:R-:W3:Y:S01]  /*28450*/  LDL.LU R27, [R1+0x6c] ;  /* 0x00006c00011b7983 */ /* 0x000ee20000300800 */
[----:B--2---:R-:W-:Y:S01]  /*28460*/  HMMA.16816.F32.BF16 R16, R20, R10, R16 ;  /* 0x0000000a1410723c */ /* 0x004fe20000041810 */
[----:B------:R0:W-:Y:S06]  /*28470*/  STL.64 [R1+0x1078], R10 ;  /* 0x0010780a01007387 */ /* 0x0001ec0000100a00 */
[----:B0-----:R-:W-:-:S02]  /*28480*/  IMAD.MOV.U32 R10, RZ, RZ, R2 ;  /* 0x000000ffff0a7224 */ /* 0x001fc400078e0002 */
[----:B------:R-:W-:Y:S01]  /*28490*/  IMAD.MOV.U32 R11, RZ, RZ, R0 ;  /* 0x000000ffff0b7224 */ /* 0x000fe200078e0000 */
[----:B------:R-:W2:Y:S01]  /*284a0*/  LDL.LU R2, [R1+0x10dc] ;  /* 0x0010dc0001027983 */ /* 0x000ea20000300800 */
[----:B------:R-:W4:Y:S03]  /*284b0*/  LDL.LU R0, [R1+0x10d8] ;  /* 0x0010d80001007983 */ /* 0x000f260000300800 */
[----:B------:R0:W-:Y:S02]  /*284c0*/  STL.64 [R1+0x1090], R10 ;  /* 0x0010900a01007387 */ /* 0x0001e40000100a00 */
[----:B0-----:R-:W-:Y:S02]  /*284d0*/  IMAD.MOV.U32 R10, RZ, RZ, R7 ;  /* 0x000000ffff0a7224 */ /* 0x001fe400078e0007 */
[----:B------:R-:W-:Y:S01]  /*284e0*/  IMAD.MOV.U32 R11, RZ, RZ, R6 ;  /* 0x000000ffff0b7224 */ /* 0x000fe200078e0006 */
[----:B------:R-:W2:Y:S01]  /*284f0*/  LDL.LU R7, [R1+0x10d4] ;  /* 0x0010d40001077983 */ /* 0x000ea20000300800 */
[----:B------:R-:W2:Y:S03]  /*28500*/  LDL.LU R6, [R1+0x10d0] ;  /* 0x0010d00001067983 */ /* 0x000ea60000300800 */
[----:B------:R-:W-:Y:S02]  /*28510*/  STL.64 [R1+0x1028], R18 ;  /* 0x0010281201007387 */ /* 0x000fe40000100a00 */
[----:B------:R0:W-:Y:S02]  /*28520*/  STL.64 [R1+0x1020], R16 ;  /* 0x0010201001007387 */ /* 0x0001e40000100a00 */
[----:B0-----:R-:W2:Y:S01]  /*28530*/  LDL.64 R16, [R1] ;  /* 0x0000000001107983 */ /* 0x001ea20000100a00 */
[----:B------:R-:W-:-:S02]  /*28540*/  IMAD.MOV.U32 R18, RZ, RZ, R5 ;  /* 0x000000ffff127224 */ /* 0x000fc400078e0005 */
[----:B------:R-:W-:Y:S01]  /*28550*/  IMAD.MOV.U32 R19, RZ, RZ, R4 ;  /* 0x000000ffff137224 */ /* 0x000fe200078e0004 */
[----:B--2---:R0:W-:Y:S04]  /*28560*/  STL.64 [R1+0x1030], R16 ;  /* 0x0010301001007387 */ /* 0x0041e80000100a00 */
[----:B------:R-:W-:Y:S02]  /*28570*/  STL.64 [R1+0x1070], R18 ;  /* 0x0010701201007387 */ /* 0x000fe40000100a00 */
[----:B0-----:R-:W-:Y:S02]  /*28580*/  IMAD.MOV.U32 R16, RZ, RZ, R28 ;  /* 0x000000ffff107224 */ /* 0x001fe400078e001c */
[----:B------:R-:W-:-:S05]  /*28590*/  IMAD.MOV.U32 R17, RZ, RZ, R14 ;  /* 0x000000ffff117224 */ /* 0x000fca00078e000e */
[----:B------:R0:W-:Y:S04]  /*285a0*/  STL.64 [R1+0x1068], R16 ;  /* 0x0010681001007387 */ /* 0x0001e80000100a00 */
[----:B0-----:R-:W2:Y:S01]  /*285b0*/  LDL.LU R16, [R1+0x30] ;  /* 0x0000300001107983 */ /* 0x001ea20000300800 */
[----:B------:R-:W-:Y:S02]  /*285c0*/  IMAD.MOV.U32 R18, RZ, RZ, R2 ;  /* 0x000000ffff127224 */ /* 0x000fe400078e0002 */
[----:B------:R-:W-:Y:S02]  /*285d0*/  IMAD.MOV.U32 R19, RZ, RZ, R3 ;  /* 0x000000ffff137224 */ /* 0x000fe400078e0003 */
[----:B----4-:R-:W-:Y:S02]  /*285e0*/  IMAD.MOV.U32 R17, RZ, RZ, R0 ;  /* 0x000000ffff117224 */ /* 0x010fe400078e0000 */
[----:B------:R-:W4:Y:S01]  /*285f0*/  LDL.LU R0, [R1+0x10cc] ;  /* 0x0010cc0001007983 */ /* 0x000f220000300800 */
[----:B------:R-:W3:Y:S02]  /*28600*/  LDL.LU R2, [R1+0x10c8] ;  /* 0x0010c80001027983 */ /* 0x000ee40000300800 */
[----:B------:R-:W3:Y:S02]  /*28610*/  LDL.LU R3, [R1+0x10c4] ;  /* 0x0010c40001037983 */ /* 0x000ee40000300800 */
[----:B------:R-:W-:Y:S01]  /*28620*/  STL.64 [R1+0x1088], R18 ;  /* 0x0010881201007387 */ /* 0x000fe20000100a00 */
[----:B--2---:R0:W-:Y:S02]  /*28630*/  STL.64 [R1+0x1080], R16 ;  /* 0x0010801001007387 */ /* 0x0041e40000100a00 */
[----:B0-----:R-:W-:-:S02]  /*28640*/  IMAD.MOV.U32 R16, RZ, RZ, R6 ;  /* 0x000000ffff107224 */ /* 0x001fc400078e0006 */
[----:B------:R-:W-:Y:S01]  /*28650*/  IMAD.MOV.U32 R17, RZ, RZ, R7 ;  /* 0x000000ffff117224 */ /* 0x000fe200078e0007 */
[----:B------:R-:W2:Y:S01]  /*28660*/  LDL.LU R6, [R1+0x10c0] ;  /* 0x0010c00001067983 */ /* 0x000ea20000300800 */
[----:B------:R-:W3:Y:S02]  /*28670*/  LDL.LU R7, [R1+0x10bc] ;  /* 0x0010bc0001077983 */ /* 0x000ee40000300800 */
[----:B------:R-:W4:Y:S02]  /*28680*/  LDL.LU R18, [R1+0x48] ;  /* 0x0000480001127983 */ /* 0x000f240000300800 */
[----:B------:R-:W4:Y:S02]  /*28690*/  LDL.LU R19, [R1+0x4c] ;  /* 0x00004c0001137983 */ /* 0x000f240000300800 */
[----:B--2---:R-:W-:Y:S01]  /*286a0*/  IMAD.MOV.U32 R28, RZ, RZ, R6 ;  /* 0x000000ffff1c7224 */ /* 0x004fe200078e0006 */
[----:B---3--:R-:W-:Y:S01]  /*286b0*/  HMMA.16816.F32.BF16 R20, R20, R6, R24 ;  /* 0x000000061414723c */ /* 0x008fe20000041818 */
[----:B----4-:R-:W-:Y:S01]  /*286c0*/  STL.64 [R1+0x10a0], R18 ;  /* 0x0010a01201007387 */ /* 0x010fe20000100a00 */
[----:B------:R0:W-:Y:S05]  /*286d0*/  STL.64 [R1+0x1098], R16 ;  /* 0x0010981001007387 */ /* 0x0001ea0000100a00 */
[----:B------:R-:W-:Y:S01]  /*286e0*/  IMAD.MOV.U32 R24, RZ, RZ, R7 ;  /* 0x000000ffff187224 */ /* 0x000fe200078e0007 */
[----:B0-----:R-:W2:Y:S01]  /*286f0*/  LDL.LU R16, [R1+0x50] ;  /* 0x0000500001107983 */ /* 0x001ea20000300800 */
[----:B------:R-:W3:Y:S02]  /*28700*/  LDL.LU R25, [R1+0x10b8] ;  /* 0x0010b80001197983 */ /* 0x000ee40000300800 */
[----:B------:R-:W2:Y:S02]  /*28710*/  LDL.LU.64 R6, [R1+0x10b0] ;  /* 0x0010b00001067983 */ /* 0x000ea40000300a00 */
[----:B------:R-:W2:Y:S02]  /*28720*/  LDL.LU.64 R4, [R1+0x10a8] ;  /* 0x0010a80001047983 */ /* 0x000ea40000300a00 */
[----:B------:R-:W-:-:S02]  /*28730*/  IMAD.MOV.U32 R17, RZ, RZ, R3 ;  /* 0x000000ffff117224 */ /* 0x000fc400078e0003 */
[----:B------:R-:W-:Y:S02]  /*28740*/  IMAD.MOV.U32 R18, RZ, RZ, R2 ;  /* 0x000000ffff127224 */ /* 0x000fe400078e0002 */
[----:B------:R-:W-:-:S05]  /*28750*/  IMAD.MOV.U32 R19, RZ, RZ, R0 ;  /* 0x000000ffff137224 */ /* 0x000fca00078e0000 */
[----:B------:R-:W-:Y:S02]  /*28760*/  IMAD.MOV.U32 R0, RZ, RZ, R23 ;  /* 0x000000ffff007224 */ /* 0x000fe400078e0017 */
[----:B------:R-:W4:Y:S01]  /*28770*/  LDL R23, [R1+0x150] ;  /* 0x0001500001177983 */ /* 0x000f220000100800 */
[C---:B--2---:R-:W-:Y:S03]  /*28780*/  HMMA.16816.F32.BF16 R8, R4.reuse, R10, R16 ;  /* 0x0000000a0408723c */ /* 0x044fe60000041810 */
[----:B------:R-:W2:Y:S01]  /*28790*/  LDL.LU.64 R18, [R1+0x10a0] ;  /* 0x0010a00001127983 */ /* 0x000ea20000300a00 */
[----:B------:R-:W2:Y:S11]  /*287a0*/  LDL.LU.64 R16, [R1+0x1098] ;  /* 0x0010980001107983 */ /* 0x000eb60000300a00 */
[----:B------:R-:W-:Y:S08]  /*287b0*/  @!UPT UIADD3 URZ, URZ, URZ, URZ ;  /* 0x0000003f3f3ff290 */ /* 0x000ff0000fffe03f */
[----:B------:R-:W-:Y:S01]  /*287c0*/  STL.64 [R1+0xb0], R8 ;  /* 0x0000b00801007387 */ /* 0x000fe20000100a00 */
[----:B------:R0:W-:Y:S03]  /*287d0*/  STL.64 [R1+0xb8], R10 ;  /* 0x0000b80a01007387 */ /* 0x0001e60000100a00 */
[----:B0-----:R-:W2:Y:S02]  /*287e0*/  LDL.LU.64 R10, [R1+0x1090] ;  /* 0x00109000010a7983 */ /* 0x001ea40000300a00 */
[----:B--2---:R-:W-:Y:S02]  /*287f0*/  HMMA.16816.F32.BF16 R8, R4, R10, R16 ;  /* 0x0000000a0408723c */ /* 0x004fe40000041810 */
[----:B------:R-:W2:Y:S01]  /*28800*/  LDL.LU.64 R18, [R1+0x1088] ;  /* 0x0010880001127983 */ /* 0x000ea20000300a00 */
[----:B------:R-:W2:Y:S11]  /*28810*/  LDL.LU.64 R16, [R1+0x1080] ;  /* 0x0010800001107983 */ /* 0x000eb60000300a00 */
[----:B------:R-:W-:Y:S09]  /*28820*/  @!UPT UIADD3 URZ, URZ, URZ, URZ ;  /* 0x0000003f3f3ff290 */ /* 0x000ff2000fffe03f */
[----:B------:R0:W-:Y:S04]  /*28830*/  STL.64 [R1+0xa8], R10 ;  /* 0x0000a80a01007387 */ /* 0x0001e80000100a00 */
[----:B0-----:R-:W2:Y:S01]  /*28840*/  LDL.LU.64 R10, [R1+0x1078] ;  /* 0x00107800010a7983 */ /* 0x001ea20000300a00 */
[----:B------:R-:W-:Y:S02]  /*28850*/  IMAD.MOV.U32 R26, RZ, RZ, R8 ;  /* 0x000000ffff1a7224 */ /* 0x000fe400078e0008 */
[----:B------:R-:W-:Y:S02]  /*28860*/  IMAD.MOV.U32 R27, RZ, RZ, R9 ;  /* 0x000000ffff1b7224 */ /* 0x000fe400078e0009 */
[----:B------:R-:W-:Y:S02]  /*28870*/  IMAD.MOV.U32 R14, RZ, RZ, R20 ;  /* 0x000000ffff0e7224 */ /* 0x000fe400078e0014 */
[----:B------:R-:W-:-:S02]  /*28880*/  IMAD.MOV.U32 R3, RZ, RZ, R21 ;  /* 0x000000ffff037224 */ /* 0x000fc400078e0015 */
[----:B------:R-:W-:Y:S02]  /*28890*/  IMAD.MOV.U32 R2, RZ, RZ, R22 ;  /* 0x000000ffff027224 */ /* 0x000fe400078e0016 */
[----:B----4-:R-:W0:Y:S01]  /*288a0*/  LDSM.16.MT88.4 R20, [R23+0x13c00] ;  /* 0x013c00001714783b */ /* 0x010e220000004200 */
[----:B--2---:R-:W-:Y:S03]  /*288b0*/  HMMA.16816.F32.BF16 R8, R4, R10, R16 ;  /* 0x0000000a0408723c */ /* 0x004fe60000041810 */
[----:B------:R-:W2:Y:S01]  /*288c0*/  LDL.LU.64 R18, [R1+0x1070] ;  /* 0x0010700001127983 */ /* 0x000ea20000300a00 */
[----:B------:R-:W2:Y:S11]  /*288d0*/  LDL.LU.64 R16, [R1+0x1068] ;  /* 0x0010680001107983 */ /* 0x000eb60000300a00 */
[----:B------:R-:W-:Y:S08]  /*288e0*/  @!UPT UIADD3 URZ, URZ, URZ, URZ ;  /* 0x0000003f3f3ff290 */ /* 0x000ff0000fffe03f */
[----:B------:R-:W-:Y:S01]  /*288f0*/  STL.64 [R1+0x90], R8 ;  /* 0x0000900801007387 */ /* 0x000fe20000100a00 */
[----:B------:R1:W-:Y:S03]  /*28900*/  STL.64 [R1+0x98], R10 ;  /* 0x0000980a01007387 */ /* 0x0003e60000100a00 */
[----:B-1----:R-:W4:Y:S01]  /*28910*/  LDL.LU.64 R10, [R1+0x1060] ;  /* 0x00106000010a7983 */ /* 0x002f220000300a00 */
[----:B------:R-:W4:Y:S02]  /*28920*/  LDL.LU.64 R8, [R1+0x1058] ;  /* 0x0010580001087983 */ /* 0x000f240000300a00 */
[----:B0-----:R0:W-:Y:S02]  /*28930*/  STL.64 [R1+0xfb0], R22 ;  /* 0x000fb01601007387 */ /* 0x0011e40000100a00 */
[----:B------:R4:W-:Y:S02]  /*28940*/  STL.64 [R1+0xfa8], R20 ;  /* 0x000fa81401007387 */ /* 0x0009e40000100a00 */
[----:B0-----:R-:W-:-:S02]  /*28950*/  IMAD.MOV.U32 R22, RZ, RZ, R28 ;  /* 0x000000ffff167224 */ /* 0x001fc400078e001c */
[----:B------:R-:W-:Y:S01]  /*28960*/  IMAD.MOV.U32 R23, RZ, RZ, R24 ;  /* 0x000000ffff177224 */ /* 0x000fe200078e0018 */
[----:B------:R-:W2:Y:S01]  /*28970*/  LDL.LU R28, [R1+0x1054] ;  /* 0x00105400011c7983 */ /* 0x000ea20000300800 */
[----:B------:R-:W3:Y:S05]  /*28980*/  LDL.LU R24, [R1+0x1050] ;  /* 0x0010500001187983 */ /* 0x000eea0000300800 */
[----:B----4-:R-:W-:Y:S01]  /*28990*/  HMMA.16816.F32.BF16 R20, R4, R22, R8 ;  /* 0x000000160414723c */ /* 0x010fe20000041808 */
[----:B------:R-:W4:Y:S01]  /*289a0*/  LDL.LU.64 R10, [R1+0x1048] ;  /* 0x00104800010a7983 */ /* 0x000f220000300a00 */
[----:B------:R-:W3:Y:S03]  /*289b0*/  LDL.LU.64 R8, [R1+0x1040] ;  /* 0x0010400001087983 */ /* 0x000ee60000300a00 */
[----:B--2---:R-:W0:Y:S11]  /*289c0*/  LDSM.16.MT88.4 R4, [R28+0x13c00] ;  /* 0x013c00001c04783b */ /* 0x004e360000004200 */
[----:B------:R-:W-:Y:S07]  /*289d0*/  @!UPT UIADD3 URZ, URZ, URZ, URZ ;  /* 0x0000003f3f3ff290 */ /* 0x000fee000fffe03f */
[----:B------:R-:W-:Y:S01]  /*289e0*/  STL [R1+0xfc0], R23 ;  /* 0x000fc01701007387 */ /* 0x000fe20000100800 */
[----:B------:R-:W-:Y:S02]  /*289f0*/  STL [R1+0xfe0], R22 ;  /* 0x000fe01601007387 */ /* 0x000fe40000100800 */
[----:B------:R4:W-:Y:S02]  /*28a00*/  STL.64 [R1+0xfd8], R20 ;  /* 0x000fd81401007387 */ /* 0x0009e40000100a00 */
[----:B----4-:R-:W-:Y:S02]  /*28a10*/  IMAD.MOV.U32 R20, RZ, RZ, R11 ;  /* 0x000000ffff147224 */ /* 0x010fe400078e000b */
[----:B------:R-:W2:Y:S01]  /*28a20*/  LDL.LU R11, [R1+0x103c] ;  /* 0x00103c00010b7983 */ /* 0x000ea20000300800 */
[----:B---3--:R-:W-:Y:S02]  /*28a30*/  IMAD.MOV.U32 R21, RZ, RZ, R25 ;  /* 0x000000ffff157224 */ /* 0x008fe400078e0019 */
[----:B------:R-:W3:Y:S02]  /*28a40*/  LDL.LU R25, [R1+0x1038] ;  /* 0x0010380001197983 */ /* 0x000ee40000300800 */
[----:B0-----:R-:W-:Y:S01]  /*28a50*/  STL.64 [R1+0xf58], R6 ;  /* 0x000f580601007387 */ /* 0x001fe20000100a00 */
[----:B------:R0:W-:Y:S02]  /*28a60*/  STL.64 [R1+0xf50], R4 ;  /* 0x000f500401007387 */ /* 0x0001e40000100a00 */
[----:B0-----:R-:W-:-:S02]  /*28a70*/  IMAD.MOV.U32 R4, RZ, RZ, R14 ;  /* 0x000000ffff047224 */ /* 0x001fc400078e000e */
[----:B------:R-:W-:Y:S01]  /*28a80*/  IMAD.MOV.U32 R5, RZ, RZ, R3 ;  /* 0x000000ffff057224 */ /* 0x000fe200078e0003 */
[----:B--2---:R-:W-:Y:S11]  /*28a90*/  HMMA.16816.F32.BF16 R16, R8, R12, R16 ;  /* 0x0000000c0810723c */ /* 0x004ff60000041810 */
[----:B------:R-:W-:Y:S11]  /*28aa0*/  @!UPT UIADD3 URZ, URZ, URZ, URZ ;  /* 0x0000003f3f3ff290 */ /* 0x000ff6000fffe03f */
[----:B------:R-:W-:Y:S02]  /*28ab0*/  @!UPT UIADD3 URZ, URZ, URZ, URZ ;  /* 0x0000003f3f3ff290 */ /* 0x000fe4000fffe03f */
[----:B------:R-:W-:Y:S02]  /*28ac0*/  IMAD.MOV.U32 R14, RZ, RZ, R16 ;  /* 0x000000ffff0e7224 */ /* 0x000fe400078e0010 */
[----:B------:R-:W-:Y:S02]  /*28ad0*/  IMAD.MOV.U32 R3, RZ, RZ, R17 ;  /* 0x000000ffff037224 */ /* 0x000fe400078e0011 */
[----:B------:R-:W2:Y:S01]  /*28ae0*/  LDL.LU.64 R16, [R1+0x1030] ;  /* 0x0010300001107983 */ /* 0x000ea20000300a00 */
[----:B------:R-:W-:Y:S02]  /*28af0*/  IMAD.MOV.U32 R22, RZ, RZ, R29 ;  /* 0x000000ffff167224 */ /* 0x000fe400078e001d */
[----:B------:R-:W-:Y:S02]  /*28b00*/  IMAD.MOV.U32 R23, RZ, RZ, R15 ;  /* 0x000000ffff177224 */ /* 0x000fe400078e000f */
[----:B------:R-:W-:Y:S02]  /*28b10*/  IMAD.MOV.U32 R6, RZ, RZ, R2 ;  /* 0x000000ffff067224 */ /* 0x000fe400078e0002 */
[----:B------:R-:W-:-:S02]  /*28b20*/  IMAD.MOV.U32 R7, RZ, RZ, R0 ;  /* 0x000000ffff077224 */ /* 0x000fc400078e0000 */
[----:B------:R-:W-:Y:S02]  /*28b30*/  IMAD.MOV.U32 R12, RZ, RZ, R13 ;  /* 0x000000ffff0c7224 */ /* 0x000fe400078e000d */
[----:B------:R-:W-:Y:S02]  /*28b40*/  IMAD.MOV.U32 R2, RZ, RZ, R18 ;  /* 0x000000ffff027224 */ /* 0x000fe400078e0012 */
[----:B------:R-:W-:Y:S02]  /*28b50*/  IMAD.MOV.U32 R0, RZ, RZ, R19 ;  /* 0x000000ffff007224 */ /* 0x000fe400078e0013 */
[----:B------:R-:W3:Y:S01]  /*28b60*/  LDL.LU.64 R18, [R1+0x1028] ;  /* 0x0010280001127983 */ /* 0x000ee20000300a00 */
[C---:B--2---:R-:W-:Y:S01]  /*28b70*/  HMMA.16816.F32.BF16 R20, R8.reuse, R16, R20 ;  /* 0x000000100814723c */ /* 0x044fe20000041814 */
[----:B------:R-:W-:Y:S02]  /*28b80*/  IMAD.MOV.U32 R13, RZ, RZ, R16 ;  /* 0x000000ffff0d7224 */ /* 0x000fe400078e0010 */
[----:B------:R-:W3:Y:S11]  /*28b90*/  LDL.LU.64 R16, [R1+0x1020] ;  /* 0x0010200001107983 */ /* 0x000ef60000300a00 */
[----:B------:R-:W-:Y:S09]  /*28ba0*/  @!UPT UIADD3 URZ, URZ, URZ, URZ ;  /* 0x0000003f3f3ff290 */ /* 0x000ff2000fffe03f */
[----:B------:R3:W-:Y:S01]  /*28bb0*/  STL [R1+0x70], R20 ;  /* 0x0000701401007387 */ /* 0x0007e20000100800 */
[----:B------:R-:W-:Y:S02]  /*28bc0*/  IMAD.MOV.U32 R29, RZ, RZ, R21 ;  /* 0x000000ffff1d7224 */ /* 0x000fe400078e0015 */
[----:B------:R-:W-:Y:S02]  /*28bd0*/  IMAD.MOV.U32 R28, RZ, RZ, R22 ;  /* 0x000000ffff1c7224 */ /* 0x000fe400078e0016 */
[----:B------:R-:W-:Y:S02]  /*28be0*/  IMAD.MOV.U32 R15, RZ, RZ, R23 ;  /* 0x000000ffff0f7224 */ /* 0x000fe400078e0017 */
[----:B---3--:R-:W-:Y:S11]  /*28bf0*/  HMMA.16816.F32.BF16 R20, R8, R24, R16 ;  /* 0x000000180814723c */ /* 0x008ff60000041810 */
[----:B------:R-:W-:Y:S11]  /*28c00*/  @!UPT UIADD3 URZ, URZ, URZ, URZ ;  /* 0x0000003f3f3ff290 */ /* 0x000ff6000fffe03f */
[----:B------:R-:W-:Y:S02]  /*28c10*/  @!UPT UIADD3 URZ, URZ, URZ, URZ ;  /* 0x0000003f3f3ff290 */ /* 0x000fe4000fffe03f */
[----:B------:R-:W-:Y:S02]  /*28c20*/  IMAD.MOV.U32 R16, RZ, RZ, R20 ;  /* 0x000000ffff107224 */ /* 0x000fe400078e0014 */
[----:B------:R-:W-:Y:S02]  /*28c30*/  IMAD.MOV.U32 R17, RZ, RZ, R21 ;  /* 0x000000ffff117224 */ /* 0x000fe400078e0015 */
[----:B------:R-:W-:Y:S02]  /*28c40*/  IMAD.MOV.U32 R20, RZ, RZ, R26 ;  /* 0x000000ffff147224 */ /* 0x000fe400078e001a */
[----:B------:R-:W-:Y:S01]  /*28c50*/  IMAD.MOV.U32 R21, RZ, RZ, R27 ;  /* 0x000000ffff157224 */ /* 0x000fe200078e001b */
[----:B------:R-:W2:Y:S01]  /*28c60*/  LDL.LU R26, [R1+0x101c] ;  /* 0x00101c00011a7983 */ /* 0x000ea20000300800 */
[----:B------:R-:W-:Y:S02]  /*28c70*/  IMAD.MOV.U32 R18, RZ, RZ, R22 ;  /* 0x000000ffff127224 */ /* 0x000fe400078e0016 */
[----:B------:R-:W2:Y:S02]  /*28c80*/  LDL.LU R27, [R1+0x1018] ;  /* 0x00101800011b7983 */ /* 0x000ea40000300800 */
[----:B------:R-:W-:Y:S01]  /*28c90*/  IMAD.MOV.U32 R19, RZ, RZ, R23 ;  /* 0x000000ffff137224 */ /* 0x000fe200078e0017 */
[----:B------:R-:W3:Y:S01]  /*28ca0*/  LDL.LU R22, [R1+0xa8] ;  /* 0x0000a80001167983 */ /* 0x000ee20000300800 */
[----:B------:R-:W3:Y:S03]  /*28cb0*/  LDL.LU R23, [R1+0xac] ;  /* 0x0000ac0001177983 */ /* 0x000ee60000300800 */
[----:B---3--:R-:W-:Y:S01]  /*28cc0*/  STL.64 [R1+0xff0], R22 ;  /* 0x000ff01601007387 */ /* 0x008fe20000100a00 */
[----:B------:R0:W-:Y:S03]  /*28cd0*/  STL.64 [R1+0xfe8], R20 ;  /* 0x000fe81401007387 */ /* 0x0001e60000100a00 */
[----:B0-----:R-:W3:Y:S01]  /*28ce0*/  LDL.LU R20, [R1+0x10] ;  /* 0x0000100001147983 */ /* 0x001ee20000300800 */
[----:B------:R-:W-:-:S02]  /*28cf0*/  IMAD.MOV.U32 R21, RZ, RZ, R12 ;  /* 0x000000ffff157224 */ /* 0x000fc400078e000c */
[----:B------:R-:W4:Y:S02]  /*28d00*/  LDL.LU R12, [R1+0x1014] ;  /* 0x00101400010c7983 */ /* 0x000f240000300800 */
[----:B--2---:R-:W-:Y:S01]  /*28d10*/  STL.64 [R1+0xfd0], R26 ;  /* 0x000fd01a01007387 */ /* 0x004fe20000100a00 */
[----:B------:R0:W-:Y:S02]  /*28d20*/  STL.64 [R1+0xfc8], R24 ;  /* 0x000fc81801007387 */ /* 0x0001e40000100a00 */
[----:B0-----:R-:W-:Y:S02]  /*28d30*/  IMAD.MOV.U32 R24, RZ, RZ, R13 ;  /* 0x000000ffff187224 */ /* 0x001fe400078e000d */
[----:B------:R-:W4:Y:S01]  /*28d40*/  LDL.LU R13, [R1+0x1010] ;  /* 0x00101000010d7983 */ /* 0x000f220000300800 */
[----:B------:R-:W2:Y:S01]  /*28d50*/  LDL.LU R25, [R1+0x4] ;  /* 0x0000040001197983 */ /* 0x000ea20000300800 */
[----:B----4-:R-:W-:Y:S02]  /*28d60*/  HMMA.16816.F32.BF16 R4, R8, R12, R4 ;  /* 0x0000000c0804723c */ /* 0x010fe40000041804 */
[----:B--2---:R0:W-:Y:S04]  /*28d70*/  STL.64 [R1+0xff8], R24 ;  /* 0x000ff81801007387 */ /* 0x0041e80000100a00 */
[----:B0-----:R-:W3:Y:S01]  /*28d80*/  LDL.LU R24, [R1+0xb0] ;  /* 0x0000b00001187983 */ /* 0x001ee20000300800 */
[----:B------:R-:W3:Y:S02]  /*28d90*/  LDL.LU R25, [R1+0xb4] ;  /* 0x0000b40001197983 */ /* 0x000ee40000300800 */
[----:B------:R-:W3:Y:S02]  /*28da0*/  LDL.LU R26, [R1+0xb8] ;  /* 0x0000b800011a7983 */ /* 0x000ee40000300800 */
[----:B------:R-:W3:Y:S01]  /*28db0*/  LDL.LU R27, [R1+0xbc] ;  /* 0x0000bc00011b7983 */ /* 0x000ee20000300800 */
[----:B------:R-:W2:Y:S01]  /*28dc0*/  LDL.LU R8, [R1+0x90] ;  /* 0x0000900001087983 */ /* 0x000ea20000300800 */
[----:B------:R-:W2:Y:S02]  /*28dd0*/  LDL.LU R9, [R1+0x94] ;  /* 0x0000940001097983 */ /* 0x000ea40000300800 */
[----:B------:R-:W2:Y:S02]  /*28de0*/  LDL.LU R10, [R1+0x98] ;  /* 0x00009800010a7983 */ /* 0x000ea40000300800 */
[----:B------:R-:W2:Y:S06]  /*28df0*/  LDL.LU R11, [R1+0x9c] ;  /* 0x00009c00010b7983 */ /* 0x000eac0000300800 */
[----:B------:R-:W-:Y:S01]  /*28e00*/  STL.64 [R1+0xf68], R6 ;  /* 0x000f680601007387 */ /* 0x000fe20000100a00 */
[----:B------:R0:W-:Y:S02]  /*28e10*/  STL.64 [R1+0xf60], R4 ;  /* 0x000f600401007387 */ /* 0x0001e40000100a00 */
[----:B0-----:R-:W-:-:S02]  /*28e20*/  IMAD.MOV.U32 R4, RZ, RZ, R16 ;  /* 0x000000ffff047224 */ /* 0x001fc400078e0010 */
[----:B------:R-:W-:Y:S01]  /*28e30*/  IMAD.MOV.U32 R5, RZ, RZ, R17 ;  /* 0x000000ffff057224 */ /* 0x000fe200078e0011 */
[----:B------:R-:W3:Y:S01]  /*28e40*/  LDL.LU R16, [R1+0x100c] ;  /* 0x00100c0001107983 */ /* 0x000ee20000300800 */
[----:B------:R-:W3:Y:S02]  /*28e50*/  LDL.LU R17, [R1+0x1008] ;  /* 0x0010080001117983 */ /* 0x000ee40000300800 */
[----:B------:R-:W-:Y:S02]  /*28e60*/  IMAD.MOV.U32 R6, RZ, RZ, R18 ;  /* 0x000000ffff067224 */ /* 0x000fe400078e0012 */
[----:B------:R-:W-:Y:S01]  /*28e70*/  IMAD.MOV.U32 R7, RZ, RZ, R19 ;  /* 0x000000ffff077224 */ /* 0x000fe200078e0013 */
[----:B------:R-:W3:Y:S01]  /*28e80*/  LDL.LU R18, [R1+0x1004] ;  /* 0x0010040001127983 */ /* 0x000ee20000300800 */
[----:B------:R-:W3:Y:S03]  /*28e90*/  LDL.LU R19, [R1+0x1000] ;  /* 0x0010000001137983 */ /* 0x000ee60000300800 */
[----:B------:R-:W-:Y:S01]  /*28ea0*/  STL.64 [R1+0xf78], R6 ;  /* 0x000f780601007387 */ /* 0x000fe20000100a00 */
[----:B------:R0:W-:Y:S03]  /*28eb0*/  STL.64 [R1+0xf70], R4 ;  /* 0x000f700401007387 */ /* 0x0001e60000100a00 */
[----:B0-----:R-:W4:Y:S01]  /*28ec0*/  LDL.LU R4, [R1+0x70] ;  /* 0x0000700001047983 */ /* 0x001f220000300800 */
[----:B------:R-:W-:-:S02]  /*28ed0*/  IMAD.MOV.U32 R6, RZ, RZ, R28 ;  /* 0x000000ffff067224 */ /* 0x000fc400078e001c */
[----:B------:R-:W-:Y:S02]  /*28ee0*/  IMAD.MOV.U32 R7, RZ, RZ, R15 ;  /* 0x000000ffff077224 */ /* 0x000fe400078e000f */
[----:B------:R-:W-:-:S03]  /*28ef0*/  IMAD.MOV.U32 R5, RZ, RZ, R29 ;  /* 0x000000ffff057224 */ /* 0x000fc600078e001d */
[----:B------:R0:W-:Y:S02]  /*28f00*/  STL.64 [R1+0xf98], R6 ;  /* 0x000f980601007387 */ /* 0x0001e40000100a00 */
[----:B0-----:R-:W-:Y:S02]  /*28f10*/  IMAD.MOV.U32 R6, RZ, RZ, R2 ;  /* 0x000000ffff067224 */ /* 0x001fe400078e0002 */
[----:B------:R-:W-:Y:S01]  /*28f20*/  IMAD.MOV.U32 R7, RZ, RZ, R0 ;  /* 0x000000ffff077224 */ /* 0x000fe200078e0000 */
[C---:B---3--:R-:W-:Y:S01]  /*28f30*/  HMMA.16816.F32.BF16 R20, R16.reuse, R20, R24 ;  /* 0x000000141014723c */ /* 0x048fe20000041818 */
[----:B----4-:R0:W-:Y:S01]  /*28f40*/  STL.64 [R1+0xf90], R4 ;  /* 0x000f900401007387 */ /* 0x0101e20000100a00 */
[----:B------:R-:W3:Y:S11]  /*28f50*/  LDL.LU.64 R24, [R1+0xff8] ;  /* 0x000ff80001187983 */ /* 0x000ef60000300a00 */
[----:B------:R-:W-:Y:S11]  /*28f60*/  @!UPT UIADD3 URZ, URZ, URZ, URZ ;  /* 0x0000003f3f3ff290 */ /* 0x000ff6000fffe03f */
[----:B------:R-:W-:Y:S02]  /*28f70*/  IMAD.MOV.U32 R2, RZ, RZ, R22 ;  /* 0x000000ffff027224 */ /* 0x000fe400078e0016 */
[----:B------:R-:W-:Y:S02]  /*28f80*/  IMAD.MOV.U32 R0, RZ, RZ, R23 ;  /* 0x000000ffff007224 */ /* 0x000fe400078e0017 */
[----:B------:R-:W-:Y:S01]  /*28f90*/  IMAD.MOV.U32 R28, RZ, RZ, R20 ;  /* 0x000000ffff1c7224 */ /* 0x000fe200078e0014 */
[----:B------:R-:W3:Y:S01]  /*28fa0*/  LDL.LU.64 R22, [R1+0xff0] ;  /* 0x000ff00001167983 */ /* 0x000ee20000300a00 */
[----:B0-----:R-:W-:Y:S02]  /*28fb0*/  IMAD.MOV.U32 R5, RZ, RZ, R3 ;  /* 0x000000ffff057224 */ /* 0x001fe400078e0003 */
[----:B------:R-:W-:Y:S02]  /*28fc0*/  IMAD.MOV.U32 R3, RZ, RZ, R21 ;  /* 0x000000ffff037224 */ /* 0x000fe400078e0015 */
[----:B------:R-:W3:Y:S01]  /*28fd0*/  LDL.LU.64 R20, [R1+0xfe8] ;  /* 0x000fe80001147983 */ /* 0x000ee20000300a00 */
[----:B------:R-:W-:Y:S01]  /*28fe0*/  IMAD.MOV.U32 R4, RZ, RZ, R14 ;  /* 0x000000ffff047224 */ /* 0x000fe200078e000e */
[C---:B---3--:R-:W-:Y:S02]  /*28ff0*/  HMMA.16816.F32.BF16 R24, R16.reuse, R24, R20 ;  /* 0x000000181018723c */ /* 0x048fe40000041814 */
[----:B------:R-:W3:Y:S01]  /*29000*/  LDL.LU R22, [R1+0xfe0] ;  /* 0x000fe00001167983 */ /* 0x000ee20000300800 */
[----:B------:R-:W3:Y:S11]  /*29010*/  LDL.LU.64 R20, [R1+0xfd8] ;  /* 0x000fd80001147983 */ /* 0x000ef60000300a00 */
[----:B------:R-:W-:Y:S10]  /*29020*/  @!UPT UIADD3 URZ, URZ, URZ, URZ ;  /* 0x0000003f3f3ff290 */ /* 0x000ff4000fffe03f */
[----:B------:R-:W-:Y:S02]  /*29030*/  IMAD.MOV.U32 R15, RZ, RZ, R26 ;  /* 0x000000ffff0f7224 */ /* 0x000fe400078e001a */
[----:B------:R-:W-:Y:S02]  /*29040*/  IMAD.MOV.U32 R29, RZ, RZ, R27 ;  /* 0x000000ffff1d7224 */ /* 0x000fe400078e001b */
[----:B------:R-:W-:Y:S02]  /*29050*/  IMAD.MOV.U32 R23, RZ, RZ, R24 ;  /* 0x000000ffff177224 */ /* 0x000fe400078e0018 */
[----:B------:R-:W-:Y:S01]  /*29060*/  IMAD.MOV.U32 R14, RZ, RZ, R25 ;  /* 0x000000ffff0e7224 */ /* 0x000fe200078e0019 */
[----:B------:R-:W4:Y:S01]  /*29070*/  LDL.LU.64 R26, [R1+0xfd0] ;  /* 0x000fd000011a7983 */ /* 0x000f220000300a00 */
[----:B------:R-:W2:Y:S02]  /*29080*/  LDL.LU.64 R24, [R1+0xfc8] ;  /* 0x000fc80001187983 */ /* 0x000ea40000300a00 */
[----:B--2---:R-:W-:Y:S01]  /*29090*/  HMMA.16816.F32.BF16 R8, R16, R24, R8 ;  /* 0x000000181008723c */ /* 0x004fe20000041808 */
[----:B----4-:R0:W-:Y:S04]  /*290a0*/  STL.64 [R1+0xfa0], R26 ;  /* 0x000fa01a01007387 */ /* 0x0101e80000100a00 */
[----:B0-----:R-:W2:Y:S11]  /*290b0*/  LDL.LU.64 R26, [R1+0x18] ;  /* 0x00001800011a7983 */ /* 0x001eb60000300a00 */
[----:B------:R-:W-:Y:S07]  /*290c0*/  @!UPT UIADD3 URZ, URZ, URZ, URZ ;  /* 0x0000003f3f3ff290 */ /* 0x000fee000fffe03f */
[----:B------:R-:W-:Y:S01]  /*290d0*/  STL.64 [R1+0xf30], R10 ;  /* 0x000f300a01007387 */ /* 0x000fe20000100a00 */
[----:B------:R0:W-:Y:S02]  /*290e0*/  STL.64 [R1+0xf28], R8 ;  /* 0x000f280801007387 */ /* 0x0001e40000100a00 */
[----:B0-----:R-:W-:Y:S02]  /*290f0*/  IMAD.MOV.U32 R8, RZ, RZ, R23 ;  /* 0x000000ffff087224 */ /* 0x001fe400078e0017 */
[----:B------:R-:W3:Y:S01]  /*29100*/  LDL.LU R23, [R1+0xfc0] ;  /* 0x000fc00001177983 */ /* 0x000ee20000300800 */
[----:B------:R-:W-:Y:S02]  /*29110*/  IMAD.MOV.U32 R10, RZ, RZ, R15 ;  /* 0x000000ffff0a7224 */ /* 0x000fe400078e000f */
[----:B------:R-:W-:Y:S02]  /*29120*/  IMAD.MOV.U32 R11, RZ, RZ, R29 ;  /* 0x000000ffff0b7224 */ /* 0x000fe400078e001d */
[----:B------:R-:W-:-:S02]  /*29130*/  IMAD.MOV.U32 R9, RZ, RZ, R14 ;  /* 0x000000ffff097224 */ /* 0x000fc400078e000e */
[----:B------:R-:W4:Y:S01]  /*29140*/  LDL.LU R14, [R1+0xfbc] ;  /* 0x000fbc00010e7983 */ /* 0x000f220000300800 */
[----:B------:R-:W4:Y:S02]  /*29150*/  LDL.LU R15, [R1+0xfb8] ;  /* 0x000fb800010f7983 */ /* 0x000f240000300800 */
[----:B------:R0:W-:Y:S02]  /*29160*/  STL.64 [R1+0xf40], R10 ;  /* 0x000f400a01007387 */ /* 0x0001e40000100a00 */
[----:B------:R1:W-:Y:S02]  /*29170*/  STL.64 [R1+0xf38], R8 ;  /* 0x000f380801007387 */ /* 0x0003e40000100a00 */
[----:B0-----:R-:W-:Y:S02]  /*29180*/  IMAD.MOV.U32 R10, RZ, RZ, R2 ;  /* 0x000000ffff0a7224 */ /* 0x001fe400078e0002 */
[----:B------:R-:W-:Y:S02]  /*29190*/  IMAD.MOV.U32 R11, RZ, RZ, R0 ;  /* 0x000000ffff0b7224 */ /* 0x000fe400078e0000 */
[----:B-1----:R-:W-:-:S02]  /*291a0*/  IMAD.MOV.U32 R8, RZ, RZ, R28 ;  /* 0x000000ffff087224 */ /* 0x002fc400078e001c */
[----:B------:R-:W-:Y:S01]  /*291b0*/  IMAD.MOV.U32 R9, RZ, RZ, R3 ;  /* 0x000000ffff097224 */ /* 0x000fe200078e0003 */
[----:B------:R0:W-:Y:S04]  /*291c0*/  STL.64 [R1+0xf88], R10 ;  /* 0x000f880a01007387 */ /* 0x0001e80000100a00 */
[----:B------:R-:W-:Y:S01]  /*291d0*/  STL.64 [R1+0xf80], R8 ;  /* 0x000f800801007387 */ /* 0x000fe20000100a00 */
[----:B0-----:R-:W4:Y:S01]  /*291e0*/  LDL.LU.64 R10, [R1+0x8] ;  /* 0x00000800010a7983 */ /* 0x001f220000300a00 */
[----:B---3--:R-:W-:Y:S03]  /*291f0*/  HMMA.16816.F32.BF16 R16, R16, R12, R20 ;  /* 0x0000000c1010723c */ /* 0x008fe60000041814 */
[----:B------:R-:W3:Y:S01]  /*29200*/  LDL.LU.64 R22, [R1+0xfb0] ;  /* 0x000fb00001167983 */ /* 0x000ee20000300a00 */
[----:B------:R-:W3:Y:S02]  /*29210*/  LDL.LU.64 R20, [R1+0xfa8] ;  /* 0x000fa80001147983 */ /* 0x000ee40000300a00 */
[----:B--2---:R-:W-:-:S02]  /*29220*/  IMAD.MOV.U32 R0, RZ, RZ, R26 ;  /* 0x000000ffff007224 */ /* 0x004fc400078e001a */
[----:B------:R-:W-:Y:S01]  /*29230*/  IMAD.MOV.U32 R2, RZ, RZ, R27 ;  /* 0x000000ffff027224 */ /* 0x000fe200078e001b */
[----:B---3--:R-:W-:Y:S01]  /*29240*/  HMMA.16816.F32.BF16 R4, R20, R26, R4 ;  /* 0x0000001a1404723c */ /* 0x008fe20000041804 */
[----:B------:R-:W2:Y:S11]  /*29250*/  LDL.LU.64 R26, [R1+0xfa0] ;  /* 0x000fa000011a7983 */ /* 0x000eb60000300a00 */
[----:B------:R-:W-:Y:S11]  /*29260*/  @!UPT UIADD3 URZ, URZ, URZ, URZ ;  /* 0x0000003f3f3ff290 */ /* 0x000ff6000fffe03f */
[----:B------:R-:W-:Y:S01]  /*29270*/  STL.64 [R1+0x230], R4 ;  /* 0x0002300401007387 */ /* 0x000fe20000100a00 */
[----:B------:R0:W-:Y:S02]  /*29280*/  STL.64 [R1+0x238], R6 ;  /* 0x0002380601007387 */ /* 0x0001e40000100a00 */
[----:B------:R-:W-:Y:S02]  /*29290*/  IMAD.MOV.U32 R12, RZ, RZ, R5 ;  /* 0x000000ffff0c7224 */ /* 0x000fe400078e0005 */
[----:B------:R-:W-:Y:S01]  /*292a0*/  IMAD.MOV.U32 R24, RZ, RZ, R4 ;  /* 0x000000ffff187224 */ /* 0x000fe200078e0004 */
[----:B0-----:R-:W3:Y:S01]  /*292b0*/  LDL.LU.64 R6, [R1+0xf98] ;  /* 0x000f980001067983 */ /* 0x001ee20000300a00 */
[----:B------:R-:W3:Y:S03]  /*292c0*/  LDL.LU.64 R4, [R1+0xf90] ;  /* 0x000f900001047983 */ /* 0x000ee60000300a00 */
[----:B------:R-:W-:Y:S02]  /*292d0*/  STL [R1+0xde0], R24 ;  /* 0x000de01801007387 */ /* 0x000fe40000100800 */
[----:B------:R0:W-:Y:S02]  /*292e0*/  STL [R1+0xddc], R12 ;  /* 0x000ddc0c01007387 */ /* 0x0001e40000100800 */
[----:B----4-:R-:W-:-:S02]  /*292f0*/  IMAD.MOV.U32 R3, RZ, RZ, R11 ;  /* 0x000000ffff037224 */ /* 0x010fc400078e000b */
[----:B0-----:R-:W-:Y:S01]  /*29300*/  IMAD.MOV.U32 R12, RZ, RZ, R10 ;  /* 0x000000ffff0c7224 */ /* 0x001fe200078e000a */
[C---:B---3--:R-:W-:Y:S01]  /*29310*/  HMMA.16816.F32.BF16 R4, R20.reuse, R10, R4 ;  /* 0x0000000a1404723c */ /* 0x048fe20000041804 */
[----:B------:R-:W3:Y:S01]  /*29320*/  LDL.LU.64 R10, [R1+0xf88] ;  /* 0x000f8800010a7983 */ /* 0x000ee20000300a00 */
[----:B------:R-:W3:Y:S11]  /*29330*/  LDL.LU.64 R8, [R1+0xf80] ;  /* 0x000f800001087983 */ /* 0x000ef60000300a00 */
[----:B------:R-:W-:Y:S10]  /*29340*/  @!UPT UIADD3 URZ, URZ, URZ, URZ ;  /* 0x0000003f3f3ff290 */ /* 0x000ff4000fffe03f */
[----:B------:R-:W-:Y:S01]  /*29350*/  STL.64 [R1+0x220], R4 ;  /* 0x0002200401007387 */ /* 0x000fe20000100a00 */
[----:B------:R0:W-:Y:S02]  /*29360*/  STL.64 [R1+0x228], R6 ;  /* 0x0002280601007387 */ /* 0x0001e40000100a00 */
[----:B------:R-:W-:Y:S02]  /*29370*/  IMAD.MOV.U32 R29, RZ, RZ, R5 ;  /* 0x000000ffff1d7224 */ /* 0x000fe400078e0005 */
[----:B------:R-:W-:Y:S01]  /*29380*/  IMAD.MOV.U32 R25, RZ, RZ, R4 ;  /* 0x000000ffff197224 */ /* 0x000fe200078e0004 */
[----:B0-----:R-:W2:Y:S01]  /*29390*/  LDL.LU.64 R6, [R1+0xf78] ;  /* 0x000f780001067983 */ /* 0x001ea20000300a00 */
[----:B------:R-:W2:Y:S03]  /*293a0*/  LDL.LU.64 R4, [R1+0xf70] ;  /* 0x000f700001047983 */ /* 0x000ea60000300a00 */
[----:B------:R-:W-:Y:S02]  /*293b0*/  STL [R1+0xde8], R25 ;  /* 0x000de81901007387 */ /* 0x000fe40000100800 */
[----:B------:R-:W-:Y:S01]  /*293c0*/  STL [R1+0xde4], R29 ;  /* 0x000de41d01007387 */ /* 0x000fe20000100800 */
[C---:B--2---:R-:W-:Y:S11]  /*293d0*/  HMMA.16816.F32.BF16 R4, R20.reuse, R26, R4 ;  /* 0x0000001a1404723c */ /* 0x044ff60000041804 */
[----:B------:R-:W-:Y:S11]  /*293e0*/  @!UPT UIADD3 URZ, URZ, URZ, URZ ;  /* 0x0000003f3f3ff290 */ /* 0x000ff6000fffe03f */
[----:B------:R-:W-:Y:S01]  /*293f0*/  @!UPT UIADD3 URZ, URZ, URZ, URZ ;  /* 0x0000003f3f3ff290 */ /* 0x000fe2000fffe03f */
        /* <DEDUP_REMOVED lines=8> */
[----:B--2---:R-:W-:Y:S11]  /*29480*/  HMMA.16816.F32.BF16 R4, R20, R14, R4 ;  /* 0x0000000e1404723c */ /* 0x004ff60000041804 */
[----:B------:R-:W-:Y:S11]  /*29490*/  @!UPT UIADD3 URZ, URZ, URZ, URZ ;  /* 0x0000003f3f3ff290 */ /* 0x000ff6000fffe03f */
[----:B------:R-:W-:Y:S01]  /*294a0*/  @!UPT UIADD3 URZ, URZ, URZ, URZ ;  /* 0x0000003f3f3ff290 */ /* 0x000fe2000fffe03f */
[----:B------:R-:W-:Y:S01]  /*294b0*/  STL.64 [R1+0x200], R4 ;  /* 0x0002000401007387 */ /* 0x000fe20000100a00 */
[----:B------:R0:W-:Y:S02]  /*294c0*/  STL.64 [R1+0x208], R6 ;  /* 0x0002080601007387 */ /* 0x0001e40000100a00 */
[----:B------:R-:W-:Y:S02]  /*294d0*/  IMAD.MOV.U32 R21, RZ, RZ, R5 ;  /* 0x000000ffff157224 */ /* 0x000fe400078e0005 */
[----:B------:R-:W-:Y:S01]  /*294e0*/  IMAD.MOV.U32 R20, RZ, RZ, R4 ;  /* 0x000000ffff147224 */ /* 0x000fe200078e0004 */
[----:B0-----:R-:W3:Y:S01]  /*294f0*/  LDL.LU.64 R6, [R1+0xf58] ;  /* 0x000f580001067983 */ /* 0x001ee20000300a00 */
[----:B------:R-:W3:Y:S02]  /*29500*/  LDL.LU.64 R4, [R1+0xf50] ;  /* 0x000f500001047983 */ /* 0x000ee40000300a00 */
[----:B------:R-:W-:Y:S02]  /*29510*/  IMAD.MOV.U32 R22, RZ, RZ, R0 ;  /* 0x000000ffff167224 */ /* 0x000fe400078e0000 */
[----:B------:R-:W-:Y:S01]  /*29520*/  IMAD.MOV.U32 R23, RZ, RZ, R2 ;  /* 0x000000ffff177224 */ /* 0x000fe200078e0002 */
[----:B------:R-:W-:Y:S01]  /*29530*/  STL [R1+0xdf8], R20 ;  /* 0x000df81401007387 */ /* 0x000fe20000100800 */
[----:B------:R3:W-:Y:S02]  /*29540*/  STL [R1+0xdf4], R21 ;  /* 0x000df41501007387 */ /* 0x0007e40000100800 */
[----:B------:R-:W2:Y:S03]  /*29550*/  LDL.LU R0, [R1+0xf48] ;  /* 0x000f480001007983 */ /* 0x000ea60000300800 */
[----:B---3--:R-:W-:Y:S01]  /*29560*/  HMMA.16816.F32.BF16 R20, R4, R22, R8 ;  /* 0x000000160414723c */ /* 0x008fe20000041808 */
[----:B------:R-:W3:Y:S01]  /*29570*/  LDL.LU.64 R10, [R1+0xf40] ;  /* 0x000f4000010a7983 */ /* 0x000ee20000300a00 */
[----:B------:R-:W3:Y:S11]  /*29580*/  LDL.LU.64 R8, [R1+0xf38] ;  /* 0x000f380001087983 */ /* 0x000ef60000300a00 */
[----:B------:R-:W-:Y:S10]  /*29590*/  @!UPT UIADD3 URZ, URZ, URZ, URZ ;  /* 0x0000003f3f3ff290 */ /* 0x000ff4000fffe03f */
[----:B------:R-:W-:Y:S01]  /*295a0*/  STL.64 [R1+0x1f0], R20 ;  /* 0x0001f01401007387 */ /* 0x000fe20000100a00 */
[----:B------:R0:W-:Y:S02]  /*295b0*/  STL.64 [R1+0x1f8], R22 ;  /* 0x0001f81601007387 */ /* 0x0001e40000100a00 */
[----:B------:R-:W-:Y:S02]  /*295c0*/  IMAD.MOV.U32 R2, RZ, RZ, R23 ;  /* 0x000000ffff027224 */ /* 0x000fe400078e0017 */
[----:B0-----:R-:W-:Y:S02]  /*295d0*/  IMAD.MOV.U32 R22, RZ, RZ, R20 ;  /* 0x000000ffff167224 */ /* 0x001fe400078e0014 */
[----:B------:R-:W-:-:S03]  /*295e0*/  IMAD.MOV.U32 R23, RZ, RZ, R3 ;  /* 0x000000ffff177224 */ /* 0x000fc600078e0003 */
[----:B------:R0:W-:Y:S01]  /*295f0*/  STL [R1+0xe00], R22 ;  /* 0x000e001601007387 */ /* 0x0001e20000100800 */
[----:B------:R-:W-:Y:S02]  /*29600*/  STL [R1+0xdfc], R2 ;  /* 0x000dfc0201007387 */ /* 0x000fe40000100800 */
[----:B0-----:R-:W-:-:S07]  /*29610*/  IMAD.MOV.U32 R22, RZ, RZ, R12 ;  /* 0x000000ffff167224 */ /* 0x001fce00078e000c */
[C---:B---3--:R-:W-:Y:S01]  /*29620*/  HMMA.16816.F32.BF16 R20, R4.reuse, R22, R8 ;  /* 0x000000160414723c */ /* 0x048fe20000041808 */
[----:B------:R-:W3:Y:S01]  /*29630*/  LDL.LU.64 R10, [R1+0xf30] ;  /* 0x000f3000010a7983 */ /* 0x000ee20000300a00 */
[----:B------:R-:W3:Y:S06]  /*29640*/  LDL.LU.64 R8, [R1+0xf28] ;  /* 0x000f280001087983 */ /* 0x000eec0000300a00 */
[----:B------:R-:W-:Y:S11]  /*29650*/  HMMA.16816.F32.BF16 R16, R4, R14, R16 ;  /* 0x0000000e0410723c */ /* 0x000ff60000041810 */
[----:B------:R-:W-:Y:S04]  /*29660*/  @!UPT UIADD3 URZ, URZ, URZ, URZ ;  /* 0x0000003f3f3ff290 */ /* 0x000fe8000fffe03f */
[----:B------:R-:W-:Y:S01]  /*29670*/  STL.64 [R1+0x1e0], R20 ;  /* 0x0001e01401007387 */ /* 0x000fe20000100a00 */
[----:B------:R0:W-:Y:S02]  /*29680*/  STL.64 [R1+0x1e8], R22 ;  /* 0x0001e81601007387 */ /* 0x0001e40000100a00 */
[----:B0-----:R-:W-:-:S05]  /*29690*/  IMAD.MOV.U32 R23, RZ, RZ, R20 ;  /* 0x000000ffff177224 */ /* 0x001fca00078e0014 */
[----:B------:R-:W-:Y:S01]  /*296a0*/  STL [R1+0xe04], R23 ;  /* 0x000e041701007387 */ /* 0x000fe20000100800 */
[----:B------:R-:W-:Y:S01]  /*296b0*/  IMAD.MOV.U32 R15, RZ, RZ, R17 ;  /* 0x000000ffff0f7224 */ /* 0x000fe200078e0011 */
[----:B---3--:R-:W-:Y:S11]  /*296c0*/  HMMA.16816.F32.BF16 R24, R4, R26, R8 ;  /* 0x0000001a0418723c */ /* 0x008ff60000041808 */
[----:B------:R-:W-:Y:S11]  /*296d0*/  @!UPT UIADD3 URZ, URZ, URZ, URZ ;  /* 0x0000003f3f3ff290 */ /* 0x000ff6000fffe03f */
[----:B------:R-:W-:Y:S01]  /*296e0*/  @!UPT UIADD3 URZ, URZ, URZ, URZ ;  /* 0x0000003f3f3ff290 */ /* 0x000fe2000fffe03f */
[----:B------:R-:W-:Y:S01]  /*296f0*/  STL.64 [R1+0x1d0], R24 ;  /* 0x0001d01801007387 */ /* 0x000fe20000100a00 */
[----:B------:R0:W-:Y:S02]  /*29700*/  STL.64 [R1+0x1d8], R26 ;  /* 0x0001d81a01007387 */ /* 0x0001e40000100a00 */
[----:B------:R-:W-:Y:S02]  /*29710*/  IMAD.MOV.U32 R3, RZ, RZ, R27 ;  /* 0x000000ffff037224 */ /* 0x000fe400078e001b */
[----:B------:R-:W3:Y:S01]  /*29720*/  LDL.LU R12, [R1+0xbe8] ;  /* 0x000be800010c7983 */ /* 0x000ee20000300800 */
[----:B0-----:R-:W4:Y:S01]  /*29730*/  LDL.LU R27, [R1+0xbcc] ;  /* 0x000bcc00011b7983 */ /* 0x001f220000300800 */
        /* <DEDUP_REMOVED lines=8> */
[----:B------:R-:W-:-:S02]  /*297c0*/  IMAD.MOV.U32 R26, RZ, RZ, R24 ;  /* 0x000000ffff1a7224 */ /* 0x000fc400078e0018 */
[----:B------:R-:W2:Y:S02]  /*297d0*/  LDL.LU R28, [R1+0xbd0] ;  /* 0x000bd000011c7983 */ /* 0x000ea40000300800 */
[----:B------:R-:W2:Y:S02]  /*297e0*/  LDL.LU R24, [R1+0xba4] ;  /* 0x000ba40001187983 */ /* 0x000ea40000300800 */
[----:B------:R-:W-:Y:S01]  /*297f0*/  IMAD.MOV.U32 R9, RZ, RZ, R25 ;  /* 0x000000ffff097224 */ /* 0x000fe200078e0019 */
[----:B------:R-:W2:Y:S01]  /*29800*/  LDL.LU R29, [R1+0xbc8] ;  /* 0x000bc800011d7983 */ /* 0x000ea20000300800 */
[----:B------:R-:W2:Y:S02]  /*29810*/  LDL.LU R13, [R1+0xb9c] ;  /* 0x000b9c00010d7983 */ /* 0x000ea40000300800 */
[----:B------:R-:W2:Y:S02]  /*29820*/  LDL.LU R25, [R1+0xbc0] ;  /* 0x000bc00001197983 */ /* 0x000ea40000300800 */
[----:B------:R0:W-:Y:S02]  /*29830*/  STL [R1+0xe10], R26 ;  /* 0x000e101a01007387 */ /* 0x0001e40000100800 */
[----:B------:R-:W-:Y:S01]  /*29840*/  IMAD.MOV.U32 R4, RZ, RZ, R19 ;  /* 0x000000ffff047224 */ /* 0x000fe200078e0013 */
[----:B0-----:R-:W2:Y:S01]  /*29850*/  LDL.LU R26, [R1+0xbe4] ;  /* 0x000be400011a7983 */ /* 0x001ea20000300800 */
[----:B------:R0:W-:Y:S03]  /*29860*/  STL [R1+0xe0c], R9 ;  /* 0x000e0c0901007387 */ /* 0x0001e60000100800 */
[----:B0-----:R-:W4:Y:S01]  /*29870*/  LDL.LU R9, [R1+0xbd4] ;  /* 0x000bd40001097983 */ /* 0x001f220000300800 */
[----:B------:R0:W-:Y:S03]  /*29880*/  STL [R1+0xe08], R3 ;  /* 0x000e080301007387 */ /* 0x0001e60000100800 */
[----:B0-----:R-:W4:Y:S01]  /*29890*/  LDL.LU R3, [R1+0xbd8] ;  /* 0x000bd80001037983 */ /* 0x001f220000300800 */
[----:B------:R0:W-:Y:S02]  /*298a0*/  STL.64 [R1+0x1c0], R16 ;  /* 0x0001c01001007387 */ /* 0x0001e40000100a00 */
[----:B------:R1:W-:Y:S01]  /*298b0*/  STL.64 [R1+0x1c8], R18 ;  /* 0x0001c81201007387 */ /* 0x0003e20000100a00 */
[----:B0-----:R-:W4:Y:S01]  /*298c0*/  LDL.LU R17, [R1+0x310] ;  /* 0x0003100001117983 */ /* 0x001f220000300800 */
[----:B-1----:R-:W4:Y:S02]  /*298d0*/  LDL.LU R18, [R1+0xbe0] ;  /* 0x000be00001127983 */ /* 0x002f240000300800 */
[----:B------:R-:W4:Y:S02]  /*298e0*/  LDL.LU R19, [R1+0xbdc] ;  /* 0x000bdc0001137983 */ /* 0x000f240000300800 */
[----:B------:R-:W-:-:S05]  /*298f0*/  IMAD.MOV.U32 R14, RZ, RZ, R16 ;  /* 0x000000ffff0e7224 */ /* 0x000fca00078e0010 */
[----:B------:R-:W-:Y:S01]  /*29900*/  STL [R1+0xe1c], R14 ;  /* 0x000e1c0e01007387 */ /* 0x000fe20000100800 */
[----:B------:R-:W-:Y:S02]  /*29910*/  STL [R1+0xe18], R15 ;  /* 0x000e180f01007387 */ /* 0x000fe40000100800 */
[----:B------:R-:W-:Y:S01]  /*29920*/  STL [R1+0xe14], R4 ;  /* 0x000e140401007387 */ /* 0x000fe20000100800 */
[----:B---3--:R-:W-:-:S05]  /*29930*/  IADD3 R12, P6, R12, UR10, RZ ;  /* 0x0000000a0c0c7c10 */ /* 0x008fca000ffde0ff */
[----:B------:R0:W-:Y:S04]  /*29940*/  STL [R1+0xbe8], R12 ;  /* 0x000be80c01007387 */ /* 0x0001e80000100800 */
[----:B0-----:R-:W3:Y:S01]  /*29950*/  LDL.LU R12, [R1+0xb94] ;  /* 0x000b9400010c7983 */ /* 0x001ee20000300800 */
[----:B--2---:R-:W-:Y:S01]  /*29960*/  IADD3.X R26, R26, UR5, RZ, P6, !PT ;  /* 0x000000051a1a7c10 */ /* 0x004fe2000b7fe4ff */
[----:B----4-:R-:W-:Y:S01]  /*29970*/  IADD3 R27, P6, R27, UR10, RZ ;  /* 0x0000000a1b1b7c10 */ /* 0x010fe2000ffde0ff */
[----:B------:R-:W-:Y:S02]  /*29980*/  IADD3 R9, P5, R9, UR10, RZ ;  /* 0x0000000a09097c10 */ /* 0x000fe4000ffbe0ff */
[----:B------:R-:W-:Y:S02]  /*29990*/  IADD3 R3, P4, R3, UR10, RZ ;  /* 0x0000000a03037c10 */ /* 0x000fe4000ff9e0ff */
[----:B------:R-:W-:-:S02]  /*299a0*/  IADD3 R17, P1, R17, UR10, RZ ;  /* 0x0000000a11117c10 */ /* 0x000fc4000ff3e0ff */
[----:B------:R-:W-:Y:S02]  /*299b0*/  IADD3 R18, P2, R18, UR10, RZ ;  /* 0x0000000a12127c10 */ /* 0x000fe4000ff5e0ff */
[----:B------:R-:W-:Y:S01]  /*299c0*/  IADD3 R19, P3, R19, UR10, RZ ;  /* 0x0000000a13137c10 */ /* 0x000fe2000ff7e0ff */
[----:B------:R-:W-:Y:S02]  /*299d0*/  STL [R1+0x310], R17 ;  /* 0x0003101101007387 */ /* 0x000fe40000100800 */
[----:B------:R-:W-:Y:S02]  /*299e0*/  STL [R1+0xbe0], R18 ;  /* 0x000be01201007387 */ /* 0x000fe40000100800 */
[----:B------:R-:W-:Y:S01]  /*299f0*/  STL [R1+0xbdc], R19 ;  /* 0x000bdc1301007387 */ /* 0x000fe20000100800 */
[----:B------:R-:W-:Y:S01]  /*29a00*/  IADD3.X R8, R8, UR5, RZ, P1, !PT ;  /* 0x0000000508087c10 */ /* 0x000fe20008ffe4ff */
[----:B------:R-:W-:Y:S01]  /*29a10*/  STL [R1+0xbd8], R3 ;  /* 0x000bd80301007387 */ /* 0x000fe20000100800 */
[----:B------:R-:W-:Y:S01]  /*29a20*/  IADD3 R10, P1, R10, UR10, RZ ;  /* 0x0000000a0a0a7c10 */ /* 0x000fe2000ff3e0ff */
        /* <DEDUP_REMOVED lines=11> */
[----:B------:R-:W-:Y:S01]  /*29ae0*/  STL [R1+0xbbc], R23 ;  /* 0x000bbc1701007387 */ /* 0x000fe20000100800 */
[----:B------:R-:W-:-:S02]  /*29af0*/  IADD3 R20, P4, R20, UR10, RZ ;  /* 0x0000000a14147c10 */ /* 0x000fc4000ff9e0ff */
[----:B------:R-:W-:Y:S01]  /*29b00*/  IADD3.X R28, R28, UR5, RZ, P5, !PT ;  /* 0x000000051c1c7c10 */ /* 0x000fe2000affe4ff */
[----:B------:R-:W-:Y:S01]  /*29b10*/  STL [R1+0x308], R2 ;  /* 0x0003080201007387 */ /* 0x000fe20000100800 */
[----:B------:R-:W-:Y:S01]  /*29b20*/  IADD3 R24, P5, R24, UR10, RZ ;  /* 0x0000000a18187c10 */ /* 0x000fe2000ffbe0ff */
[----:B------:R-:W-:Y:S02]  /*29b30*/  STL [R1+0xbb4], R22 ;  /* 0x000bb41601007387 */ /* 0x000fe40000100800 */
[----:B------:R-:W-:Y:S01]  /*29b40*/  STL [R1+0x300], R21 ;  /* 0x0003001501007387 */ /* 0x000fe20000100800 */
[----:B------:R-:W2:Y:S01]  /*29b50*/  LDL.LU R15, [R1+0xbb8] ;  /* 0x000bb800010f7983 */ /* 0x000ea20000300800 */
[----:B------:R-:W-:Y:S02]  /*29b60*/  STL [R1+0xbac], R20 ;  /* 0x000bac1401007387 */ /* 0x000fe40000100800 */
[----:B------:R0:W-:Y:S02]  /*29b70*/  STL [R1+0xba4], R24 ;  /* 0x000ba41801007387 */ /* 0x0001e40000100800 */
[----:B------:R1:W-:Y:S01]  /*29b80*/  STL [R1+0xbd0], R28 ;  /* 0x000bd01c01007387 */ /* 0x0003e20000100800 */
[----:B------:R-:W-:Y:S01]  /*29b90*/  IADD3.X R29, R29, UR5, RZ, P6, !PT ;  /* 0x000000051d1d7c10 */ /* 0x000fe2000b7fe4ff */
[----:B0-----:R-:W4:Y:S01]  /*29ba0*/  LDL.LU R24, [R1+0xb8c] ;  /* 0x000b8c0001187983 */ /* 0x001f220000300800 */
[----:B-1----:R-:W4:Y:S03]  /*29bb0*/  LDL.LU R28, [R1+0xbb0] ;  /* 0x000bb000011c7983 */ /* 0x002f260000300800 */
[----:B------:R0:W-:Y:S02]  /*29bc0*/  STL [R1+0xbc8], R29 ;  /* 0x000bc81d01007387 */ /* 0x0001e40000100800 */
[----:B0-----:R-:W4:Y:S01]  /*29bd0*/  LDL.LU R29, [R1+0xb84] ;  /* 0x000b8400011d7983 */ /* 0x001f220000300800 */
[----:B------:R-:W-:Y:S01]  /*29be0*/  IMAD.MOV.U32 R7, RZ, RZ, 0xff ;  /* 0x000000ffff077424 */ /* 0x000fe200078e00ff */
[----:B------:R-:W-:Y:S01]  /*29bf0*/  IADD3 R13, P6, R13, UR10, RZ ;  /* 0x0000000a0d0d7c10 */ /* 0x000fe2000ffde0ff */
[----:B------:R-:W-:Y:S01]  /*29c00*/  UIADD3 UR4, UR4, 0x1, URZ ;  /* 0x0000000104047890 */ /* 0x000fe2000fffe03f */
[----:B------:R-:W-:Y:S01]  /*29c10*/  IADD3.X R25, R25, UR5, RZ, P1, !PT ;  /* 0x0000000519197c10 */ /* 0x000fe20008ffe4ff */
[----:B------:R-:W4:Y:S01]  /*29c20*/  LDL.LU R14, [R1+0xba8] ;  /* 0x000ba800010e7983 */ /* 0x000f220000300800 */
[----:B------:R-:W-:Y:S01]  /*29c30*/  IADD3 R7, R7, c[0x0][0x180], RZ ;  /* 0x0000600007077a10 */ /* 0x000fe20007ffe0ff */
[----:B------:R-:W4:Y:S03]  /*29c40*/  LDL.LU R5, [R1+0xb7c] ;  /* 0x000b7c0001057983 */ /* 0x000f260000300800 */
[----:B------:R-:W-:-:S04]  /*29c50*/  SHF.R.S32.HI R16, RZ, 0x1f, R7 ;  /* 0x0000001fff107819 */ /* 0x000fc80000011407 */
[----:B------:R-:W-:Y:S01]  /*29c60*/  LEA.HI R16, R16, R7, RZ, 0x8 ;  /* 0x0000000710107211 */ /* 0x000fe200078f40ff */
[----:B------:R-:W-:Y:S01]  /*29c70*/  STL [R1+0xb9c], R13 ;  /* 0x000b9c0d01007387 */ /* 0x000fe20000100800 */
[----:B------:R-:W4:Y:S02]  /*29c80*/  LDL.LU R6, [R1+0xba0] ;  /* 0x000ba00001067983 */ /* 0x000f240000300800 */
[----:B------:R-:W-:Y:S01]  /*29c90*/  SHF.R.S32.HI R16, RZ, 0x8, R16 ;  /* 0x00000008ff107819 */ /* 0x000fe20000011410 */
[----:B------:R0:W-:Y:S01]  /*29ca0*/  STL [R1+0xbc0], R25 ;  /* 0x000bc01901007387 */ /* 0x0001e20000100800 */
[----:B------:R-:W4:Y:S02]  /*29cb0*/  LDL.LU R7, [R1+0xb74] ;  /* 0x000b740001077983 */ /* 0x000f240000300800 */
[----:B------:R-:W-:Y:S02]  /*29cc0*/  ISETP.NE.U32.AND P0, PT, R16, UR4, PT ;  /* 0x0000000410007c0c */ /* 0x000fe4000bf05070 */
[----:B------:R-:W4:Y:S04]  /*29cd0*/  LDL.LU R16, [R1+0xb98] ;  /* 0x000b980001107983 */ /* 0x000f280000300800 */
[----:B0-----:R-:W4:Y:S01]  /*29ce0*/  LDL.LU R25, [R1+0xb6c] ;  /* 0x000b6c0001197983 */ /* 0x001f220000300800 */
[----:B------:R-:W4:Y:S02]  /*29cf0*/  LDL.LU R17, [R1+0xb90] ;  /* 0x000b900001117983 */ /* 0x000f240000300800 */
[----:B------:R-:W4:Y:S02]  /*29d00*/  LDL.LU R18, [R1+0xb64] ;  /* 0x000b640001127983 */ /* 0x000f240000300800 */
[----:B------:R-:W4:Y:S01]  /*29d10*/  LDL.LU R19, [R1+0xb88] ;  /* 0x000b880001137983 */ /* 0x000f220000300800 */
[----:B---3--:R-:W-:-:S05]  /*29d20*/  IADD3 R12, P1, R12, UR10, RZ ;  /* 0x0000000a0c0c7c10 */ /* 0x008fca000ff3e0ff */
[----:B------:R0:W-:Y:S01]  /*29d30*/  STL [R1+0xb94], R12 ;  /* 0x000b940c01007387 */ /* 0x0001e20000100800 */
        /* <DEDUP_REMOVED lines=13> */
[----:B0-----:R-:W3:Y:S01]  /*29e10*/  LDL.LU R12, [R1+0xb50] ;  /* 0x000b5000010c7983 */ /* 0x001ee20000300800 */
[----:B--2---:R-:W-:-:S02]  /*29e20*/  IADD3.X R15, R15, UR5, RZ, P2, !PT ;  /* 0x000000050f0f7c10 */ /* 0x004fc400097fe4ff */
[----:B----4-:R-:W-:Y:S02]  /*29e30*/  IADD3 R24, P2, R24, UR10, RZ ;  /* 0x0000000a18187c10 */ /* 0x010fe4000ff5e0ff */
[----:B------:R-:W-:-:S03]  /*29e40*/  IADD3.X R28, R28, UR5, RZ, P3, !PT ;  /* 0x000000051c1c7c10 */ /* 0x000fc60009ffe4ff */
[----:B------:R0:W-:Y:S01]  /*29e50*/  STL [R1+0xb8c], R24 ;  /* 0x000b8c1801007387 */ /* 0x0001e20000100800 */
[----:B------:R-:W-:-:S03]  /*29e60*/  IADD3 R29, P3, R29, UR10, RZ ;  /* 0x0000000a1d1d7c10 */ /* 0x000fc6000ff7e0ff */
[----:B0-----:R-:W2:Y:S01]  /*29e70*/  LDL.LU R24, [R1+0xb24] ;  /* 0x000b240001187983 */ /* 0x001ea20000300800 */
[----:B------:R-:W-:Y:S02]  /*29e80*/  STL [R1+0xbb8], R15 ;  /* 0x000bb80f01007387 */ /* 0x000fe40000100800 */
[----:B------:R0:W-:Y:S02]  /*29e90*/  STL [R1+0xbb0], R28 ;  /* 0x000bb01c01007387 */ /* 0x0001e40000100800 */
[----:B0-----:R-:W4:Y:S01]  /*29ea0*/  LDL.LU R28, [R1+0xb48] ;  /* 0x000b4800011c7983 */ /* 0x001f220000300800 */
[----:B------:R0:W-:Y:S03]  /*29eb0*/  STL [R1+0xb84], R29 ;  /* 0x000b841d01007387 */ /* 0x0001e60000100800 */
[----:B0-----:R-:W4:Y:S01]  /*29ec0*/  LDL.LU R29, [R1+0xb1c] ;  /* 0x000b1c00011d7983 */ /* 0x001f220000300800 */
[----:B------:R-:W-:Y:S01]  /*29ed0*/  IADD3.X R14, R14, UR5, RZ, P4, !PT ;  /* 0x000000050e0e7c10 */ /* 0x000fe2000a7fe4ff */
[----:B------:R-:W-:Y:S01]  /*29ee0*/  IADD3 R5, P4, R5, UR10, RZ ;  /* 0x0000000a05057c10 */ /* 0x000fe2000ff9e0ff */
[----:B------:R-:W-:-:S02]  /*29ef0*/  IADD3.X R6, R6, UR5, RZ, P5, !PT ;  /* 0x0000000506067c10 */ /* 0x000fc4000affe4ff */
[----:B------:R-:W-:Y:S01]  /*29f00*/  IADD3.X R16, R16, UR5, RZ, P6, !PT ;  /* 0x0000000510107c10 */ /* 0x000fe2000b7fe4ff */
[----:B------:R-:W-:Y:S01]  /*29f10*/  IADD3 R25, P6, R25, UR10, RZ ;  /* 0x0000000a19197c10 */ /* 0x000fe2000ffde0ff */
[----:B------:R-:W-:Y:S01]  /*29f20*/  IADD3 R7, P5, R7, UR10, RZ ;  /* 0x0000000a07077c10 */ /* 0x000fe2000ffbe0ff */
[----:B------:R-:W-:Y:S01]  /*29f30*/  STL [R1+0xba8], R14 ;  /* 0x000ba80e01007387 */ /* 0x000fe20000100800 */
[----:B------:R-:W-:Y:S02]  /*29f40*/  STL [R1+0xb7c], R5 ;  /* 0x000b7c0501007387 */ /* 0x000fe40000100800 */
[----:B------:R-:W-:Y:S01]  /*29f50*/  STL [R1+0xba0], R6 ;  /* 0x000ba00601007387 */ /* 0x000fe20000100800 */
[----:B------:R-:W-:Y:S01]  /*29f60*/  IADD3.X R17, R17, UR5, RZ, P1, !PT ;  /* 0x0000000511117c10 */ /* 0x000fe20008ffe4ff */
[----:B------:R0:W-:Y:S01]  /*29f70*/  STL [R1+0xb6c], R25 ;  /* 0x000b6c1901007387 */ /* 0x0001e20000100800 */
[----:B------:R-:W-:Y:S01]  /*29f80*/  IADD3 R18, P1, R18, UR10, RZ ;  /* 0x0000000a12127c10 */ /* 0x000fe2000ff3e0ff */
[----:B------:R-:W-:Y:S01]  /*29f90*/  STL [R1+0xb74], R7 ;  /* 0x000b740701007387 */ /* 0x000fe20000100800 */
[----:B------:R-:W-:Y:S01]  /*29fa0*/  IADD3.X R19, R19, UR5, RZ, P2, !PT ;  /* 0x0000000513137c10 */ /* 0x000fe200097fe4ff */
[----:B0-----:R-:W4:Y:S01]  /*29fb0*/  LDL.LU R25, [R1+0xb40] ;  /* 0x000b400001197983 */ /* 0x001f220000300800 */
[----:B------:R-:W-:Y:S02]  /*29fc0*/  STL [R1+0xb98], R16 ;  /* 0x000b981001007387 */ /* 0x000fe40000100800 */
[----:B------:R-:W-:Y:S02]  /*29fd0*/  STL [R1+0xb90], R17 ;  /* 0x000b901101007387 */ /* 0x000fe40000100800 */
[----:B------:R-:W-:Y:S01]  /*29fe0*/  STL [R1+0xb64], R18 ;  /* 0x000b641201007387 */ /* 0x000fe20000100800 */
[----:B------:R-:W-:Y:S01]  /*29ff0*/  STL [R1+0xb88], R19 ;  /* 0x000b881301007387 */ /* 0x000fe20000100800 */
[----:B---3--:R-:W-:-:S02]  /*2a000*/  IADD3 R3, P2, R3, UR10, RZ ;  /* 0x0000000a03037c10 */ /* 0x008fc4000ff5e0ff */
[----:B------:R-:W-:Y:S01]  /*2a010*/  IADD3.X R9, R9, UR5, RZ, P3, !PT ;  /* 0x0000000509097c10 */ /* 0x000fe20009ffe4ff */
[----:B------:R-:W-:Y:S01]  /*2a020*/  IADD3 R26, P3, R26, UR10, RZ ;  /* 0x0000000a1a1a7c10 */ /* 0x000fe2000ff7e0ff */
[----:B------:R-:W-:Y:S01]  /*2a030*/  IADD3.X R27, R27, UR5, RZ, P4, !PT ;  /* 0x000000051b1b7c10 */ /* 0x000fe2000a7fe4ff */
        /* <DEDUP_REMOVED lines=14> */
[----:B------:R-:W-:Y:S01]  /*2a120*/  STL [R1+0xb68], R23 ;  /* 0x000b681701007387 */ /* 0x000fe20000100800 */
[----:B------:R-:W-:Y:S01]  /*2a130*/  IADD3.X R20, R20, UR5, RZ, P2, !PT ;  /* 0x0000000514147c10 */ /* 0x000fe200097fe4ff */
[----:B------:R-:W-:Y:S01]  /*2a140*/  STL [R1+0xb3c], R2 ;  /* 0x000b3c0201007387 */ /* 0x000fe20000100800 */
[----:B------:R-:W-:-:S02]  /*2a150*/  IADD3.X R12, R12, UR5, RZ, P3, !PT ;  /* 0x000000050c0c7c10 */ /* 0x000fc40009ffe4ff */
[----:B------:R-:W-:Y:S01]  /*2a160*/  IADD3 R13, P2, R13, UR10, RZ ;  /* 0x0000000a0d0d7c10 */ /* 0x000fe2000ff5e0ff */
[----:B------:R-:W-:Y:S01]  /*2a170*/  STL [R1+0xb60], R22 ;  /* 0x000b601601007387 */ /* 0x000fe20000100800 */
[----:B------:R-:W-:Y:S02]  /*2a180*/  STL [R1+0xb34], R21 ;  /* 0x000b341501007387 */ /* 0x000fe40000100800 */
[----:B------:R-:W3:Y:S02]  /*2a190*/  LDL.LU R15, [R1+0xb14] ;  /* 0x000b1400010f7983 */ /* 0x000ee40000300800 */
[----:B------:R-:W-:Y:S01]  /*2a1a0*/  STL [R1+0xb58], R20 ;  /* 0x000b581401007387 */ /* 0x000fe20000100800 */
[----:B------:R0:W-:Y:S01]  /*2a1b0*/  STL [R1+0xb50], R12 ;  /* 0x000b500c01007387 */ /* 0x0001e20000100800 */
[----:B------:R1:W-:Y:S03]  /*2a1c0*/  STL [R1+0xb2c], R13 ;  /* 0x000b2c0d01007387 */ /* 0x0003e60000100800 */
[----:B0-----:R-:W3:Y:S01]  /*2a1d0*/  LDL.LU R12, [R1+0xb38] ;  /* 0x000b3800010c7983 */ /* 0x001ee20000300800 */
[----:B-1----:R-:W3:Y:S01]  /*2a1e0*/  LDL.LU R13, [R1+0xb0c] ;  /* 0x000b0c00010d7983 */ /* 0x002ee20000300800 */
[----:B--2---:R-:W-:-:S05]  /*2a1f0*/  IADD3 R24, P3, R24, UR10, RZ ;  /* 0x0000000a18187c10 */ /* 0x004fca000ff7e0ff */
[----:B------:R0:W-:Y:S01]  /*2a200*/  STL [R1+0xb24], R24 ;  /* 0x000b241801007387 */ /* 0x0001e20000100800 */
[----:B----4-:R-:W-:-:S03]  /*2a210*/  IADD3.X R28, R28, UR5, RZ, P4, !PT ;  /* 0x000000051c1c7c10 */ /* 0x010fc6000a7fe4ff */
[----:B0-----:R-:W2:Y:S01]  /*2a220*/  LDL.LU R24, [R1+0xb30] ;  /* 0x000b300001187983 */ /* 0x001ea20000300800 */
[----:B------:R-:W4:Y:S02]  /*2a230*/  LDL.LU R14, [R1+0xb04] ;  /* 0x000b0400010e7983 */ /* 0x000f240000300800 */
[----:B------:R-:W4:Y:S01]  /*2a240*/  LDL.LU R5, [R1+0xb28] ;  /* 0x000b280001057983 */ /* 0x000f220000300800 */
[----:B------:R0:W-:Y:S04]  /*2a250*/  STL [R1+0xb48], R28 ;  /* 0x000b481c01007387 */ /* 0x0001e80000100800 */
[----:B------:R-:W4:Y:S01]  /*2a260*/  LDL.LU R6, [R1+0xafc] ;  /* 0x000afc0001067983 */ /* 0x000f220000300800 */
[----:B------:R-:W-:-:S05]  /*2a270*/  IADD3 R29, P4, R29, UR10, RZ ;  /* 0x0000000a1d1d7c10 */ /* 0x000fca000ff9e0ff */
[----:B------:R1:W-:Y:S01]  /*2a280*/  STL [R1+0xb1c], R29 ;  /* 0x000b1c1d01007387 */ /* 0x0003e20000100800 */
[----:B------:R-:W4:Y:S02]  /*2a290*/  LDL.LU R7, [R1+0xb20] ;  /* 0x000b200001077983 */ /* 0x000f240000300800 */
[----:B------:R-:W4:Y:S02]  /*2a2a0*/  LDL.LU R16, [R1+0xaf4] ;  /* 0x000af40001107983 */ /* 0x000f240000300800 */
[----:B0-----:R-:W4:Y:S01]  /*2a2b0*/  LDL.LU R28, [R1+0xb18] ;  /* 0x000b1800011c7983 */ /* 0x001f220000300800 */
[----:B------:R-:W4:Y:S01]  /*2a2c0*/  LDL.LU R17, [R1+0xaec] ;  /* 0x000aec0001117983 */ /* 0x000f220000300800 */
[----:B------:R-:W4:Y:S02]  /*2a2d0*/  LDL.LU R18, [R1+0xb10] ;  /* 0x000b100001127983 */ /* 0x000f240000300800 */
[----:B------:R-:W4:Y:S01]  /*2a2e0*/  LDL.LU R19, [R1+0xae4] ;  /* 0x000ae40001137983 */ /* 0x000f220000300800 */
[----:B------:R-:W-:-:S05]  /*2a2f0*/  IADD3.X R25, R25, UR5, RZ, P5, !PT ;  /* 0x0000000519197c10 */ /* 0x000fca000affe4ff */
[----:B------:R0:W-:Y:S01]  /*2a300*/  STL [R1+0xb40], R25 ;  /* 0x000b401901007387 */ /* 0x0001e20000100800 */
        /* <DEDUP_REMOVED lines=12> */
[----:B-1----:R-:W4:Y:S02]  /*2a3d0*/  LDL.LU R29, [R1+0xad8] ;  /* 0x000ad800011d7983 */ /* 0x002f240000300800 */
[----:B0-----:R-:W4:Y:S01]  /*2a3e0*/  LDL.LU R25, [R1+0xaac] ;  /* 0x000aac0001197983 */ /* 0x001f220000300800 */
[----:B---3--:R-:W-:-:S02]  /*2a3f0*/  IADD3 R15, P5, R15, UR10, RZ ;  /* 0x0000000a0f0f7c10 */ /* 0x008fc4000ffbe0ff */
[----:B------:R-:W-:Y:S01]  /*2a400*/  IADD3.X R12, R12, UR5, RZ, P6, !PT ;  /* 0x000000050c0c7c10 */ /* 0x000fe2000b7fe4ff */
[----:B------:R-:W-:-:S04]  /*2a410*/  IADD3 R13, P6, R13, UR10, RZ ;  /* 0x0000000a0d0d7c10 */ /* 0x000fc8000ffde0ff */
[----:B------:R0:W-:Y:S04]  /*2a420*/  STL [R1+0xb38], R12 ;  /* 0x000b380c01007387 */ /* 0x0001e80000100800 */
[----:B0-----:R-:W3:Y:S01]  /*2a430*/  LDL.LU R12, [R1+0xad0] ;  /* 0x000ad000010c7983 */ /* 0x001ee20000300800 */
[----:B------:R-:W-:Y:S02]  /*2a440*/  STL [R1+0xb14], R15 ;  /* 0x000b140f01007387 */ /* 0x000fe40000100800 */
[----:B------:R0:W-:Y:S02]  /*2a450*/  STL [R1+0xb0c], R13 ;  /* 0x000b0c0d01007387 */ /* 0x0001e40000100800 */
[----:B0-----:R-:W3:Y:S01]  /*2a460*/  LDL.LU R13, [R1+0xaa4] ;  /* 0x000aa400010d7983 */ /* 0x001ee20000300800 */
[----:B--2---:R-:W-:Y:S01]  /*2a470*/  IADD3.X R24, R24, UR5, RZ, P1, !PT ;  /* 0x0000000518187c10 */ /* 0x004fe20008ffe4ff */
[----:B----4-:R-:W-:Y:S01]  /*2a480*/  IADD3 R14, P1, R14, UR10, RZ ;  /* 0x0000000a0e0e7c10 */ /* 0x010fe2000ff3e0ff */
[----:B------:R-:W-:-:S03]  /*2a490*/  IADD3.X R5, R5, UR5, RZ, P2, !PT ;  /* 0x0000000505057c10 */ /* 0x000fc600097fe4ff */
[----:B------:R0:W-:Y:S01]  /*2a4a0*/  STL [R1+0xb30], R24 ;  /* 0x000b301801007387 */ /* 0x0001e20000100800 */
[----:B------:R-:W-:-:S03]  /*2a4b0*/  IADD3 R6, P2, R6, UR10, RZ ;  /* 0x0000000a06067c10 */ /* 0x000fc6000ff5e0ff */
[----:B0-----:R-:W2:Y:S01]  /*2a4c0*/  LDL.LU R24, [R1+0xac8] ;  /* 0x000ac80001187983 */ /* 0x001ea20000300800 */
[----:B------:R-:W-:Y:S02]  /*2a4d0*/  IADD3.X R28, R28, UR5, RZ, P4, !PT ;  /* 0x000000051c1c7c10 */ /* 0x000fe4000a7fe4ff */
[----:B------:R-:W-:Y:S01]  /*2a4e0*/  IADD3.X R7, R7, UR5, RZ, P3, !PT ;  /* 0x0000000507077c10 */ /* 0x000fe20009ffe4ff */
[----:B------:R-:W-:Y:S01]  /*2a4f0*/  STL [R1+0xb04], R14 ;  /* 0x000b040e01007387 */ /* 0x000fe20000100800 */
[----:B------:R-:W-:Y:S01]  /*2a500*/  STL [R1+0xb28], R5 ;  /* 0x000b280501007387 */ /* 0x000fe20000100800 */
[----:B------:R-:W-:Y:S02]  /*2a510*/  STL [R1+0xafc], R6 ;  /* 0x000afc0601007387 */ /* 0x000fe40000100800 */
[----:B------:R0:W-:Y:S02]  /*2a520*/  STL [R1+0xb18], R28 ;  /* 0x000b181c01007387 */ /* 0x0001e40000100800 */
[----:B------:R-:W-:Y:S01]  /*2a530*/  STL [R1+0xb20], R7 ;  /* 0x000b200701007387 */ /* 0x000fe20000100800 */
[----:B0-----:R-:W4:Y:S01]  /*2a540*/  LDL.LU R28, [R1+0xa9c] ;  /* 0x000a9c00011c7983 */ /* 0x001f220000300800 */
[----:B------:R-:W-:-:S02]  /*2a550*/  IADD3 R16, P3, R16, UR10, RZ ;  /* 0x0000000a10107c10 */ /* 0x000fc4000ff7e0ff */
[----:B------:R-:W-:Y:S02]  /*2a560*/  IADD3 R17, P4, R17, UR10, RZ ;  /* 0x0000000a11117c10 */ /* 0x000fe4000ff9e0ff */
[----:B------:R-:W-:Y:S01]  /*2a570*/  IADD3.X R18, R18, UR5, RZ, P5, !PT ;  /* 0x0000000512127c10 */ /* 0x000fe2000affe4ff */
[----:B------:R-:W-:Y:S01]  /*2a580*/  IADD3 R19, P5, R19, UR10, RZ ;  /* 0x0000000a13137c10 */ /* 0x000fe2000ffbe0ff */
        /* <DEDUP_REMOVED lines=23> */
[----:B------:R-:W-:Y:S01]  /*2a700*/  IADD3 R20, P5, R20, UR10, RZ ;  /* 0x0000000a14147c10 */ /* 0x000fe2000ffbe0ff */
[----:B------:R-:W-:Y:S01]  /*2a710*/  STL [R1+0xae8], R2 ;  /* 0x000ae80201007387 */ /* 0x000fe20000100800 */
[----:B------:R-:W-:Y:S01]  /*2a720*/  IADD3.X R29, R29, UR5, RZ, P6, !PT ;  /* 0x000000051d1d7c10 */ /* 0x000fe2000b7fe4ff */
[----:B------:R-:W-:Y:S01]  /*2a730*/  STL [R1+0xabc], R22 ;  /* 0x000abc1601007387 */ /* 0x000fe20000100800 */
[----:B------:R-:W-:Y:S01]  /*2a740*/  IADD3 R25, P6, R25, UR10, RZ ;  /* 0x0000000a19197c10 */ /* 0x000fe2000ffde0ff */
[----:B------:R-:W-:Y:S02]  /*2a750*/  STL [R1+0xae0], R21 ;  /* 0x000ae01501007387 */ /* 0x000fe40000100800 */
[----:B------:R-:W4:Y:S01]  /*2a760*/  LDL.LU R15, [R1+0xac0] ;  /* 0x000ac000010f7983 */ /* 0x000f220000300800 */
[----:B------:R-:W-:Y:S01]  /*2a770*/  STL [R1+0xab4], R20 ;  /* 0x000ab41401007387 */ /* 0x000fe20000100800 */
[----:B------:R0:W-:Y:S03]  /*2a780*/  STL [R1+0xad8], R29 ;  /* 0x000ad81d01007387 */ /* 0x0001e60000100800 */
[----:B0-----:R-:W4:Y:S01]  /*2a790*/  LDL.LU R29, [R1+0xa94] ;  /* 0x000a9400011d7983 */ /* 0x001f220000300800 */
[----:B------:R0:W-:Y:S03]  /*2a7a0*/  STL [R1+0xaac], R25 ;  /* 0x000aac1901007387 */ /* 0x0001e60000100800 */
[----:B0-----:R-:W4:Y:S01]  /*2a7b0*/  LDL.LU R25, [R1+0xab8] ;  /* 0x000ab80001197983 */ /* 0x001f220000300800 */
[----:B---3--:R-:W-:-:S05]  /*2a7c0*/  IADD3.X R12, R12, UR5, RZ, P1, !PT ;  /* 0x000000050c0c7c10 */ /* 0x008fca0008ffe4ff */
[----:B------:R0:W-:Y:S01]  /*2a7d0*/  STL [R1+0xad0], R12 ;  /* 0x000ad00c01007387 */ /* 0x0001e20000100800 */
[----:B------:R-:W-:-:S03]  /*2a7e0*/  IADD3 R13, P1, R13, UR10, RZ ;  /* 0x0000000a0d0d7c10 */ /* 0x000fc6000ff3e0ff */
[----:B0-----:R-:W3:Y:S01]  /*2a7f0*/  LDL.LU R12, [R1+0xa8c] ;  /* 0x000a8c00010c7983 */ /* 0x001ee20000300800 */
[----:B------:R-:W3:Y:S02]  /*2a800*/  LDL.LU R14, [R1+0xab0] ;  /* 0x000ab000010e7983 */ /* 0x000ee40000300800 */
[----:B------:R-:W3:Y:S02]  /*2a810*/  LDL.LU R5, [R1+0xa84] ;  /* 0x000a840001057983 */ /* 0x000ee40000300800 */
[----:B------:R-:W-:Y:S01]  /*2a820*/  STL [R1+0xaa4], R13 ;  /* 0x000aa40d01007387 */ /* 0x000fe20000100800 */
[----:B------:R-:W3:Y:S01]  /*2a830*/  LDL.LU R6, [R1+0xaa8] ;  /* 0x000aa80001067983 */ /* 0x000ee20000300800 */
[----:B--2---:R-:W-:-:S05]  /*2a840*/  IADD3.X R24, R24, UR5, RZ, P2, !PT ;  /* 0x0000000518187c10 */ /* 0x004fca00097fe4ff */
[----:B------:R0:W-:Y:S01]  /*2a850*/  STL [R1+0xac8], R24 ;  /* 0x000ac81801007387 */ /* 0x0001e20000100800 */
[----:B------:R-:W2:Y:S02]  /*2a860*/  LDL.LU R7, [R1+0xa7c] ;  /* 0x000a7c0001077983 */ /* 0x000ea40000300800 */
[----:B------:R-:W2:Y:S01]  /*2a870*/  LDL.LU R16, [R1+0xaa0] ;  /* 0x000aa00001107983 */ /* 0x000ea20000300800 */
[----:B0-----:R-:W2:Y:S01]  /*2a880*/  LDL.LU R24, [R1+0xa74] ;  /* 0x000a740001187983 */ /* 0x001ea20000300800 */
[----:B----4-:R-:W-:-:S03]  /*2a890*/  IADD3 R28, P2, R28, UR10, RZ ;  /* 0x0000000a1c1c7c10 */ /* 0x010fc6000ff5e0ff */
[----:B------:R-:W4:Y:S01]  /*2a8a0*/  LDL.LU R17, [R1+0xa98] ;  /* 0x000a980001117983 */ /* 0x000f220000300800 */
[----:B------:R-:W4:Y:S03]  /*2a8b0*/  LDL.LU R18, [R1+0xa6c] ;  /* 0x000a6c0001127983 */ /* 0x000f260000300800 */
[----:B------:R-:W4:Y:S01]  /*2a8c0*/  LDL.LU R19, [R1+0xa90] ;  /* 0x000a900001137983 */ /* 0x000f220000300800 */
[----:B------:R0:W-:Y:S02]  /*2a8d0*/  STL [R1+0xa9c], R28 ;  /* 0x000a9c1c01007387 */ /* 0x0001e40000100800 */
        /* <DEDUP_REMOVED lines=13> */
[----:B0-----:R-:W4:Y:S01]  /*2a9b0*/  LDL.LU R28, [R1+0xa58] ;  /* 0x000a5800011c7983 */ /* 0x001f220000300800 */
[----:B------:R-:W-:-:S02]  /*2a9c0*/  IADD3.X R15, R15, UR5, RZ, P3, !PT ;  /* 0x000000050f0f7c10 */ /* 0x000fc40009ffe4ff */
[----:B------:R-:W-:-:S05]  /*2a9d0*/  IADD3 R29, P3, R29, UR10, RZ ;  /* 0x0000000a1d1d7c10 */ /* 0x000fca000ff7e0ff */
[----:B------:R0:W-:Y:S01]  /*2a9e0*/  STL [R1+0xa94], R29 ;  /* 0x000a941d01007387 */ /* 0x0001e20000100800 */
[----:B------:R-:W-:-:S03]  /*2a9f0*/  IADD3.X R25, R25, UR5, RZ, P4, !PT ;  /* 0x0000000519197c10 */ /* 0x000fc6000a7fe4ff */
[----:B0-----:R-:W4:Y:S01]  /*2aa00*/  LDL.LU R29, [R1+0xa2c] ;  /* 0x000a2c00011d7983 */ /* 0x001f220000300800 */
[----:B------:R-:W-:Y:S02]  /*2aa10*/  STL [R1+0xac0], R15 ;  /* 0x000ac00f01007387 */ /* 0x000fe40000100800 */
[----:B------:R0:W-:Y:S02]  /*2aa20*/  STL [R1+0xab8], R25 ;  /* 0x000ab81901007387 */ /* 0x0001e40000100800 */
[----:B0-----:R-:W4:Y:S01]  /*2aa30*/  LDL.LU R25, [R1+0xa50] ;  /* 0x000a500001197983 */ /* 0x001f220000300800 */
[----:B---3--:R-:W-:Y:S02]  /*2aa40*/  IADD3 R12, P4, R12, UR10, RZ ;  /* 0x0000000a0c0c7c10 */ /* 0x008fe4000ff9e0ff */
[----:B------:R-:W-:Y:S01]  /*2aa50*/  IADD3.X R14, R14, UR5, RZ, P5, !PT ;  /* 0x000000050e0e7c10 */ /* 0x000fe2000affe4ff */
[----:B------:R-:W-:Y:S01]  /*2aa60*/  IADD3 R5, P5, R5, UR10, RZ ;  /* 0x0000000a05057c10 */ /* 0x000fe2000ffbe0ff */
[----:B------:R-:W-:Y:S01]  /*2aa70*/  IADD3.X R6, R6, UR5, RZ, P6, !PT ;  /* 0x0000000506067c10 */ /* 0x000fe2000b7fe4ff */
[----:B------:R0:W-:Y:S04]  /*2aa80*/  STL [R1+0xa8c], R12 ;  /* 0x000a8c0c01007387 */ /* 0x0001e80000100800 */
[----:B0-----:R-:W3:Y:S01]  /*2aa90*/  LDL.LU R12, [R1+0xa24] ;  /* 0x000a2400010c7983 */ /* 0x001ee20000300800 */
[----:B------:R-:W-:Y:S02]  /*2aaa0*/  STL [R1+0xab0], R14 ;  /* 0x000ab00e01007387 */ /* 0x000fe40000100800 */
[----:B------:R-:W-:Y:S02]  /*2aab0*/  STL [R1+0xa84], R5 ;  /* 0x000a840501007387 */ /* 0x000fe40000100800 */
[----:B------:R-:W-:Y:S01]  /*2aac0*/  STL [R1+0xaa8], R6 ;  /* 0x000aa80601007387 */ /* 0x000fe20000100800 */
[----:B--2---:R-:W-:-:S02]  /*2aad0*/  IADD3.X R16, R16, UR5, RZ, P1, !PT ;  /* 0x0000000510107c10 */ /* 0x004fc40008ffe4ff */
[----:B------:R-:W-:Y:S02]  /*2aae0*/  IADD3 R7, P6, R7, UR10, RZ ;  /* 0x0000000a07077c10 */ /* 0x000fe4000ffde0ff */
[----:B------:R-:W-:Y:S02]  /*2aaf0*/  IADD3 R24, P1, R24, UR10, RZ ;  /* 0x0000000a18187c10 */ /* 0x000fe4000ff3e0ff */
[----:B----4-:R-:W-:Y:S01]  /*2ab00*/  IADD3.X R17, R17, UR5, RZ, P2, !PT ;  /* 0x0000000511117c10 */ /* 0x010fe200097fe4ff */
[----:B------:R-:W-:Y:S01]  /*2ab10*/  IADD3 R18, P2, R18, UR10, RZ ;  /* 0x0000000a12127c10 */ /* 0x000fe2000ff5e0ff */
[----:B------:R-:W-:Y:S01]  /*2ab20*/  IADD3.X R19, R19, UR5, RZ, P3, !PT ;  /* 0x0000000513137c10 */ /* 0x000fe20009ffe4ff */
[----:B------:R0:W-:Y:S01]  /*2ab30*/  STL [R1+0xa74], R24 ;  /* 0x000a741801007387 */ /* 0x0001e20000100800 */
[----:B------:R1:W-:Y:S01]  /*2ab40*/  STL [R1+0xa7c], R7 ;  /* 0x000a7c0701007387 */ /* 0x0003e20000100800 */
[----:B------:R-:W-:Y:S02]  /*2ab50*/  IADD3 R3, P3, R3, UR10, RZ ;  /* 0x0000000a03037c10 */ /* 0x000fe4000ff7e0ff */
[----:B------:R-:W-:Y:S01]  /*2ab60*/  IADD3.X R9, R9, UR5, RZ, P4, !PT ;  /* 0x0000000509097c10 */ /* 0x000fe2000a7fe4ff */
[----:B------:R-:W-:Y:S01]  /*2ab70*/  IADD3 R26, P4, R26, UR10, RZ ;  /* 0x0000000a1a1a7c10 */ /* 0x000fe2000ff9e0ff */
[----:B------:R-:W-:Y:S01]  /*2ab80*/  IADD3.X R27, R27, UR5, RZ, P5, !PT ;  /* 0x000000051b1b7c10 */ /* 0x000fe2000affe4ff */
[----:B------:R-:W-:Y:S01]  /*2ab90*/  IADD3 R8, P5, R8, UR10, RZ ;  /* 0x0000000a08087c10 */ /* 0x000fe2000ffbe0ff */
[----:B0-----:R-:W2:Y:S01]  /*2aba0*/  LDL.LU R24, [R1+0xa48] ;  /* 0x000a480001187983 */ /* 0x001ea20000300800 */
[----:B------:R0:W-:Y:S02]  /*2abb0*/  STL [R1+0xaa0], R16 ;  /* 0x000aa01001007387 */ /* 0x0001e40000100800 */
[----:B------:R4:W-:Y:S02]  /*2abc0*/  STL [R1+0xa98], R17 ;  /* 0x000a981101007387 */ /* 0x0009e40000100800 */
[----:B------:R0:W-:Y:S01]  /*2abd0*/  STL [R1+0xa6c], R18 ;  /* 0x000a6c1201007387 */ /* 0x0001e20000100800 */
[----:B------:R0:W-:Y:S01]  /*2abe0*/  STL [R1+0xa90], R19 ;  /* 0x000a901301007387 */ /* 0x0001e20000100800 */
[----:B------:R0:W-:Y:S01]  /*2abf0*/  STL [R1+0xa64], R3 ;  /* 0x000a640301007387 */ /* 0x0001e20000100800 */
[----:B------:R-:W-:Y:S01]  /*2ac00*/  IADD3.X R10, R10, UR5, RZ, P6, !PT ;  /* 0x000000050a0a7c10 */ /* 0x000fe2000b7fe4ff */
[----:B------:R0:W-:Y:S01]  /*2ac10*/  STL [R1+0xa88], R9 ;  /* 0x000a880901007387 */ /* 0x0001e20000100800 */
[----:B------:R-:W-:Y:S01]  /*2ac20*/  IADD3 R11, P6, R11, UR10, RZ ;  /* 0x0000000a0b0b7c10 */ /* 0x000fe2000ffde0ff */
        /* <DEDUP_REMOVED lines=9> */
[----:B------:R0:W-:Y:S01]  /*2acc0*/  STL [R1+0xa70], R23 ;  /* 0x000a701701007387 */ /* 0x0001e20000100800 */
[----:B------:R-:W-:Y:S01]  /*2acd0*/  IADD3.X R20, R20, UR5, RZ, P3, !PT ;  /* 0x0000000514147c10 */ /* 0x000fe20009ffe4ff */
[----:B------:R0:W-:Y:S01]  /*2ace0*/  STL [R1+0xa44], R2 ;  /* 0x000a440201007387 */ /* 0x0001e20000100800 */
[----:B------:R-:W-:Y:S01]  /*2acf0*/  IADD3 R13, P3, R13, UR10, RZ ;  /* 0x0000000a0d0d7c10 */ /* 0x000fe2000ff7e0ff */
[----:B------:R0:W-:Y:S01]  /*2ad00*/  STL [R1+0xa68], R22 ;  /* 0x000a681601007387 */ /* 0x0001e20000100800 */
[----:B------:R-:W-:Y:S01]  /*2ad10*/  IADD3.X R28, R28, UR5, RZ, P4, !PT ;  /* 0x000000051c1c7c10 */ /* 0x000fe2000a7fe4ff */
[----:B------:R0:W-:Y:S02]  /*2ad20*/  STL [R1+0xa3c], R21 ;  /* 0x000a3c1501007387 */ /* 0x0001e40000100800 */
[----:B------:R-:W2:Y:S01]  /*2ad30*/  LDL.LU R15, [R1+0xa1c] ;  /* 0x000a1c00010f7983 */ /* 0x000ea20000300800 */
[----:B------:R0:W-:Y:S01]  /*2ad40*/  STL [R1+0xa60], R20 ;  /* 0x000a601401007387 */ /* 0x0001e20000100800 */
[----:B------:R-:W2:Y:S02]  /*2ad50*/  LDL.LU R6, [R1+0xa40] ;  /* 0x000a400001067983 */ /* 0x000ea40000300800 */
[----:B------:R0:W-:Y:S02]  /*2ad60*/  STL [R1+0xa34], R13 ;  /* 0x000a340d01007387 */ /* 0x0001e40000100800 */
[----:B------:R0:W-:Y:S01]  /*2ad70*/  STL [R1+0xa58], R28 ;  /* 0x000a581c01007387 */ /* 0x0001e20000100800 */
[----:B------:R-:W2:Y:S01]  /*2ad80*/  LDL.LU R14, [R1+0xa14] ;  /* 0x000a1400010e7983 */ /* 0x000ea20000300800 */
[----:B------:R-:W2:Y:S01]  /*2ad90*/  LDL.LU R5, [R1+0xa38] ;  /* 0x000a380001057983 */ /* 0x000ea20000300800 */
[----:B------:R-:W-:-:S05]  /*2ada0*/  IADD3 R29, P4, R29, UR10, RZ ;  /* 0x0000000a1d1d7c10 */ /* 0x000fca000ff9e0ff */
[----:B------:R2:W-:Y:S01]  /*2adb0*/  STL [R1+0xa2c], R29 ;  /* 0x000a2c1d01007387 */ /* 0x0005e20000100800 */
[----:B-1----:R-:W2:Y:S02]  /*2adc0*/  LDL.LU R7, [R1+0xa30] ;  /* 0x000a300001077983 */ /* 0x002ea40000300800 */
[----:B0-----:R-:W2:Y:S01]  /*2add0*/  LDL.LU R16, [R1+0xa04] ;  /* 0x000a040001107983 */ /* 0x001ea20000300800 */
[----:B------:R-:W-:-:S05]  /*2ade0*/  IADD3.X R25, R25, UR5, RZ, P5, !PT ;  /* 0x0000000519197c10 */ /* 0x000fca000affe4ff */
[----:B------:R0:W-:Y:S01]  /*2adf0*/  STL [R1+0xa50], R25 ;  /* 0x000a501901007387 */ /* 0x0001e20000100800 */
[----:B----4-:R-:W4:Y:S01]  /*2ae00*/  LDL.LU R17, [R1+0xa28] ;  /* 0x000a280001117983 */ /* 0x010f220000300800 */
[----:B---3--:R-:W-:-:S05]  /*2ae10*/  IADD3 R12, P5, R12, UR10, RZ ;  /* 0x0000000a0c0c7c10 */ /* 0x008fca000ffbe0ff */
[----:B------:R1:W-:Y:S01]  /*2ae20*/  STL [R1+0xa24], R12 ;  /* 0x000a240c01007387 */ /* 0x0003e20000100800 */
[----:B------:R-:W3:Y:S02]  /*2ae30*/  LDL.LU R18, [R1+0x9fc] ;  /* 0x0009fc0001127983 */ /* 0x000ee40000300800 */
[----:B------:R-:W3:Y:S02]  /*2ae40*/  LDL.LU R19, [R1+0xa20] ;  /* 0x000a200001137983 */ /* 0x000ee40000300800 */
[----:B------:R-:W3:Y:S01]  /*2ae50*/  LDL.LU R3, [R1+0x9f4] ;  /* 0x0009f40001037983 */ /* 0x000ee20000300800 */
[----:B------:R-:W3:Y:S01]  /*2ae60*/  LDL.LU R9, [R1+0x9ec] ;  /* 0x0009ec0001097983 */ /* 0x000ee20000300800 */
[----:B------:R-:W3:Y:S02]  /*2ae70*/  LDL.LU R26, [R1+0xa10] ;  /* 0x000a1000011a7983 */ /* 0x000ee40000300800 */
[----:B------:R-:W3:Y:S01]  /*2ae80*/  LDL.LU R27, [R1+0x9e4] ;  /* 0x0009e400011b7983 */ /* 0x000ee20000300800 */
[----:B--2---:R-:W-:-:S05]  /*2ae90*/  IADD3.X R24, R24, UR5, RZ, P6, !PT ;  /* 0x0000000518187c10 */ /* 0x004fca000b7fe4ff */
        /* <DEDUP_REMOVED lines=12> */
[----:B0-----:R-:W3:Y:S01]  /*2af60*/  LDL.LU R25, [R1+0x9b4] ;  /* 0x0009b40001197983 */ /* 0x001ee20000300800 */
[----:B-1----:R-:W3:Y:S02]  /*2af70*/  LDL.LU R12, [R1+0x9d8] ;  /* 0x0009d800010c7983 */ /* 0x002ee40000300800 */
[----:B--2---:R-:W2:Y:S01]  /*2af80*/  LDL.LU R24, [R1+0x9ac] ;  /* 0x0009ac0001187983 */ /* 0x004ea20000300800 */
[----:B------:R-:W-:-:S02]  /*2af90*/  IADD3 R15, P6, R15, UR10, RZ ;  /* 0x0000000a0f0f7c10 */ /* 0x000fc4000ffde0ff */
[----:B------:R-:W-:Y:S02]  /*2afa0*/  IADD3.X R6, R6, UR5, RZ, P1, !PT ;  /* 0x0000000506067c10 */ /* 0x000fe40008ffe4ff */
[----:B------:R-:W-:Y:S01]  /*2afb0*/  IADD3.X R5, R5, UR5, RZ, P2, !PT ;  /* 0x0000000505057c10 */ /* 0x000fe200097fe4ff */
[----:B------:R-:W-:Y:S01]  /*2afc0*/  IADD3 R0, P2, R0, UR10, RZ ;  /* 0x0000000a00007c10 */ /* 0x000fe2000ff5e0ff */
[----:B------:R-:W-:Y:S01]  /*2afd0*/  IADD3 R14, P1, R14, UR10, RZ ;  /* 0x0000000a0e0e7c10 */ /* 0x000fe2000ff3e0ff */
[----:B------:R-:W-:Y:S01]  /*2afe0*/  STL [R1+0xa40], R6 ;  /* 0x000a400601007387 */ /* 0x000fe20000100800 */
[----:B------:R-:W-:Y:S02]  /*2aff0*/  STL [R1+0xa1c], R15 ;  /* 0x000a1c0f01007387 */ /* 0x000fe40000100800 */
[----:B------:R0:W-:Y:S01]  /*2b000*/  STL [R1+0xa0c], R0 ;  /* 0x000a0c0001007387 */ /* 0x0001e20000100800 */
[----:B------:R-:W-:Y:S04]  /*2b010*/  STL [R1+0xa14], R14 ;  /* 0x000a140e01007387 */ /* 0x000fe80000100800 */
[----:B0-----:R-:W2:Y:S01]  /*2b020*/  LDL.LU R0, [R1+0xf24] ;  /* 0x000f240001007983 */ /* 0x001ea20000300800 */
[----:B------:R-:W-:-:S02]  /*2b030*/  IMAD.MOV.U32 R6, RZ, RZ, c[0x0][0x18c] ;  /* 0x00006300ff067624 */ /* 0x000fc400078e00ff */
[----:B------:R0:W-:Y:S02]  /*2b040*/  STL [R1+0xa38], R5 ;  /* 0x000a380501007387 */ /* 0x0001e40000100800 */
[----:B0-----:R-:W-:Y:S01]  /*2b050*/  IMAD.SHL.U32 R5, R6, 0x100, RZ ;  /* 0x0000010006057824 */ /* 0x001fe200078e00ff */
[----:B------:R-:W-:-:S03]  /*2b060*/  IADD3.X R7, R7, UR5, RZ, P3, !PT ;  /* 0x0000000507077c10 */ /* 0x000fc60009ffe4ff */
[----:B------:R-:W-:Y:S01]  /*2b070*/  IMAD.SHL.U32 R5, R5, 0x2, RZ ;  /* 0x0000000205057824 */ /* 0x000fe200078e00ff */
[----:B------:R-:W-:Y:S02]  /*2b080*/  IADD3 R16, P3, R16, UR10, RZ ;  /* 0x0000000a10107c10 */ /* 0x000fe4000ff7e0ff */
[----:B----4-:R-:W-:Y:S01]  /*2b090*/  IADD3.X R17, R17, UR5, RZ, P4, !PT ;  /* 0x0000000511117c10 */ /* 0x010fe2000a7fe4ff */
[----:B------:R-:W-:Y:S02]  /*2b0a0*/  STL [R1+0xa30], R7 ;  /* 0x000a300701007387 */ /* 0x000fe40000100800 */
[----:B------:R-:W-:Y:S02]  /*2b0b0*/  STL [R1+0xa04], R16 ;  /* 0x000a041001007387 */ /* 0x000fe40000100800 */
[----:B------:R-:W-:Y:S01]  /*2b0c0*/  STL [R1+0xa28], R17 ;  /* 0x000a281101007387 */ /* 0x000fe20000100800 */
[----:B---3--:R-:W-:Y:S02]  /*2b0d0*/  IADD3 R18, P4, R18, R5, RZ ;  /* 0x0000000512127210 */ /* 0x008fe40007f9e0ff */
[----:B------:R-:W-:-:S03]  /*2b0e0*/  IADD3.X R19, R19, UR5, RZ, P5, !PT ;  /* 0x0000000513137c10 */ /* 0x000fc6000affe4ff */
[----:B------:R-:W-:Y:S01]  /*2b0f0*/  STL [R1+0x9fc], R18 ;  /* 0x0009fc1201007387 */ /* 0x000fe20000100800 */
[----:B--2---:R-:W-:-:S05]  /*2b100*/  IADD3.X R0, R0, UR5, RZ, P6, !PT ;  /* 0x0000000500007c10 */ /* 0x004fca000b7fe4ff */
[----:B------:R0:W-:Y:S01]  /*2b110*/  STL [R1+0xa18], R0 ;  /* 0x000a180001007387 */ /* 0x0001e20000100800 */
[----:B------:R-:W-:Y:S03]  /*2b120*/  STL [R1+0xa20], R19 ;  /* 0x000a201301007387 */ /* 0x000fe60000100800 */
[----:B0-----:R-:W2:Y:S01]  /*2b130*/  LDL.LU R0, [R1+0xf20] ;  /* 0x000f200001007983 */ /* 0x001ea20000300800 */
[-C--:B------:R-:W-:Y:S02]  /*2b140*/  IADD3 R3, P5, R3, R5.reuse, RZ ;  /* 0x0000000503037210 */ /* 0x080fe40007fbe0ff */
[-C--:B------:R-:W-:Y:S02]  /*2b150*/  IADD3 R9, P6, R9, R5.reuse, RZ ;  /* 0x0000000509097210 */ /* 0x080fe40007fde0ff */
[----:B------:R-:W-:Y:S01]  /*2b160*/  IADD3.X R26, R26, UR5, RZ, P1, !PT ;  /* 0x000000051a1a7c10 */ /* 0x000fe20008ffe4ff */
[-C--:B------:R-:W-:Y:S01]  /*2b170*/  IADD3 R27, P1, R27, R5.reuse, RZ ;  /* 0x000000051b1b7210 */ /* 0x080fe20007f3e0ff */
[----:B------:R-:W-:Y:S01]  /*2b180*/  IADD3.X R8, R8, UR5, RZ, P2, !PT ;  /* 0x0000000508087c10 */ /* 0x000fe200097fe4ff */
[----:B------:R-:W-:Y:S01]  /*2b190*/  STL [R1+0x9f4], R3 ;  /* 0x0009f40301007387 */ /* 0x000fe20000100800 */
[-C--:B------:R-:W-:Y:S01]  /*2b1a0*/  IADD3 R10, P2, R10, R5.reuse, RZ ;  /* 0x000000050a0a7210 */ /* 0x080fe20007f5e0ff */
[----:B------:R-:W-:Y:S01]  /*2b1b0*/  STL [R1+0x9ec], R9 ;  /* 0x0009ec0901007387 */ /* 0x000fe20000100800 */
[----:B------:R-:W-:Y:S01]  /*2b1c0*/  IADD3.X R11, R11, UR5, RZ, P3, !PT ;  /* 0x000000050b0b7c10 */ /* 0x000fe20009ffe4ff */
[----:B------:R-:W-:Y:S01]  /*2b1d0*/  STL [R1+0xa10], R26 ;  /* 0x000a101a01007387 */ /* 0x000fe20000100800 */
[-C--:B------:R-:W-:Y:S01]  /*2b1e0*/  IADD3 R23, P3, R23, R5.reuse, RZ ;  /* 0x0000000517177210 */ /* 0x080fe20007f7e0ff */
[----:B------:R-:W-:Y:S02]  /*2b1f0*/  STL [R1+0x9e4], R27 ;  /* 0x0009e41b01007387 */ /* 0x000fe40000100800 */
[----:B------:R-:W-:Y:S01]  /*2b200*/  STL [R1+0xa08], R8 ;  /* 0x000a080801007387 */ /* 0x000fe20000100800 */
[----:B------:R-:W-:Y:S01]  /*2b210*/  STL [R1+0x9dc], R10 ;  /* 0x0009dc0a01007387 */ /* 0x000fe20000100800 */
[----:B------:R-:W-:Y:S02]  /*2b220*/  STL [R1+0xa00], R11 ;  /* 0x000a000b01007387 */ /* 0x000fe40000100800 */
[----:B------:R-:W-:Y:S02]  /*2b230*/  STL [R1+0x9d4], R23 ;  /* 0x0009d41701007387 */ /* 0x000fe40000100800 */
[--C-:B--2---:R-:W-:Y:S01]  /*2b240*/  IMAD.X R2, R2, 0x1, R0.reuse, P4 ;  /* 0x0000000102027824 */ /* 0x104fe200020e0600 */
[-C--:B------:R-:W-:Y:S01]  /*2b250*/  IADD3 R22, P4, R22, R5.reuse, RZ ;  /* 0x0000000516167210 */ /* 0x080fe20007f9e0ff */
[--C-:B------:R-:W-:Y:S01]  /*2b260*/  IMAD.X R21, R21, 0x1, R0.reuse, P5 ;  /* 0x0000000115157824 */ /* 0x100fe200028e0600 */
[-C--:B------:R-:W-:Y:S01]  /*2b270*/  IADD3 R20, P5, R20, R5.reuse, RZ ;  /* 0x0000000514147210 */ /* 0x080fe20007fbe0ff */
[--C-:B------:R-:W-:Y:S01]  /*2b280*/  IMAD.X R13, R13, 0x1, R0.reuse, P6 ;  /* 0x000000010d0d7824 */ /* 0x100fe200030e0600 */
[----:B------:R-:W-:Y:S01]  /*2b290*/  STL [R1+0x9f8], R2 ;  /* 0x0009f80201007387 */ /* 0x000fe20000100800 */
[-C--:B------:R-:W-:Y:S01]  /*2b2a0*/  IADD3 R28, P6, R28, R5.reuse, RZ ;  /* 0x000000051c1c7210 */ /* 0x080fe20007fde0ff */
[----:B------:R-:W-:Y:S02]  /*2b2b0*/  STL [R1+0x9cc], R22 ;  /* 0x0009cc1601007387 */ /* 0x000fe40000100800 */
[--C-:B------:R-:W-:Y:S01]  /*2b2c0*/  IMAD.X R29, R29, 0x1, R0.reuse, P1 ;  /* 0x000000011d1d7824 */ /* 0x100fe200008e0600 */
[----:B------:R-:W-:Y:S01]  /*2b2d0*/  STL [R1+0x9f0], R21 ;  /* 0x0009f01501007387 */ /* 0x000fe20000100800 */
[----:B------:R-:W-:Y:S01]  /*2b2e0*/  STL [R1+0x9c4], R20 ;  /* 0x0009c41401007387 */ /* 0x000fe20000100800 */
[-C--:B------:R-:W-:Y:S01]  /*2b2f0*/  IADD3 R25, P1, R25, R5.reuse, RZ ;  /* 0x0000000519197210 */ /* 0x080fe20007f3e0ff */
[----:B------:R-:W-:Y:S02]  /*2b300*/  STL [R1+0x9e8], R13 ;  /* 0x0009e80d01007387 */ /* 0x000fe40000100800 */
[--C-:B------:R-:W-:Y:S01]  /*2b310*/  IMAD.X R12, R12, 0x1, R0.reuse, P2 ;  /* 0x000000010c0c7824 */ /* 0x100fe200010e0600 */
[----:B------:R-:W-:Y:S01]  /*2b320*/  STL [R1+0x9bc], R28 ;  /* 0x0009bc1c01007387 */ /* 0x000fe20000100800 */
[----:B------:R-:W-:Y:S02]  /*2b330*/  STL [R1+0x9e0], R29 ;  /* 0x0009e01d01007387 */ /* 0x000fe40000100800 */
[----:B------:R0:W-:Y:S01]  /*2b340*/  STL [R1+0xf1c], R5 ;  /* 0x000f1c0501007387 */ /* 0x0001e20000100800 */
[----:B------:R-:W-:Y:S01]  /*2b350*/  IADD3 R24, P2, R24, R5, RZ ;  /* 0x0000000518187210 */ /* 0x000fe20007f5e0ff */
[----:B------:R-:W-:Y:S04]  /*2b360*/  STL [R1+0x9b4], R25 ;  /* 0x0009b41901007387 */ /* 0x000fe80000100800 */
[----:B0-----:R-:W2:Y:S01]  /*2b370*/  LDL.LU R5, [R1+0x9d0] ;  /* 0x0009d00001057983 */ /* 0x001ea20000300800 */
[----:B------:R-:W-:Y:S02]  /*2b380*/  STL [R1+0x9d8], R12 ;  /* 0x0009d80c01007387 */ /* 0x000fe40000100800 */
[----:B------:R-:W3:Y:S02]  /*2b390*/  LDL.LU R4, [R1+0x9c0] ;  /* 0x0009c00001047983 */ /* 0x000ee40000300800 */
[----:B------:R-:W-:Y:S01]  /*2b3a0*/  STL [R1+0x9ac], R24 ;  /* 0x0009ac1801007387 */ /* 0x000fe20000100800 */
[----:B---3--:R0:W-:Y:S04]  /*2b3b0*/  STL [R1+0xf10], R4 ;  /* 0x000f100401007387 */ /* 0x0081e80000100800 */
[----:B0-----:R-:W3:Y:S04]  /*2b3c0*/  LDL.LU R4, [R1+0x99c] ;  /* 0x00099c0001047983 */ /* 0x001ee80000300800 */
[----:B---3--:R0:W-:Y:S04]  /*2b3d0*/  STL [R1+0xf14], R4 ;  /* 0x000f140401007387 */ /* 0x0081e80000100800 */
[----:B0-----:R-:W3:Y:S01]  /*2b3e0*/  LDL.LU R4, [R1+0x9c8] ;  /* 0x0009c80001047983 */ /* 0x001ee20000300800 */
[----:B--2---:R-:W-:-:S03]  /*2b3f0*/  IMAD.X R5, R5, 0x1, R0, P3 ;  /* 0x0000000105057824 */ /* 0x004fc600018e0600 */
[----:B---3--:R0:W-:Y:S04]  /*2b400*/  STL [R1+0xf18], R4 ;  /* 0x000f180401007387 */ /* 0x0081e80000100800 */
[----:B0-----:R-:W2:Y:S01]  /*2b410*/  LDL.LU R4, [R1+0x9a4] ;  /* 0x0009a40001047983 */ /* 0x001ea20000300800 */
[----:B------:R-:W3:Y:S02]  /*2b420*/  LDL.LU R15, [R1+0x994] ;  /* 0x00099400010f7983 */ /* 0x000ee40000300800 */
[----:B------:R-:W4:Y:S02]  /*2b430*/  LDL.LU R14, [R1+0x9b8] ;  /* 0x0009b800010e7983 */ /* 0x000f240000300800 */
        /* <DEDUP_REMOVED lines=24> */
[----:B------:R0:W-:Y:S02]  /*2b5c0*/  STL [R1+0x9d0], R5 ;  /* 0x0009d00501007387 */ /* 0x0001e40000100800 */
[----:B0-----:R-:W2:Y:S02]  /*2b5d0*/  LDL.LU R5, [R1+0xf1c] ;  /* 0x000f1c0001057983 */ /* 0x001ea40000300800 */
[----:B--2---:R-:W-:-:S05]  /*2b5e0*/  IADD3 R4, P3, R4, R5, RZ ;  /* 0x0000000504047210 */ /* 0x004fca0007f7e0ff */
[----:B------:R0:W-:Y:S04]  /*2b5f0*/  STL [R1+0x9a4], R4 ;  /* 0x0009a40401007387 */ /* 0x0001e80000100800 */
[----:B0-----:R-:W2:Y:S02]  /*2b600*/  LDL.LU R4, [R1+0xf18] ;  /* 0x000f180001047983 */ /* 0x001ea40000300800 */
[----:B--2---:R-:W-:-:S05]  /*2b610*/  IMAD.X R4, R4, 0x1, R0, P4 ;  /* 0x0000000104047824 */ /* 0x004fca00020e0600 */
[----:B------:R0:W-:Y:S04]  /*2b620*/  STL [R1+0x9c8], R4 ;  /* 0x0009c80401007387 */ /* 0x0001e80000100800 */
[----:B0-----:R-:W2:Y:S02]  /*2b630*/  LDL.LU R4, [R1+0xf14] ;  /* 0x000f140001047983 */ /* 0x001ea40000300800 */
[----:B--2---:R-:W-:-:S05]  /*2b640*/  IADD3 R4, P4, R4, R5, RZ ;  /* 0x0000000504047210 */ /* 0x004fca0007f9e0ff */
[----:B------:R0:W-:Y:S04]  /*2b650*/  STL [R1+0x99c], R4 ;  /* 0x00099c0401007387 */ /* 0x0001e80000100800 */
[----:B0-----:R-:W2:Y:S01]  /*2b660*/  LDL.LU R4, [R1+0xf10] ;  /* 0x000f100001047983 */ /* 0x001ea20000300800 */
[--C-:B----4-:R-:W-:Y:S01]  /*2b670*/  IMAD.X R14, R14, 0x1, R0.reuse, P6 ;  /* 0x000000010e0e7824 */ /* 0x110fe200030e0600 */
[-C--:B------:R-:W-:Y:S01]  /*2b680*/  IADD3 R6, P6, R6, R5.reuse, RZ ;  /* 0x0000000506067210 */ /* 0x080fe20007fde0ff */
[--C-:B------:R-:W-:Y:S01]  /*2b690*/  IMAD.X R7, R7, 0x1, R0.reuse, P1 ;  /* 0x0000000107077824 */ /* 0x100fe200008e0600 */
        /* <DEDUP_REMOVED lines=16> */
[----:B------:R-:W-:Y:S01]  /*2b7a0*/  IADD3 R29, P4, R29, R5, RZ ;  /* 0x000000051d1d7210 */ /* 0x000fe20007f9e0ff */
[----:B------:R-:W-:-:S02]  /*2b7b0*/  IMAD.X R24, R24, 0x1, R0, P6 ;  /* 0x0000000118187824 */ /* 0x000fc400030e0600 */
[----:B--2---:R-:W-:Y:S01]  /*2b7c0*/  IMAD.X R4, R4, 0x1, R0, P5 ;  /* 0x0000000104047824 */ /* 0x004fe200028e0600 */
[----:B---3--:R-:W-:-:S04]  /*2b7d0*/  IADD3 R15, P5, R15, R5, RZ ;  /* 0x000000050f0f7210 */ /* 0x008fc80007fbe0ff */
[----:B------:R-:W-:Y:S01]  /*2b7e0*/  STL [R1+0x9c0], R4 ;  /* 0x0009c00401007387 */ /* 0x000fe20000100800 */
[----:B------:R-:W-:Y:S02]  /*2b7f0*/  STL [R1+0x994], R15 ;  /* 0x0009940f01007387 */ /* 0x000fe40000100800 */
[----:B------:R-:W-:Y:S02]  /*2b800*/  STL [R1+0x9b8], R14 ;  /* 0x0009b80e01007387 */ /* 0x000fe40000100800 */
[----:B------:R-:W-:Y:S01]  /*2b810*/  STL [R1+0x98c], R6 ;  /* 0x00098c0601007387 */ /* 0x000fe20000100800 */
[----:B------:R-:W-:Y:S01]  /*2b820*/  STL [R1+0x9b0], R7 ;  /* 0x0009b00701007387 */ /* 0x000fe20000100800 */
[----:B------:R-:W-:Y:S02]  /*2b830*/  STL [R1+0x984], R16 ;  /* 0x0009841001007387 */ /* 0x000fe40000100800 */
[----:B------:R-:W-:Y:S02]  /*2b840*/  STL [R1+0x9a8], R17 ;  /* 0x0009a81101007387 */ /* 0x000fe40000100800 */
[----:B------:R-:W-:Y:S02]  /*2b850*/  STL [R1+0x97c], R18 ;  /* 0x00097c1201007387 */ /* 0x000fe40000100800 */
[--C-:B------:R-:W-:Y:S01]  /*2b860*/  IMAD.X R27, R27, 0x1, R0.reuse, P5 ;  /* 0x000000011b1b7824 */ /* 0x100fe200028e0600 */
[----:B------:R-:W-:Y:S01]  /*2b870*/  STL [R1+0x9a0], R19 ;  /* 0x0009a01301007387 */ /* 0x000fe20000100800 */
[----:B------:R-:W-:Y:S01]  /*2b880*/  IADD3 R8, P5, R8, R5, RZ ;  /* 0x0000000508087210 */ /* 0x000fe20007fbe0ff */
[----:B------:R-:W-:Y:S02]  /*2b890*/  STL [R1+0x974], R3 ;  /* 0x0009740301007387 */ /* 0x000fe40000100800 */
[----:B------:R-:W-:Y:S01]  /*2b8a0*/  STL [R1+0x998], R9 ;  /* 0x0009980901007387 */ /* 0x000fe20000100800 */
[----:B------:R-:W-:Y:S01]  /*2b8b0*/  STL [R1+0x96c], R26 ;  /* 0x00096c1a01007387 */ /* 0x000fe20000100800 */
[----:B------:R-:W-:Y:S02]  /*2b8c0*/  STL [R1+0x990], R27 ;  /* 0x0009901b01007387 */ /* 0x000fe40000100800 */
        /* <DEDUP_REMOVED lines=8> */
[----:B------:R-:W-:-:S02]  /*2b950*/  IMAD.X R25, R25, 0x1, R0, P5 ;  /* 0x0000000119197824 */ /* 0x000fc400028e0600 */
[----:B------:R-:W-:Y:S01]  /*2b960*/  STL [R1+0x944], R13 ;  /* 0x0009440d01007387 */ /* 0x000fe20000100800 */
[-C--:B------:R-:W-:Y:S01]  /*2b970*/  IADD3 R12, P5, R12, R5.reuse, RZ ;  /* 0x000000050c0c7210 */ /* 0x080fe20007fbe0ff */
[----:B------:R-:W-:Y:S01]  /*2b980*/  STL [R1+0x968], R28 ;  /* 0x0009681c01007387 */ /* 0x000fe20000100800 */
[----:B------:R-:W-:Y:S02]  /*2b990*/  STL [R1+0x93c], R29 ;  /* 0x00093c1d01007387 */ /* 0x000fe40000100800 */
[----:B------:R0:W-:Y:S02]  /*2b9a0*/  STL [R1+0xf0c], R0 ;  /* 0x000f0c0001007387 */ /* 0x0001e40000100800 */
[----:B------:R-:W-:Y:S01]  /*2b9b0*/  STL [R1+0x960], R25 ;  /* 0x0009601901007387 */ /* 0x000fe20000100800 */
        /* <DEDUP_REMOVED lines=8> */
[----:B--2---:R-:W-:-:S03]  /*2ba40*/  IADD3 R0, P6, R0, R5, RZ ;  /* 0x0000000500007210 */ /* 0x004fc60007fde0ff */
        /* <DEDUP_REMOVED lines=30> */
[----:B--2---:R-:W-:-:S05]  /*2bc30*/  IMAD.X R4, R4, 0x1, R0, P1 ;  /* 0x0000000104047824 */ /* 0x004fca00008e0600 */
[----:B------:R0:W-:Y:S04]  /*2bc40*/  STL [R1+0x950], R4 ;  /* 0x0009500401007387 */ /* 0x0001e80000100800 */
[----:B0-----:R-:W2:Y:S02]  /*2bc50*/  LDL.LU R4, [R1+0xf08] ;  /* 0x000f080001047983 */ /* 0x001ea40000300800 */
[----:B--2---:R-:W-:-:S05]  /*2bc60*/  IADD3 R4, P1, R4, R5, RZ ;  /* 0x0000000504047210 */ /* 0x004fca0007f3e0ff */
[----:B------:R0:W-:Y:S04]  /*2bc70*/  STL [R1+0x924], R4 ;  /* 0x0009240401007387 */ /* 0x0001e80000100800 */
[----:B0-----:R-:W2:Y:S02]  /*2bc80*/  LDL.LU R4, [R1+0xf04] ;  /* 0x000f040001047983 */ /* 0x001ea40000300800 */
[----:B--2---:R-:W-:-:S05]  /*2bc90*/  IMAD.X R4, R4, 0x1, R0, P2 ;  /* 0x0000000104047824 */ /* 0x004fca00010e0600 */
[----:B------:R0:W-:Y:S04]  /*2bca0*/  STL [R1+0x948], R4 ;  /* 0x0009480401007387 */ /* 0x0001e80000100800 */
[----:B0-----:R-:W2:Y:S01]  /*2bcb0*/  LDL.LU R4, [R1+0xf00] ;  /* 0x000f000001047983 */ /* 0x001ea20000300800 */
[--C-:B---3--:R-:W-:Y:S01]  /*2bcc0*/  IMAD.X R15, R15, 0x1, R0.reuse, P3 ;  /* 0x000000010f0f7824 */ /* 0x108fe200018e0600 */
[-C--:B----4-:R-:W-:Y:S01]  /*2bcd0*/  IADD3 R14, P3, R14, R5.reuse, RZ ;  /* 0x000000050e0e7210 */ /* 0x090fe20007f7e0ff */
        /* <DEDUP_REMOVED lines=18> */
[----:B------:R-:W-:Y:S01]  /*2be00*/  IMAD.X R12, R12, 0x1, R0, P3 ;  /* 0x000000010c0c7824 */ /* 0x000fe200018e0600 */
[----:B------:R-:W-:-:S02]  /*2be10*/  IADD3 R24, P3, R24, R5, RZ ;  /* 0x0000000518187210 */ /* 0x000fc40007f7e0ff */
[----:B--2---:R-:W-:-:S05]  /*2be20*/  IADD3 R4, P2, R4, R5, RZ ;  /* 0x0000000504047210 */ /* 0x004fca0007f5e0ff */
[----:B------:R-:W-:Y:S01]  /*2be30*/  STL [R1+0x91c], R4 ;  /* 0x00091c0401007387 */ /* 0x000fe20000100800 */
[----:B------:R-:W-:Y:S02]  /*2be40*/  STL [R1+0x940], R15 ;  /* 0x0009400f01007387 */ /* 0x000fe40000100800 */
[----:B------:R-:W-:Y:S02]  /*2be50*/  STL [R1+0x914], R14 ;  /* 0x0009140e01007387 */ /* 0x000fe40000100800 */
[----:B------:R-:W-:Y:S01]  /*2be60*/  STL [R1+0x938], R6 ;  /* 0x0009380601007387 */ /* 0x000fe20000100800 */
[----:B------:R-:W-:Y:S01]  /*2be70*/  STL [R1+0x90c], R7 ;  /* 0x00090c0701007387 */ /* 0x000fe20000100800 */
        /* <DEDUP_REMOVED lines=16> */
[----:B------:R-:W-:-:S02]  /*2bf80*/  IMAD.X R29, R29, 0x1, R0, P2 ;  /* 0x000000011d1d7824 */ /* 0x000fc400010e0600 */
[----:B------:R-:W-:Y:S02]  /*2bf90*/  STL [R1+0x8f8], R21 ;  /* 0x0008f81501007387 */ /* 0x000fe40000100800 */
[----:B------:R-:W-:Y:S01]  /*2bfa0*/  STL [R1+0x8cc], R20 ;  /* 0x0008cc1401007387 */ /* 0x000fe20000100800 */
[----:B------:R-:W-:Y:S01]  /*2bfb0*/  IADD3 R25, P2, R25, R5, RZ ;  /* 0x0000000519197210 */ /* 0x000fe20007f5e0ff */
[----:B------:R-:W-:Y:S01]  /*2bfc0*/  STL [R1+0x8f0], R13 ;  /* 0x0008f00d01007387 */ /* 0x000fe20000100800 */
[----:B------:R-:W-:Y:S02]  /*2bfd0*/  STL [R1+0x8c4], R28 ;  /* 0x0008c41c01007387 */ /* 0x000fe40000100800 */
[----:B------:R-:W-:Y:S02]  /*2bfe0*/  STL [R1+0x8e8], R29 ;  /* 0x0008e81d01007387 */ /* 0x000fe40000100800 */
[----:B------:R0:W-:Y:S01]  /*2bff0*/  STL [R1+0xefc], R5 ;  /* 0x000efc0501007387 */ /* 0x0001e20000100800 */
        /* <DEDUP_REMOVED lines=1381> */
[--C-:B------:R-:W-:Y:S02]  /*31650*/  IMAD.X R27, R27, 0x1, R0.reuse, P4 ;  /* 0x000000011b1b7824 */ /* 0x100fe400020e0600 */
[--C-:B------:R-:W-:Y:S02]  /*31660*/  IMAD.X R8, R8, 0x1, R0.reuse, P5 ;  /* 0x0000000108087824 */ /* 0x100fe400028e0600 */
[--C-:B------:R-:W-:Y:S02]  /*31670*/  IMAD.X R11, R11, 0x1, R0.reuse, P1 ;  /* 0x000000010b0b7824 */ /* 0x100fe400008e0600 */
[----:B------:R-:W-:Y:S01]  /*31680*/  IMAD.X R10, R10, 0x1, R0, P6 ;  /* 0x000000010a0a7824 */ /* 0x000fe200030e0600 */
[----:B--2---:R-:W-:-:S05]  /*31690*/  IADD3 R14, P3, R14, R5, RZ ;  /* 0x000000050e0e7210 */ /* 0x004fca0007f7e0ff */
[----:B------:R0:W-:Y:S04]  /*316a0*/  STL [R1+0xc58], R14 ;  /* 0x000c580e01007387 */ /* 0x0001e80000100800 */
[----:B0-----:R0:W5:Y:S01]  /*316b0*/  LDL.LU R14, [R1+0xe1c] ;  /* 0x000e1c00010e7983 */ /* 0x0011620000300800 */
[----:B------:R1:W-:Y:S03]  /*316c0*/  STL [R1+0xc24], R15 ;  /* 0x000c240f01007387 */ /* 0x0003e60000100800 */
[----:B-1----:R0:W5:Y:S01]  /*316d0*/  LDL.LU R15, [R1+0xe18] ;  /* 0x000e1800010f7983 */ /* 0x0021620000300800 */
[----:B------:R1:W-:Y:S03]  /*316e0*/  STL [R1+0xc60], R4 ;  /* 0x000c600401007387 */ /* 0x0003e60000100800 */
[----:B-1----:R0:W5:Y:S01]  /*316f0*/  LDL.LU R4, [R1+0xe14] ;  /* 0x000e140001047983 */ /* 0x0021620000300800 */
[----:B------:R1:W-:Y:S03]  /*31700*/  STL [R1+0xc2c], R26 ;  /* 0x000c2c1a01007387 */ /* 0x0003e60000100800 */
[----:B-1----:R0:W5:Y:S01]  /*31710*/  LDL.LU R26, [R1+0xe10] ;  /* 0x000e1000011a7983 */ /* 0x0021620000300800 */
[----:B------:R1:W-:Y:S02]  /*31720*/  STL [R1+0xc68], R9 ;  /* 0x000c680901007387 */ /* 0x0003e40000100800 */
[----:B------:R-:W-:Y:S01]  /*31730*/  IMAD.X R28, R28, 0x1, R0, P3 ;  /* 0x000000011c1c7824 */ /* 0x000fe200018e0600 */
[----:B-1----:R0:W5:Y:S01]  /*31740*/  LDL.LU R9, [R1+0xe0c] ;  /* 0x000e0c0001097983 */ /* 0x0021620000300800 */
[----:B------:R1:W-:Y:S01]  /*31750*/  STL [R1+0xc34], R3 ;  /* 0x000c340301007387 */ /* 0x0003e20000100800 */
[----:B------:R-:W-:-:S02]  /*31760*/  IADD3 R13, P3, R13, R5, RZ ;  /* 0x000000050d0d7210 */ /* 0x000fc40007f7e0ff */
[----:B-1----:R0:W5:Y:S01]  /*31770*/  LDL.LU R3, [R1+0xe08] ;  /* 0x000e080001037983 */ /* 0x0021620000300800 */
[----:B------:R1:W-:Y:S03]  /*31780*/  STL [R1+0xc70], R23 ;  /* 0x000c701701007387 */ /* 0x0003e60000100800 */
        /* <DEDUP_REMOVED lines=23> */
[----:B------:R0:W-:Y:S02]  /*31900*/  STL [R1+0xca0], R7 ;  /* 0x000ca00701007387 */ /* 0x0001e40000100800 */
[----:B------:R0:W-:Y:S01]  /*31910*/  STL [R1+0xc6c], R16 ;  /* 0x000c6c1001007387 */ /* 0x0001e20000100800 */
[----:B------:R0:W-:Y:S01]  /*31920*/  STL [R1+0xca4], R17 ;  /* 0x000ca41101007387 */ /* 0x0001e20000100800 */
[----:B------:R0:W-:Y:S02]  /*31930*/  STL [R1+0xc74], R18 ;  /* 0x000c741201007387 */ /* 0x0001e40000100800 */
[----:B------:R0:W-:Y:S02]  /*31940*/  STL [R1+0xc7c], R19 ;  /* 0x000c7c1301007387 */ /* 0x0001e40000100800 */
[----:B------:R0:W-:Y:S01]  /*31950*/  STL [R1+0xc84], R27 ;  /* 0x000c841b01007387 */ /* 0x0001e20000100800 */
[----:B------:R0:W-:Y:S01]  /*31960*/  STL [R1+0xc9c], R11 ;  /* 0x000c9c0b01007387 */ /* 0x0001e20000100800 */
[----:B------:R0:W-:Y:S02]  /*31970*/  STL [R1+0xc8c], R8 ;  /* 0x000c8c0801007387 */ /* 0x0001e40000100800 */
[----:B------:R0:W-:Y:S01]  /*31980*/  STL [R1+0xc94], R10 ;  /* 0x000c940a01007387 */ /* 0x0001e20000100800 */
[----:B------:R-:W-:Y:S01]  /*31990*/  @!P0 CALL.REL.NOINC `(.L_x_2) ;  /* 0x0000001000008944 */ /* 0x000fe20003c00000 */
[----:B------:R-:W-:Y:S05]  /*319a0*/  BRA `(.L_x_3) ;  /* 0xfffe15d000007947 */ /* 0x000fea000383ffff */
.L_x_2:
[----:B-----5:R1:W-:Y:S04]  /*319b0*/  STL [R1+0xde4], R20 ;  /* 0x000de41401007387 */ /* 0x0203e80000100800 */
[----:B------:R2:W-:Y:S01]  /*319c0*/  STL [R1+0xde0], R24 ;  /* 0x000de01801007387 */ /* 0x0005e20000100800 */
[----:B-1----:R-:W-:-:S03]  /*319d0*/  IMAD.MOV.U32 R20, RZ, RZ, R4 ;  /* 0x000000ffff147224 */ /* 0x002fc600078e0004 */
[----:B--2---:R-:W2:Y:S04]  /*319e0*/  LDL.LU R24, [R1+0x1ec] ;  /* 0x0001ec0001187983 */ /* 0x004ea80000300800 */
[----:B------:R1:W-:Y:S04]  /*319f0*/  STL [R1+0xddc], R25 ;  /* 0x000ddc1901007387 */ /* 0x0003e80000100800 */
[----:B-1----:R-:W3:Y:S04]  /*31a00*/  LDL.LU R25, [R1+0x1c8] ;  /* 0x0001c80001197983 */ /* 0x002ee80000300800 */
[----:B------:R-:W3:Y:S04]  /*31a10*/  LDL.LU R5, [R1+0x1d8] ;  /* 0x0001d80001057983 */ /* 0x000ee80000300800 */
        /* <DEDUP_REMOVED lines=8> */
[----:B------:R-:W-:-:S03]  /*31aa0*/  F2FP.BF16.PACK_AB R3, R20, R3 ;  /* 0x000000031403723e */ /* 0x000fc600000010ff */
[----:B------:R-:W4:Y:S04]  /*31ab0*/  LDL.LU R19, [R1+0x228] ;  /* 0x0002280001137983 */ /* 0x000f280000300800 */
[----:B------:R-:W4:Y:S04]  /*31ac0*/  LDL.LU R10, [R1+0x238] ;  /* 0x00023800010a7983 */ /* 0x000f280000300800 */
[----:B------:R-:W4:Y:S04]  /*31ad0*/  LDL.LU R27, [R1+0x1e4] ;  /* 0x0001e400011b7983 */ /* 0x000f280000300800 */
[----:B------:R-:W4:Y:S04]  /*31ae0*/  LDL.LU R8, [R1+0x1f4] ;  /* 0x0001f40001087983 */ /* 0x000f280000300800 */
[----:B------:R-:W4:Y:S01]  /*31af0*/  LDL.LU R20, [R1+0xde4] ;  /* 0x000de40001147983 */ /* 0x000f220000300800 */
[----:B--2---:R-:W-:-:S03]  /*31b00*/  F2FP.BF16.PACK_AB R2, R24, R2 ;  /* 0x000000021802723e */ /* 0x004fc600000010ff */
[----:B------:R-:W2:Y:S01]  /*31b10*/  LDL.LU R24, [R1+0xde0] ;  /* 0x000de00001187983 */ /* 0x000ea20000300800 */
[----:B---3--:R-:W-:-:S03]  /*31b20*/  F2FP.BF16.PACK_AB R5, R25, R5 ;  /* 0x000000051905723e */ /* 0x008fc600000010ff */
[----:B------:R-:W2:Y:S01]  /*31b30*/  LDL.LU R25, [R1+0xddc] ;  /* 0x000ddc0001197983 */ /* 0x000ea20000300800 */
[----:B------:R-:W-:Y:S02]  /*31b40*/  F2FP.BF16.PACK_AB R9, R15, R9 ;  /* 0x000000090f09723e */ /* 0x000fe400000010ff */
[----:B------:R-:W-:Y:S02]  /*31b50*/  F2FP.BF16.PACK_AB R15, R14, R26 ;  /* 0x0000001a0e0f723e */ /* 0x000fe400000010ff */
[----:B------:R-:W-:Y:S02]  /*31b60*/  F2FP.BF16.PACK_AB R14, R23, R22 ;  /* 0x00000016170e723e */ /* 0x000fe400000010ff */
[----:B----4-:R-:W-:Y:S02]  /*31b70*/  F2FP.BF16.PACK_AB R4, R0, R4 ;  /* 0x000000040004723e */ /* 0x010fe400000010ff */
[----:B------:R-:W-:Y:S02]  /*31b80*/  F2FP.BF16.PACK_AB R13, R21, R13 ;  /* 0x0000000d150d723e */ /* 0x000fe400000010ff */
[----:B------:R-:W-:-:S02]  /*31b90*/  F2FP.BF16.PACK_AB R12, R29, R12 ;  /* 0x0000000c1d0c723e */ /* 0x000fc400000010ff */
[----:B------:R-:W-:Y:S02]  /*31ba0*/  F2FP.BF16.PACK_AB R7, R6, R7 ;  /* 0x000000070607723e */ /* 0x000fe400000010ff */
[----:B------:R-:W-:Y:S02]  /*31bb0*/  F2FP.BF16.PACK_AB R6, R16, R17 ;  /* 0x000000111006723e */ /* 0x000fe400000010ff */
[----:B------:R-:W-:Y:S02]  /*31bc0*/  F2FP.BF16.PACK_AB R11, R18, R11 ;  /* 0x0000000b120b723e */ /* 0x000fe400000010ff */
[----:B------:R-:W-:Y:S02]  /*31bd0*/  F2FP.BF16.PACK_AB R10, R19, R10 ;  /* 0x0000000a130a723e */ /* 0x000fe400000010ff */
[----:B------:R-:W-:Y:S02]  /*31be0*/  F2FP.BF16.PACK_AB R8, R27, R8 ;  /* 0x000000081b08723e */ /* 0x000fe400000010ff */
[----:B------:R-:W-:-:S02]  /*31bf0*/  F2FP.BF16.PACK_AB R17, R20, R28 ;  /* 0x0000001c1411723e */ /* 0x000fc400000010ff */
[----:B--2---:R-:W-:Y:S02]  /*31c00*/  F2FP.BF16.PACK_AB R16, R25, R24 ;  /* 0x000000181910723e */ /* 0x004fe400000010ff */
.L_x_1:
[----:B------:R-:W2:Y:S04]  /*31c10*/  LDL.LU R21, [R1+0xcd4] ;  /* 0x000cd40001157983 */ /* 0x000ea80000300800 */
[----:B------:R-:W3:Y:S04]  /*31c20*/  LDL.LU R23, [R1+0xcd0] ;  /* 0x000cd00001177983 */ /* 0x000ee80000300800 */
[----:B------:R-:W4:Y:S04]  /*31c30*/  LDL.LU R25, [R1+0x27c] ;  /* 0x00027c0001197983 */ /* 0x000f280000300800 */
[----:B------:R-:W1:Y:S04]  /*31c40*/  S2R R24, SR_TID.X ;  /* 0x0000000000187919 */ /* 0x000e680000002100 */
[----:B------:R-:W5:Y:S01]  /*31c50*/  S2R R18, SR_TID.X ;  /* 0x0000000000127919 */ /* 0x000f620000002100 */
[----:B-1----:R-:W-:Y:S01]  /*31c60*/  SHF.R.S32.HI R19, RZ, 0x4, R24 ;  /* 0x00000004ff137819 */ /* 0x002fe20000011418 */
[----:B0-----:R-:W-:-:S03]  /*31c70*/  IMAD.SHL.U32 R0, R24, 0x4, RZ ;  /* 0x0000000418007824 */ /* 0x001fc600078e00ff */
[----:B------:R-:W-:Y:S02]  /*31c80*/  SGXT R19, R19, 0x1 ;  /* 0x000000011313781a */ /* 0x000fe40000000200 */
[----:B-----5:R-:W-:Y:S02]  /*31c90*/  LOP3.LUT R20, R18, 0x60, RZ, 0xc0, !PT ;  /* 0x0000006012147812 */ /* 0x020fe400078ec0ff */
[----:B------:R-:W-:Y:S01]  /*31ca0*/  LOP3.LUT R18, R0, 0x38, RZ, 0xc0, !PT ;  /* 0x0000003800127812 */ /* 0x000fe200078ec0ff */
[----:B------:R-:W-:Y:S01]  /*31cb0*/  IMAD.SHL.U32 R0, R24, 0x40, RZ ;  /* 0x0000004018007824 */ /* 0x000fe200078e00ff */
[----:B------:R-:W-:-:S03]  /*31cc0*/  LOP3.LUT R19, R19, 0x840, RZ, 0xc0, !PT ;  /* 0x0000084013137812 */ /* 0x000fc600078ec0ff */
[----:B------:R-:W-:Y:S01]  /*31cd0*/  IMAD R18, R20, 0x10, R18 ;  /* 0x0000001014127824 */ /* 0x000fe200078e0212 */
[----:B------:R-:W-:-:S05]  /*31ce0*/  LOP3.LUT R19, R19, 0x40, R0, 0x78, !PT ;  /* 0x0000004013137812 */ /* 0x000fca00078e7800 */
[----:B------:R-:W-:Y:S01]  /*31cf0*/  IMAD.IADD R18, R18, 0x1, R19 ;  /* 0x0000000112127824 */ /* 0x000fe200078e0213 */
[----:B------:R-:W-:Y:S04]  /*31d00*/  BAR.SYNC.DEFER_BLOCKING 0x0 ;  /* 0x0000000000007b1d */ /* 0x000fe80000010000 */
[----:B------:R-:W-:Y:S01]  /*31d10*/  LOP3.LUT R19, R18, 0x8, RZ, 0x3c, !PT ;  /* 0x0000000812137812 */ /* 0x000fe200078e3cff */
[----:B------:R-:W-:-:S05]  /*31d20*/  IMAD.SHL.U32 R20, R24, 0x200, RZ ;  /* 0x0000020018147824 */ /* 0x000fca00078e00ff */
[----:B------:R-:W-:Y:S01]  /*31d30*/  LOP3.LUT R20, R20, 0x1800, RZ, 0xc0, !PT ;  /* 0x0000180014147812 */ /* 0x000fe200078ec0ff */
[----:B------:R-:W-:Y:S04]  /*31d40*/  STS.64 [R18], R16 ;  /* 0x0000001012007388 */ /* 0x000fe80000000a00 */
[----:B------:R-:W-:Y:S04]  /*31d50*/  STS.64 [R18+0x100], R12 ;  /* 0x0001000c12007388 */ /* 0x000fe80000000a00 */
[----:B------:R-:W-:Y:S04]  /*31d60*/  STS.64 [R18+0x80], R14 ;  /* 0x0000800e12007388 */ /* 0x000fe80000000a00 */
[----:B------:R4:W-:Y:S04]  /*31d70*/  STS.64 [R18+0x180], R8 ;  /* 0x0001800812007388 */ /* 0x0009e80000000a00 */
[----:B------:R-:W-:Y:S04]  /*31d80*/  STS.64 [R19+0x1000], R10 ;  /* 0x0010000a13007388 */ /* 0x000fe80000000a00 */
[----:B------:R-:W-:Y:S04]  /*31d90*/  STS.64 [R19+0x1100], R6 ;  /* 0x0011000613007388 */ /* 0x000fe80000000a00 */
[----:B------:R-:W-:Y:S04]  /*31da0*/  STS.64 [R19+0x1080], R4 ;  /* 0x0010800413007388 */ /* 0x000fe80000000a00 */
[----:B------:R0:W-:Y:S01]  /*31db0*/  STS.64 [R19+0x1180], R2 ;  /* 0x0011800213007388 */ /* 0x0001e20000000a00 */
[----:B------:R-:W-:-:S04]  /*31dc0*/  SHF.R.U32.HI R26, RZ, 0x5, R24 ;  /* 0x00000005ff1a7819 */ /* 0x000fc80000011618 */
[----:B------:R-:W-:Y:S02]  /*31dd0*/  SGXT.U32 R26, R26, 0x2 ;  /* 0x000000021a1a781a */ /* 0x000fe40000000000 */
[----:B--2---:R-:W-:Y:S01]  /*31de0*/  LOP3.LUT R22, R21, 0x180, RZ, 0xc0, !PT ;  /* 0x0000018015167812 */ /* 0x004fe200078ec0ff */
[----:B------:R-:W-:-:S03]  /*31df0*/  IMAD.SHL.U32 R21, R24, 0x10, RZ ;  /* 0x0000001018157824 */ /* 0x000fc600078e00ff */
[----:B------:R-:W-:Y:S02]  /*31e00*/  LOP3.LUT R0, R22, 0x48, R24, 0xf8, !PT ;  /* 0x0000004816007812 */ /* 0x000fe400078ef818 */
[----:B------:R-:W-:-:S04]  /*31e10*/  LOP3.LUT R21, R20, 0x70, R21, 0xf8, !PT ;  /* 0x0000007014157812 */ /* 0x000fc800078ef815 */
[----:B------:R-:W-:Y:S01]  /*31e20*/  LOP3.LUT R0, R21, R0, RZ, 0x3c, !PT ;  /* 0x0000000015007212 */ /* 0x000fe200078e3cff */
[----:B------:R-:W-:Y:S06]  /*31e30*/  BAR.SYNC.DEFER_BLOCKING 0x0 ;  /* 0x0000000000007b1d */ /* 0x000fec0000010000 */
[----:B------:R-:W1:Y:S01]  /*31e40*/  LDS.64 R6, [R0] ;  /* 0x0000000000067984 */ /* 0x000e620000000a00 */
[C-C-:B----4-:R-:W-:Y:S02]  /*31e50*/  LOP3.LUT R8, R25.reuse, 0x24, R26.reuse, 0xfe, !PT ;  /* 0x0000002419087812 */ /* 0x150fe400078efe1a */
[----:B0-----:R-:W-:-:S02]  /*31e60*/  LOP3.LUT R2, R25, 0x2c, R26, 0xfe, !PT ;  /* 0x0000002c19027812 */ /* 0x001fc400078efe1a */
[C-C-:B------:R-:W-:Y:S02]  /*31e70*/  LOP3.LUT R11, R25.reuse, 0x48, R26.reuse, 0xfe, !PT ;  /* 0x00000048190b7812 */ /* 0x140fe400078efe1a */
[----:B------:R-:W-:Y:S02]  /*31e80*/  LOP3.LUT R24, R0, 0x8, RZ, 0x3c, !PT ;  /* 0x0000000800187812 */ /* 0x000fe400078e3cff */
[C-C-:B------:R-:W-:Y:S01]  /*31e90*/  LOP3.LUT R10, R25.reuse, 0x50, R26.reuse, 0xfe, !PT ;  /* 0x00000050190a7812 */ /* 0x140fe200078efe1a */
[----:B-1----:R0:W-:Y:S04]  /*31ea0*/  STL [R1+0xddc], R7 ;  /* 0x000ddc0701007387 */ /* 0x0021e80000100800 */
[----:B------:R1:W-:Y:S01]  /*31eb0*/  STL [R1], R8 ;  /* 0x0000000801007387 */ /* 0x0003e20000100800 */
[----:B0-----:R-:W-:-:S05]  /*31ec0*/  LOP3.LUT R7, R25, 0x28, R26, 0xfe, !PT ;  /* 0x0000002819077812 */ /* 0x001fca00078efe1a */
[----:B------:R0:W-:Y:S01]  /*31ed0*/  STL [R1+0x4], R7 ;  /* 0x0000040701007387 */ /* 0x0001e20000100800 */
[----:B-1----:R-:W-:-:S03]  /*31ee0*/  LOP3.LUT R8, R25, 0x34, R26, 0xfe, !PT ;  /* 0x0000003419087812 */ /* 0x002fc600078efe1a */
[----:B------:R1:W-:Y:S01]  /*31ef0*/  STL [R1+0x8], R2 ;  /* 0x0000080201007387 */ /* 0x0003e20000100800 */
[C-C-:B0-----:R-:W-:Y:S02]  /*31f00*/  LOP3.LUT R7, R25.reuse, 0x30, R26.reuse, 0xfe, !PT ;  /* 0x0000003019077812 */ /* 0x141fe400078efe1a */
[----:B-1----:R-:W-:-:S03]  /*31f10*/  LOP3.LUT R2, R25, 0x38, R26, 0xfe, !PT ;  /* 0x0000003819027812 */ /* 0x002fc600078efe1a */
[----:B------:R0:W-:Y:S04]  /*31f20*/  STL [R1+0xc], R7 ;  /* 0x00000c0701007387 */ /* 0x0001e80000100800 */
[----:B------:R-:W-:Y:S04]  /*31f30*/  STL [R1+0x10], R8 ;  /* 0x0000100801007387 */ /* 0x000fe80000100800 */
[----:B------:R1:W-:Y:S01]  /*31f40*/  STL [R1+0x14], R2 ;  /* 0x0000140201007387 */ /* 0x0003e20000100800 */
[----:B0-----:R-:W-:-:S03]  /*31f50*/  LOP3.LUT R7, R25, 0x3c, R26, 0xfe, !PT ;  /* 0x0000003c19077812 */ /* 0x001fc600078efe1a */
[----:B------:R-:W0:Y:S01]  /*31f60*/  LDS.64 R8, [R24] ;  /* 0x0000000018087984 */ /* 0x000e220000000a00 */
[----:B-1----:R-:W-:-:S03]  /*31f70*/  LOP3.LUT R2, R25, 0x40, R26, 0xfe, !PT ;  /* 0x0000004019027812 */ /* 0x002fc600078efe1a */
[----:B------:R-:W-:Y:S04]  /*31f80*/  STL [R1+0x18], R7 ;  /* 0x0000180701007387 */ /* 0x000fe80000100800 */
[----:B------:R1:W-:Y:S04]  /*31f90*/  STL [R1+0x1c], R2 ;  /* 0x00001c0201007387 */ /* 0x0003e80000100800 */
[----:B------:R2:W-:Y:S01]  /*31fa0*/  STL [R1+0x28], R11 ;  /* 0x0000280b01007387 */ /* 0x0005e20000100800 */
[C-C-:B-1----:R-:W-:Y:S02]  /*31fb0*/  LOP3.LUT R2, R25.reuse, 0x4c, R26.reuse, 0xfe, !PT ;  /* 0x0000004c19027812 */ /* 0x142fe400078efe1a */
[----:B--2---:R-:W-:-:S03]  /*31fc0*/  LOP3.LUT R11, R25, 0x54, R26, 0xfe, !PT ;  /* 0x00000054190b7812 */ /* 0x004fc600078efe1a */
[----:B------:R1:W-:Y:S04]  /*31fd0*/  STL [R1+0x2c], R2 ;  /* 0x00002c0201007387 */ /* 0x0003e80000100800 */
[----:B------:R2:W-:Y:S01]  /*31fe0*/  STL [R1+0x30], R10 ;  /* 0x0000300a01007387 */ /* 0x0005e20000100800 */
[C-C-:B------:R-:W-:Y:S02]  /*31ff0*/  LOP3.LUT R12, R25.reuse, 0x60, R26.reuse, 0xfe, !PT ;  /* 0x00000060190c7812 */ /* 0x140fe400078efe1a */
[C-C-:B-1----:R-:W-:Y:S01]  /*32000*/  LOP3.LUT R2, R25.reuse, 0x58, R26.reuse, 0xfe, !PT ;  /* 0x0000005819027812 */ /* 0x142fe200078efe1a */
[----:B------:R-:W-:Y:S01]  /*32010*/  STL [R1+0x34], R11 ;  /* 0x0000340b01007387 */ /* 0x000fe20000100800 */
[----:B--2---:R-:W-:-:S03]  /*32020*/  LOP3.LUT R10, R25, 0x5c, R26, 0xfe, !PT ;  /* 0x0000005c190a7812 */ /* 0x004fc600078efe1a */
[----:B------:R1:W-:Y:S04]  /*32030*/  STL [R1+0x38], R2 ;  /* 0x0000380201007387 */ /* 0x0003e80000100800 */
[----:B------:R-:W-:Y:S04]  /*32040*/  STL [R1+0x3c], R10 ;  /* 0x00003c0a01007387 */ /* 0x000fe80000100800 */
[----:B------:R-:W2:Y:S01]  /*32050*/  LDS.64 R10, [R0+0x200] ;  /* 0x00020000000a7984 */ /* 0x000ea20000000a00 */
[----:B---3--:R-:W-:-:S03]  /*32060*/  ISETP.GE.AND P0, PT, R23, c[0x0][0x178], PT ;  /* 0x00005e0017007a0c */ /* 0x008fc60003f06270 */
[----:B------:R-:W-:Y:S01]  /*32070*/  STL [R1+0x40], R12 ;  /* 0x0000400c01007387 */ /* 0x000fe20000100800 */
[--C-:B-1----:R-:W-:Y:S01]  /*32080*/  LOP3.LUT R2, R25, 0x64, R26.reuse, 0xfe, !PT ;  /* 0x0000006419027812 */ /* 0x102fe200078efe1a */
[----:B------:R-:W-:Y:S02]  /*32090*/  IMAD R3, R23, c[0x0][0x194], RZ ;  /* 0x0000650017037a24 */ /* 0x000fe400078e02ff */
[----:B------:R-:W1:Y:S01]  /*320a0*/  LDS.64 R12, [R24+0x200] ;  /* 0x00020000180c7984 */ /* 0x000e620000000a00 */
[C---:B------:R-:W-:Y:S02]  /*320b0*/  LOP3.LUT R15, R25.reuse, R26, RZ, 0xfc, !PT ;  /* 0x0000001a190f7212 */ /* 0x040fe400078efcff */
[--C-:B------:R-:W-:Y:S01]  /*320c0*/  LOP3.LUT R14, R25, 0x68, R26.reuse, 0xfe, !PT ;  /* 0x00000068190e7812 */ /* 0x100fe200078efe1a */
[----:B------:R3:W-:Y:S01]  /*320d0*/  STL [R1+0x44], R2 ;  /* 0x0000440201007387 */ /* 0x0007e20000100800 */
[C---:B------:R-:W-:Y:S01]  /*320e0*/  ISETP.LT.AND P1, PT, R15.reuse, c[0x0][0x17c], !P0 ;  /* 0x00005f000f007a0c */ /* 0x040fe20004721270 */
[----:B------:R-:W-:Y:S01]  /*320f0*/  IMAD R15, R15, c[0x0][0x198], RZ ;  /* 0x000066000f0f7a24 */ /* 0x000fe200078e02ff */
[----:B------:R-:W-:-:S02]  /*32100*/  LOP3.LUT R16, R25, 0x6c, R26, 0xfe, !PT ;  /* 0x0000006c19107812 */ /* 0x000fc400078efe1a */
[C-C-:B------:R-:W-:Y:S01]  /*32110*/  LOP3.LUT R18, R25.reuse, 0x70, R26.reuse, 0xfe, !PT ;  /* 0x0000007019127812 */ /* 0x140fe200078efe1a */
[----:B------:R4:W-:Y:S01]  /*32120*/  STL [R1+0x4c], R14 ;  /* 0x00004c0e01007387 */ /* 0x0009e20000100800 */
[--C-:B------:R-:W-:Y:S02]  /*32130*/  LOP3.LUT R22, R25, 0x74, R26.reuse, 0xfe, !PT ;  /* 0x0000007419167812 */ /* 0x100fe400078efe1a */
[----:B---3--:R-:W-:Y:S01]  /*32140*/  LEA R2, P2, R3, c[0x0][0x170], 0x1 ;  /* 0x00005c0003027a11 */ /* 0x008fe200078408ff */
[----:B------:R-:W-:Y:S01]  /*32150*/  STL [R1+0x50], R16 ;  /* 0x0000501001007387 */ /* 0x000fe20000100800 */
[----:B------:R-:W-:Y:S02]  /*32160*/  LOP3.LUT R23, R25, 0x4, R26, 0xfe, !PT ;  /* 0x0000000419177812 */ /* 0x000fe400078efe1a */
[----:B------:R-:W-:Y:S01]  /*32170*/  LEA.HI.X.SX32 R3, R3, c[0x0][0x174], 0x1, P2 ;  /* 0x00005d0003037a11 */ /* 0x000fe200010f0eff */
[----:B------:R-:W3:Y:S01]  /*32180*/  LDS.64 R16, [R0+0x400] ;  /* 0x0004000000107984 */ /* 0x000ee20000000a00 */
[----:B----4-:R-:W-:-:S03]  /*32190*/  LEA R14, P2, R15, R2, 0x1 ;  /* 0x000000020f0e7211 */ /* 0x010fc600078408ff */
[----:B------:R-:W-:Y:S01]  /*321a0*/  STL [R1+0x48], R18 ;  /* 0x0000481201007387 */ /* 0x000fe20000100800 */
[C---:B------:R-:W-:Y:S01]  /*321b0*/  ISETP.LT.AND P5, PT, R23.reuse, c[0x0][0x17c], !P0 ;  /* 0x00005f0017007a0c */ /* 0x040fe200047a1270 */
[----:B------:R-:W-:Y:S02]  /*321c0*/  IMAD R23, R23, c[0x0][0x198], RZ ;  /* 0x0000660017177a24 */ /* 0x000fe400078e02ff */
[----:B------:R4:W-:Y:S01]  /*321d0*/  STL [R1+0x54], R22 ;  /* 0x0000541601007387 */ /* 0x0009e20000100800 */
[----:B------:R-:W-:Y:S02]  /*321e0*/  LEA.HI.X.SX32 R15, R15, R3, 0x1, P2 ;  /* 0x000000030f0f7211 */ /* 0x000fe400010f0eff */
[C-C-:B------:R-:W-:Y:S01]  /*321f0*/  LOP3.LUT R21, R25.reuse, 0x8, R26.reuse, 0xfe, !PT ;  /* 0x0000000819157812 */ /* 0x140fe200078efe1a */
[----:B------:R-:W5:Y:S01]  /*32200*/  LDS.64 R18, [R24+0x400] ;  /* 0x0004000018127984 */ /* 0x000f620000000a00 */
[----:B----4-:R-:W-:-:S03]  /*32210*/  LOP3.LUT R22, R25, 0x78, R26, 0xfe, !PT ;  /* 0x0000007819167812 */ /* 0x010fc600078efe1a */
[----:B------:R-:W-:Y:S01]  /*32220*/  @P1 STG.E.U16 [R14.64], R6 ;  /* 0x000000060e001986 */ /* 0x000fe2000c101508 */
[----:B------:R-:W-:-:S03]  /*32230*/  LOP3.LUT R20, R25, 0xc, R26, 0xfe, !PT ;  /* 0x0000000c19147812 */ /* 0x000fc600078efe1a */
[----:B------:R4:W-:Y:S01]  /*32240*/  STL [R1+0x58], R22 ;  /* 0x0000581601007387 */ /* 0x0009e20000100800 */
[----:B------:R-:W-:-:S03]  /*32250*/  LOP3.LUT R5, R25, 0x10, R26, 0xfe, !PT ;  /* 0x0000001019057812 */ /* 0x000fc600078efe1a */
[----:B------:R0:W1:Y:S01]  /*32260*/  LDS.64 R14, [R0+0x600] ;  /* 0x00060000000e7984 */ /* 0x0000620000000a00 */
[C-C-:B------:R-:W-:Y:S02]  /*32270*/  LOP3.LUT R4, R25.reuse, 0x14, R26.reuse, 0xfe, !PT ;  /* 0x0000001419047812 */ /* 0x140fe400078efe1a */
[--C-:B------:R-:W-:Y:S02]  /*32280*/  LOP3.LUT R27, R25, 0x18, R26.reuse, 0xfe, !PT ;  /* 0x00000018191b7812 */ /* 0x100fe400078efe1a */
[----:B----4-:R-:W-:Y:S01]  /*32290*/  LEA R22, P2, R23, R2, 0x1 ;  /* 0x0000000217167211 */ /* 0x010fe200078408ff */
[----:B0-----:R-:W-:Y:S01]  /*322a0*/  IMAD R0, R21, c[0x0][0x198], RZ ;  /* 0x0000660015007a24 */ /* 0x001fe200078e02ff */
[C-C-:B------:R-:W-:Y:S02]  /*322b0*/  LOP3.LUT R28, R25.reuse, 0x1c, R26.reuse, 0xfe, !PT ;  /* 0x0000001c191c7812 */ /* 0x140fe400078efe1a */
[C-C-:B------:R-:W-:Y:S02]  /*322c0*/  LOP3.LUT R29, R25.reuse, 0x20, R26.reuse, 0xfe, !PT ;  /* 0x00000020191d7812 */ /* 0x140fe400078efe1a */
[----:B------:R-:W-:-:S02]  /*322d0*/  LOP3.LUT R7, R25, 0x44, R26, 0xfe, !PT ;  /* 0x0000004419077812 */ /* 0x000fc400078efe1a */
[----:B------:R-:W-:Y:S02]  /*322e0*/  ISETP.LT.AND P3, PT, R21, c[0x0][0x17c], !P0 ;  /* 0x00005f0015007a0c */ /* 0x000fe40004761270 */
[----:B------:R-:W-:Y:S01]  /*322f0*/  LOP3.LUT R25, R25, 0x7c, R26, 0xfe, !PT ;  /* 0x0000007c19197812 */ /* 0x000fe200078efe1a */
[C---:B------:R-:W-:Y:S01]  /*32300*/  IMAD R26, R20.reuse, c[0x0][0x198], RZ ;  /* 0x00006600141a7a24 */ /* 0x040fe200078e02ff */
[-C--:B------:R-:W-:Y:S02]  /*32310*/  LEA.HI.X.SX32 R23, R23, R3.reuse, 0x1, P2 ;  /* 0x0000000317177211 */ /* 0x080fe400010f0eff */
[----:B------:R-:W-:Y:S02]  /*32320*/  ISETP.LT.AND P4, PT, R20, c[0x0][0x17c], !P0 ;  /* 0x00005f0014007a0c */ /* 0x000fe40004781270 */
[C---:B------:R-:W-:Y:S01]  /*32330*/  LEA R20, P1, R0.reuse, R2, 0x1 ;  /* 0x0000000200147211 */ /* 0x040fe200078208ff */
[----:B------:R0:W-:Y:S03]  /*32340*/  @P5 STG.E.U16 [R22.64], R8 ;  /* 0x0000000816005986 */ /* 0x0001e6000c101508 */
[----:B------:R-:W-:Y:S01]  /*32350*/  LEA.HI.X.SX32 R21, R0, R3, 0x1, P1 ;  /* 0x0000000300157211 */ /* 0x000fe200008f0eff */
[----:B------:R-:W-:Y:S01]  /*32360*/  IMAD R0, R4, c[0x0][0x198], RZ ;  /* 0x0000660004007a24 */ /* 0x000fe200078e02ff */
[----:B------:R-:W-:-:S02]  /*32370*/  ISETP.LT.AND P2, PT, R5, c[0x0][0x17c], !P0 ;  /* 0x00005f0005007a0c */ /* 0x000fc40004741270 */
[C---:B0-----:R-:W-:Y:S01]  /*32380*/  LEA R22, P5, R26.reuse, R2, 0x1 ;  /* 0x000000021a167211 */ /* 0x041fe200078a08ff */
[----:B--2---:R0:W-:Y:S03]  /*32390*/  @P3 STG.E.U16 [R20.64], R10 ;  /* 0x0000000a14003986 */ /* 0x0041e6000c101508 */
[----:B------:R-:W-:Y:S01]  /*323a0*/  LEA.HI.X.SX32 R23, R26, R3, 0x1, P5 ;  /* 0x000000031a177211 */ /* 0x000fe200028f0eff */
[----:B------:R-:W-:Y:S01]  /*323b0*/  IMAD R5, R5, c[0x0][0x198], RZ ;  /* 0x0000660005057a24 */ /* 0x000fe200078e02ff */
[----:B------:R-:W-:Y:S01]  /*323c0*/  STL [R1+0x24], R25 ;  /* 0x0000241901007387 */ /* 0x000fe20000100800 */
[----:B------:R-:W-:-:S03]  /*323d0*/  ISETP.LT.AND P1, PT, R4, c[0x0][0x17c], !P0 ;  /* 0x00005f0004007a0c */ /* 0x000fc60004721270 */
[----:B------:R-:W2:Y:S01]  /*323e0*/  LDL.LU R26, [R1+0x4] ;  /* 0x00000400011a7983 */ /* 0x000ea20000300800 */
[----:B0-----:R-:W-:-:S03]  /*323f0*/  LEA R20, P5, R0, R2, 0x1 ;  /* 0x0000000200147211 */ /* 0x001fc600078a08ff */
[----:B-1----:R0:W-:Y:S01]  /*32400*/  @P4 STG.E.U16 [R22.64], R12 ;  /* 0x0000000c16004986 */ /* 0x0021e2000c101508 */
[C---:B------:R-:W-:Y:S02]  /*32410*/  LEA R4, P6, R5.reuse, R2, 0x1 ;  /* 0x0000000205047211 */ /* 0x040fe400078c08ff */
[-C--:B------:R-:W-:Y:S01]  /*32420*/  LEA.HI.X.SX32 R21, R0, R3.reuse, 0x1, P5 ;  /* 0x0000000300157211 */ /* 0x080fe200028f0eff */
[----:B------:R-:W1:Y:S01]  /*32430*/  LDS.64 R24, [R24+0x600] ;  /* 0x0006000018187984 */ /* 0x000e620000000a00 */
[----:B------:R-:W-:-:S03]  /*32440*/  LEA.HI.X.SX32 R5, R5, R3, 0x1, P6 ;  /* 0x0000000305057211 */ /* 0x000fc600030f0eff */
[----:B0-----:R-:W4:Y:S04]  /*32450*/  LDL.LU R22, [R1+0xc] ;  /* 0x00000c0001167983 */ /* 0x001f280000300800 */
[----:B------:R-:W2:Y:S04]  /*32460*/  LDL.LU R23, [R1+0x10] ;  /* 0x0000100001177983 */ /* 0x000ea80000300800 */
[----:B------:R-:W2:Y:S04]  /*32470*/  LDL.LU R0, [R1] ;  /* 0x0000000001007983 */ /* 0x000ea80000300800 */
[----:B---3--:R-:W-:Y:S01]  /*32480*/  @P2 STG.E.U16 [R4.64], R16 ;  /* 0x0000001004002986 */ /* 0x008fe2000c101508 */
[C---:B------:R-:W-:Y:S01]  /*32490*/  ISETP.LT.AND P2, PT, R28.reuse, c[0x0][0x17c], !P0 ;  /* 0x00005f001c007a0c */ /* 0x040fe20004741270 */
[----:B------:R-:W-:-:S02]  /*324a0*/  IMAD R28, R28, c[0x0][0x198], RZ ;  /* 0x000066001c1c7a24 */ /* 0x000fc400078e02ff */
[----:B-----5:R0:W-:Y:S03]  /*324b0*/  @P1 STG.E.U16 [R20.64], R18 ;  /* 0x0000001214001986 */ /* 0x0201e6000c101508 */
[----:B0-----:R-:W-:-:S04]  /*324c0*/  LEA R20, P5, R28, R2, 0x1 ;  /* 0x000000021c147211 */ /* 0x001fc800078a08ff */
[----:B------:R-:W-:Y:S02]  /*324d0*/  LEA.HI.X.SX32 R21, R28, R3, 0x1, P5 ;  /* 0x000000031c157211 */ /* 0x000fe400028f0eff */
[----:B------:R-:W3:Y:S01]  /*324e0*/  LDL.LU R28, [R1+0x8] ;  /* 0x00000800011c7983 */ /* 0x000ee20000300800 */
[C---:B------:R-:W-:Y:S01]  /*324f0*/  ISETP.LT.AND P3, PT, R27.reuse, c[0x0][0x17c], !P0 ;  /* 0x00005f001b007a0c */ /* 0x040fe20004761270 */
[----:B------:R-:W-:-:S05]  /*32500*/  IMAD R27, R27, c[0x0][0x198], RZ ;  /* 0x000066001b1b7a24 */ /* 0x000fca00078e02ff */
[-C--:B------:R-:W-:Y:S02]  /*32510*/  LEA R4, P4, R27, R2.reuse, 0x1 ;  /* 0x000000021b047211 */ /* 0x080fe400078808ff */
[----:B------:R-:W-:Y:S02]  /*32520*/  ISETP.LT.AND P1, PT, R29, c[0x0][0x17c], !P0 ;  /* 0x00005f001d007a0c */ /* 0x000fe40004721270 */
[----:B------:R-:W-:Y:S01]  /*32530*/  LEA.HI.X.SX32 R5, R27, R3, 0x1, P4 ;  /* 0x000000031b057211 */ /* 0x000fe200020f0eff */
[----:B------:R-:W-:Y:S01]  /*32540*/  IMAD R29, R29, c[0x0][0x198], RZ ;  /* 0x000066001d1d7a24 */ /* 0x000fe200078e02ff */
[----:B------:R-:W-:Y:S01]  /*32550*/  PRMT R6, R6, 0x7632, R6 ;  /* 0x0000763206067816 */ /* 0x000fe20000000006 */
[----:B------:R-:W5:Y:S04]  /*32560*/  LDL.LU R27, [R1+0x18] ;  /* 0x00001800011b7983 */ /* 0x000f680000300800 */
[----:B------:R0:W-:Y:S04]  /*32570*/  @P3 STG.E.U16 [R4.64], R14 ;  /* 0x0000000e04003986 */ /* 0x0001e8000c101508 */
[----:B-1----:R1:W-:Y:S01]  /*32580*/  @P2 STG.E.U16 [R20.64], R24 ;  /* 0x0000001814002986 */ /* 0x0023e2000c101508 */
[----:B0-----:R-:W-:-:S04]  /*32590*/  LEA R4, P3, R29, R2, 0x1 ;  /* 0x000000021d047211 */ /* 0x001fc800078608ff */
[----:B------:R-:W-:-:S05]  /*325a0*/  LEA.HI.X.SX32 R5, R29, R3, 0x1, P3 ;  /* 0x000000031d057211 */ /* 0x000fca00018f0eff */
[----:B------:R0:W-:Y:S01]  /*325b0*/  @P1 STG.E.U16 [R4.64], R6 ;  /* 0x0000000604001986 */ /* 0x0001e2000c101508 */
[----:B------:R-:W-:Y:S02]  /*325c0*/  PRMT R8, R8, 0x7632, R8 ;  /* 0x0000763208087816 */ /* 0x000fe40000000008 */
[----:B------:R-:W-:Y:S02]  /*325d0*/  PRMT R10, R10, 0x7632, R10 ;  /* 0x000076320a0a7816 */ /* 0x000fe4000000000a */
[----:B------:R-:W-:Y:S02]  /*325e0*/  PRMT R12, R12, 0x7632, R12 ;  /* 0x000076320c0c7816 */ /* 0x000fe4000000000c */
[----:B------:R-:W-:Y:S02]  /*325f0*/  PRMT R16, R16, 0x7632, R16 ;  /* 0x0000763210107816 */ /* 0x000fe40000000010 */
[C---:B--2---:R-:W-:Y:S01]  /*32600*/  ISETP.LT.AND P4, PT, R0.reuse, c[0x0][0x17c], !P0 ;  /* 0x00005f0000007a0c */ /* 0x044fe20004781270 */
[----:B------:R-:W-:-:S05]  /*32610*/  IMAD R0, R0, c[0x0][0x198], RZ ;  /* 0x0000660000007a24 */ /* 0x000fca00078e02ff */
[----:B-1----:R-:W-:-:S04]  /*32620*/  LEA R20, P2, R0, R2, 0x1 ;  /* 0x0000000200147211 */ /* 0x002fc800078408ff */
[-C--:B------:R-:W-:Y:S01]  /*32630*/  LEA.HI.X.SX32 R21, R0, R3.reuse, 0x1, P2 ;  /* 0x0000000300157211 */ /* 0x080fe200010f0eff */
[C---:B------:R-:W-:Y:S01]  /*32640*/  IMAD R0, R26.reuse, c[0x0][0x198], RZ ;  /* 0x000066001a007a24 */ /* 0x040fe200078e02ff */
[----:B------:R-:W-:Y:S02]  /*32650*/  ISETP.LT.AND P2, PT, R26, c[0x0][0x17c], !P0 ;  /* 0x00005f001a007a0c */ /* 0x000fe40004741270 */
[----:B------:R-:W2:Y:S02]  /*32660*/  LDL.LU R26, [R1+0x1c] ;  /* 0x00001c00011a7983 */ /* 0x000ea40000300800 */
[C---:B0-----:R-:W-:Y:S02]  /*32670*/  LEA R4, P3, R0.reuse, R2, 0x1 ;  /* 0x0000000200047211 */ /* 0x041fe400078608ff */
[----:B------:R-:W-:Y:S02]  /*32680*/  @P4 STG.E.U16 [R20.64], R8 ;  /* 0x0000000814004986 */ /* 0x000fe4000c101508 */
[----:B------:R-:W-:-:S02]  /*32690*/  LEA.HI.X.SX32 R5, R0, R3, 0x1, P3 ;  /* 0x0000000300057211 */ /* 0x000fc400018f0eff */
[----:B------:R-:W2:Y:S01]  /*326a0*/  LDL.LU R29, [R1+0x30] ;  /* 0x00003000011d7983 */ /* 0x000ea20000300800 */
[----:B---3--:R-:W-:-:S03]  /*326b0*/  IMAD R6, R28, c[0x0][0x198], RZ ;  /* 0x000066001c067a24 */ /* 0x008fc600078e02ff */
[----:B------:R0:W-:Y:S01]  /*326c0*/  @P2 STG.E.U16 [R4.64], R10 ;  /* 0x0000000a04002986 */ /* 0x0001e2000c101508 */
[----:B------:R-:W-:-:S03]  /*326d0*/  ISETP.LT.AND P1, PT, R28, c[0x0][0x17c], !P0 ;  /* 0x00005f001c007a0c */ /* 0x000fc60004721270 */
[----:B------:R-:W3:Y:S01]  /*326e0*/  LDL.LU R28, [R1+0x34] ;  /* 0x00003400011c7983 */ /* 0x000ee20000300800 */
[----:B0-----:R-:W-:-:S03]  /*326f0*/  LEA R4, P2, R6, R2, 0x1 ;  /* 0x0000000206047211 */ /* 0x001fc600078408ff */
[----:B------:R-:W3:Y:S01]  /*32700*/  LDL.LU R10, [R1+0x2c] ;  /* 0x00002c00010a7983 */ /* 0x000ee20000300800 */
[----:B------:R-:W-:-:S03]  /*32710*/  LEA.HI.X.SX32 R5, R6, R3, 0x1, P2 ;  /* 0x0000000306057211 */ /* 0x000fc600010f0eff */
[----:B------:R-:W3:Y:S01]  /*32720*/  LDL.LU R6, [R1+0x14] ;  /* 0x0000140001067983 */ /* 0x000ee20000300800 */
[C---:B----4-:R-:W-:Y:S01]  /*32730*/  IMAD R0, R22.reuse, c[0x0][0x198], RZ ;  /* 0x0000660016007a24 */ /* 0x050fe200078e02ff */
[----:B------:R-:W-:Y:S01]  /*32740*/  ISETP.LT.AND P4, PT, R22, c[0x0][0x17c], !P0 ;  /* 0x00005f0016007a0c */ /* 0x000fe20004781270 */
[----:B------:R-:W-:-:S03]  /*32750*/  IMAD R8, R23, c[0x0][0x198], RZ ;  /* 0x0000660017087a24 */ /* 0x000fc600078e02ff */
[-C--:B------:R-:W-:Y:S01]  /*32760*/  LEA R20, P5, R0, R2.reuse, 0x1 ;  /* 0x0000000200147211 */ /* 0x080fe200078a08ff */
[----:B------:R0:W-:Y:S01]  /*32770*/  @P1 STG.E.U16 [R4.64], R12 ;  /* 0x0000000c04001986 */ /* 0x0001e2000c101508 */
[----:B------:R-:W-:Y:S02]  /*32780*/  LEA R22, P6, R8, R2, 0x1 ;  /* 0x0000000208167211 */ /* 0x000fe400078c08ff */
[-C--:B------:R-:W-:Y:S02]  /*32790*/  LEA.HI.X.SX32 R21, R0, R3.reuse, 0x1, P5 ;  /* 0x0000000300157211 */ /* 0x080fe400028f0eff */
[----:B------:R-:W-:Y:S02]  /*327a0*/  ISETP.LT.AND P3, PT, R23, c[0x0][0x17c], !P0 ;  /* 0x00005f0017007a0c */ /* 0x000fe40004761270 */
[----:B------:R-:W-:Y:S01]  /*327b0*/  LEA.HI.X.SX32 R23, R8, R3, 0x1, P6 ;  /* 0x0000000308177211 */ /* 0x000fe200030f0eff */
[----:B------:R1:W-:Y:S04]  /*327c0*/  @P4 STG.E.U16 [R20.64], R16 ;  /* 0x0000001014004986 */ /* 0x0003e8000c101508 */
[----:B0-----:R-:W4:Y:S01]  /*327d0*/  LDL.LU R12, [R1+0x28] ;  /* 0x00002800010c7983 */ /* 0x001f220000300800 */
[C---:B------:R-:W-:Y:S01]  /*327e0*/  ISETP.LT.AND P4, PT, R7.reuse, c[0x0][0x17c], !P0 ;  /* 0x00005f0007007a0c */ /* 0x040fe20004781270 */
[----:B------:R-:W-:-:S02]  /*327f0*/  IMAD R8, R7, c[0x0][0x198], RZ ;  /* 0x0000660007087a24 */ /* 0x000fc400078e02ff */
[----:B------:R-:W4:Y:S01]  /*32800*/  LDL.LU R7, [R1+0xddc] ;  /* 0x000ddc0001077983 */ /* 0x000f220000300800 */
[----:B------:R-:W-:-:S05]  /*32810*/  PRMT R18, R18, 0x7632, R18 ;  /* 0x0000763212127816 */ /* 0x000fca0000000012 */
[----:B------:R0:W-:Y:S01]  /*32820*/  @P3 STG.E.U16 [R22.64], R18 ;  /* 0x0000001216003986 */ /* 0x0001e2000c101508 */
[C---:B-----5:R-:W-:Y:S02]  /*32830*/  ISETP.LT.AND P3, PT, R27.reuse, c[0x0][0x17c], !P0 ;  /* 0x00005f001b007a0c */ /* 0x060fe40004761270 */
[----:B------:R-:W-:Y:S02]  /*32840*/  PRMT R14, R14, 0x7632, R14 ;  /* 0x000076320e0e7816 */ /* 0x000fe4000000000e */
[----:B------:R-:W-:Y:S01]  /*32850*/  PRMT R24, R24, 0x7632, R24 ;  /* 0x0000763218187816 */ /* 0x000fe20000000018 */
[C---:B--2---:R-:W-:Y:S01]  /*32860*/  IMAD R0, R26.reuse, c[0x0][0x198], RZ ;  /* 0x000066001a007a24 */ /* 0x044fe200078e02ff */
[----:B------:R-:W-:Y:S01]  /*32870*/  ISETP.LT.AND P2, PT, R26, c[0x0][0x17c], !P0 ;  /* 0x00005f001a007a0c */ /* 0x000fe20004741270 */
[C---:B---3--:R-:W-:Y:S01]  /*32880*/  IMAD R5, R6.reuse, c[0x0][0x198], RZ ;  /* 0x0000660006057a24 */ /* 0x048fe200078e02ff */
[----:B------:R-:W-:Y:S01]  /*32890*/  ISETP.LT.AND P1, PT, R6, c[0x0][0x17c], !P0 ;  /* 0x00005f0006007a0c */ /* 0x000fe20004721270 */
[----:B------:R-:W-:-:S03]  /*328a0*/  IMAD R6, R27, c[0x0][0x198], RZ ;  /* 0x000066001b067a24 */ /* 0x000fc600078e02ff */
[CC--:B------:R-:W-:Y:S02]  /*328b0*/  LEA R4, P6, R5.reuse, R2.reuse, 0x1 ;  /* 0x0000000205047211 */ /* 0x0c0fe400078c08ff */
[-C--:B-1----:R-:W-:Y:S02]  /*328c0*/  LEA R20, P5, R6, R2.reuse, 0x1 ;  /* 0x0000000206147211 */ /* 0x082fe400078a08ff */
[-C--:B------:R-:W-:Y:S02]  /*328d0*/  LEA.HI.X.SX32 R5, R5, R3.reuse, 0x1, P6 ;  /* 0x0000000305057211 */ /* 0x080fe400030f0eff */
[-C--:B0-----:R-:W-:Y:S02]  /*328e0*/  LEA R22, P6, R0, R2.reuse, 0x1 ;  /* 0x0000000200167211 */ /* 0x081fe400078c08ff */
[----:B------:R-:W-:Y:S02]  /*328f0*/  LEA.HI.X.SX32 R21, R6, R3, 0x1, P5 ;  /* 0x0000000306157211 */ /* 0x000fe400028f0eff */
[----:B------:R-:W-:-:S02]  /*32900*/  LEA R26, P5, R8, R2, 0x1 ;  /* 0x00000002081a7211 */ /* 0x000fc400078a08ff */
[-C--:B------:R-:W-:Y:S01]  /*32910*/  LEA.HI.X.SX32 R23, R0, R3.reuse, 0x1, P6 ;  /* 0x0000000300177211 */ /* 0x080fe200030f0eff */
[----:B------:R0:W-:Y:S01]  /*32920*/  @P1 STG.E.U16 [R4.64], R14 ;  /* 0x0000000e04001986 */ /* 0x0001e2000c101508 */
[----:B----4-:R-:W-:Y:S01]  /*32930*/  IMAD R0, R12, c[0x0][0x198], RZ ;  /* 0x000066000c007a24 */ /* 0x010fe200078e02ff */
[----:B------:R-:W-:Y:S02]  /*32940*/  LEA.HI.X.SX32 R27, R8, R3, 0x1, P5 ;  /* 0x00000003081b7211 */ /* 0x000fe400028f0eff */
[----:B------:R1:W-:Y:S01]  /*32950*/  @P3 STG.E.U16 [R20.64], R24 ;  /* 0x0000001814003986 */ /* 0x0003e2000c101508 */
[C---:B------:R-:W-:Y:S01]  /*32960*/  ISETP.LT.AND P3, PT, R10.reuse, c[0x0][0x17c], !P0 ;  /* 0x00005f000a007a0c */ /* 0x040fe20004761270 */
[----:B------:R-:W-:Y:S02]  /*32970*/  IMAD R10, R10, c[0x0][0x198], RZ ;  /* 0x000066000a0a7a24 */ /* 0x000fe400078e02ff */
[----:B------:R-:W-:Y:S01]  /*32980*/  IMAD R8, R29, c[0x0][0x198], RZ ;  /* 0x000066001d087a24 */ /* 0x000fe200078e02ff */
[----:B------:R-:W-:Y:S01]  /*32990*/  @P2 STG.E.U16 [R22.64], R7 ;  /* 0x0000000716002986 */ /* 0x000fe2000c101508 */
[----:B0-----:R-:W-:-:S03]  /*329a0*/  LEA R4, P6, R0, R2, 0x1 ;  /* 0x0000000200047211 */ /* 0x001fc600078c08ff */
[----:B------:R-:W2:Y:S04]  /*329b0*/  LDL.LU R14, [R1+0x3c] ;  /* 0x00003c00010e7983 */ /* 0x000ea80000300800 */
[----:B------:R0:W-:Y:S01]  /*329c0*/  @P4 STG.E.U16 [R26.64], R9 ;  /* 0x000000091a004986 */ /* 0x0001e2000c101508 */
[----:B-1----:R-:W-:-:S03]  /*329d0*/  LEA R20, P5, R10, R2, 0x1 ;  /* 0x000000020a147211 */ /* 0x002fc600078a08ff */
[----:B------:R-:W3:Y:S01]  /*329e0*/  LDL.LU R16, [R1+0x44] ;  /* 0x0000440001107983 */ /* 0x000ee20000300800 */
[----:B------:R-:W-:Y:S02]  /*329f0*/  LEA.HI.X.SX32 R5, R0, R3, 0x1, P6 ;  /* 0x0000000300057211 */ /* 0x000fe400030f0eff */
[----:B------:R-:W-:Y:S02]  /*32a00*/  LEA R6, P6, R8, R2, 0x1 ;  /* 0x0000000208067211 */ /* 0x000fe400078c08ff */
[----:B------:R-:W-:Y:S01]  /*32a10*/  ISETP.LT.AND P1, PT, R12, c[0x0][0x17c], !P0 ;  /* 0x00005f000c007a0c */ /* 0x000fe20004721270 */
[----:B0-----:R-:W4:Y:S01]  /*32a20*/  LDL.LU R26, [R1+0x4c] ;  /* 0x00004c00011a7983 */ /* 0x001f220000300800 */
[----:B------:R-:W-:-:S03]  /*32a30*/  ISETP.LT.AND P2, PT, R29, c[0x0][0x17c], !P0 ;  /* 0x00005f001d007a0c */ /* 0x000fc60004741270 */
[----:B------:R-:W5:Y:S01]  /*32a40*/  LDL.LU R27, [R1+0x50] ;  /* 0x00005000011b7983 */ /* 0x000f620000300800 */
[C---:B------:R-:W-:Y:S01]  /*32a50*/  ISETP.LT.AND P4, PT, R28.reuse, c[0x0][0x17c], !P0 ;  /* 0x00005f001c007a0c */ /* 0x040fe20004781270 */
[----:B------:R-:W-:Y:S02]  /*32a60*/  IMAD R12, R28, c[0x0][0x198], RZ ;  /* 0x000066001c0c7a24 */ /* 0x000fe400078e02ff */
[----:B------:R-:W4:Y:S01]  /*32a70*/  LDL.LU R18, [R1+0x48] ;  /* 0x0000480001127983 */ /* 0x000f220000300800 */
[----:B------:R-:W-:-:S03]  /*32a80*/  PRMT R0, R7, 0x7632, R0 ;  /* 0x0000763207007816 */ /* 0x000fc60000000000 */
[----:B------:R-:W4:Y:S01]  /*32a90*/  LDL.LU R24, [R1+0x54] ;  /* 0x0000540001187983 */ /* 0x000f220000300800 */
[----:B------:R-:W-:-:S03]  /*32aa0*/  LEA.HI.X.SX32 R21, R10, R3, 0x1, P5 ;  /* 0x000000030a157211 */ /* 0x000fc600028f0eff */
[----:B------:R-:W4:Y:S01]  /*32ab0*/  LDL.LU R29, [R1+0x58] ;  /* 0x00005800011d7983 */ /* 0x000f220000300800 */
[----:B------:R-:W-:-:S03]  /*32ac0*/  LEA.HI.X.SX32 R7, R8, R3, 0x1, P6 ;  /* 0x0000000308077211 */ /* 0x000fc600030f0eff */
[----:B------:R-:W4:Y:S04]  /*32ad0*/  LDL.LU R28, [R1+0x24] ;  /* 0x00002400011c7983 */ /* 0x000f280000300800 */
[----:B------:R-:W4:Y:S04]  /*32ae0*/  LDL.LU R10, [R1+0x40] ;  /* 0x00004000010a7983 */ /* 0x000f280000300800 */
[----:B------:R-:W5:Y:S01]  /*32af0*/  LDL.LU R8, [R1+0x38] ;  /* 0x0000380001087983 */ /* 0x000f620000300800 */
[----:B------:R-:W-:-:S04]  /*32b00*/  LEA R22, P5, R12, R2, 0x1 ;  /* 0x000000020c167211 */ /* 0x000fc800078a08ff */
[----:B------:R-:W-:Y:S01]  /*32b10*/  LEA.HI.X.SX32 R23, R12, R3, 0x1, P5 ;  /* 0x000000030c177211 */ /* 0x000fe200028f0eff */
[----:B------:R0:W-:Y:S04]  /*32b20*/  @P1 STG.E.U16 [R4.64], R11 ;  /* 0x0000000b04001986 */ /* 0x0001e8000c101508 */
[----:B------:R1:W-:Y:S04]  /*32b30*/  @P3 STG.E.U16 [R20.64], R13 ;  /* 0x0000000d14003986 */ /* 0x0003e8000c101508 */
[----:B------:R1:W-:Y:S04]  /*32b40*/  @P2 STG.E.U16 [R6.64], R17 ;  /* 0x0000001106002986 */ /* 0x0003e8000c101508 */
[----:B------:R-:W-:Y:S01]  /*32b50*/  @P4 STG.E.U16 [R22.64], R19 ;  /* 0x0000001316004986 */ /* 0x000fe2000c101508 */
[----:B0-----:R-:W-:-:S02]  /*32b60*/  PRMT R11, R9, 0x7632, R11 ;  /* 0x00007632090b7816 */ /* 0x001fc4000000000b */
[----:B-1----:R-:W-:Y:S02]  /*32b70*/  PRMT R13, R13, 0x7632, R13 ;  /* 0x000076320d0d7816 */ /* 0x002fe4000000000d */
[----:B------:R-:W-:Y:S02]  /*32b80*/  PRMT R17, R17, 0x7632, R17 ;  /* 0x0000763211117816 */ /* 0x000fe40000000011 */
[C---:B--2---:R-:W-:Y:S01]  /*32b90*/  ISETP.LT.AND P3, PT, R14.reuse, c[0x0][0x17c], !P0 ;  /* 0x00005f000e007a0c */ /* 0x044fe20004761270 */
[----:B------:R-:W-:Y:S01]  /*32ba0*/  IMAD R14, R14, c[0x0][0x198], RZ ;  /* 0x000066000e0e7a24 */ /* 0x000fe200078e02ff */
[C---:B---3--:R-:W-:Y:S01]  /*32bb0*/  ISETP.LT.AND P4, PT, R16.reuse, c[0x0][0x17c], !P0 ;  /* 0x00005f0010007a0c */ /* 0x048fe20004781270 */
[----:B------:R-:W-:Y:S01]  /*32bc0*/  IMAD R16, R16, c[0x0][0x198], RZ ;  /* 0x0000660010107a24 */ /* 0x000fe200078e02ff */
[----:B----4-:R-:W-:Y:S01]  /*32bd0*/  ISETP.LT.AND P2, PT, R10, c[0x0][0x17c], !P0 ;  /* 0x00005f000a007a0c */ /* 0x010fe20004741270 */
[C---:B-----5:R-:W-:Y:S01]  /*32be0*/  IMAD R12, R8.reuse, c[0x0][0x198], RZ ;  /* 0x00006600080c7a24 */ /* 0x060fe200078e02ff */
[----:B------:R-:W-:Y:S01]  /*32bf0*/  ISETP.LT.AND P1, PT, R8, c[0x0][0x17c], !P0 ;  /* 0x00005f0008007a0c */ /* 0x000fe20004721270 */
[----:B------:R-:W-:-:S03]  /*32c00*/  IMAD R10, R10, c[0x0][0x198], RZ ;  /* 0x000066000a0a7a24 */ /* 0x000fc600078e02ff */
[-C--:B------:R-:W-:Y:S02]  /*32c10*/  LEA R4, P6, R12, R2.reuse, 0x1 ;  /* 0x000000020c047211 */ /* 0x080fe400078c08ff */
[-C--:B------:R-:W-:Y:S02]  /*32c20*/  LEA R8, P5, R14, R2.reuse, 0x1 ;  /* 0x000000020e087211 */ /* 0x080fe400078a08ff */
[-C--:B------:R-:W-:Y:S02]  /*32c30*/  LEA.HI.X.SX32 R5, R12, R3.reuse, 0x1, P6 ;  /* 0x000000030c057211 */ /* 0x080fe400030f0eff */
[-C--:B------:R-:W-:Y:S02]  /*32c40*/  LEA R6, P6, R10, R2.reuse, 0x1 ;  /* 0x000000020a067211 */ /* 0x080fe400078c08ff */
[-C--:B------:R-:W-:Y:S01]  /*32c50*/  LEA.HI.X.SX32 R9, R14, R3.reuse, 0x1, P5 ;  /* 0x000000030e097211 */ /* 0x080fe200028f0eff */
[----:B------:R-:W-:Y:S01]  /*32c60*/  IMAD R12, R27, c[0x0][0x198], RZ ;  /* 0x000066001b0c7a24 */ /* 0x000fe200078e02ff */
[----:B------:R-:W-:Y:S01]  /*32c70*/  LEA.HI.X.SX32 R7, R10, R3, 0x1, P6 ;  /* 0x000000030a077211 */ /* 0x000fe200030f0eff */
[----:B------:R-:W-:Y:S01]  /*32c80*/  @P1 STG.E.U16 [R4.64], R15 ;  /* 0x0000000f04001986 */ /* 0x000fe2000c101508 */
[----:B------:R-:W-:Y:S01]  /*32c90*/  LEA R20, P5, R16, R2, 0x1 ;  /* 0x0000000210147211 */ /* 0x000fe200078a08ff */
[----:B------:R-:W-:-:S02]  /*32ca0*/  IMAD R14, R18, c[0x0][0x198], RZ ;  /* 0x00006600120e7a24 */ /* 0x000fc400078e02ff */
[----:B------:R0:W-:Y:S01]  /*32cb0*/  @P3 STG.E.U16 [R8.64], R25 ;  /* 0x0000001908003986 */ /* 0x0001e2000c101508 */
[----:B------:R-:W-:Y:S01]  /*32cc0*/  ISETP.LT.AND P3, PT, R18, c[0x0][0x17c], !P0 ;  /* 0x00005f0012007a0c */ /* 0x000fe20004761270 */
[----:B------:R-:W-:Y:S02]  /*32cd0*/  IMAD R18, R29, c[0x0][0x198], RZ ;  /* 0x000066001d127a24 */ /* 0x000fe400078e02ff */
[----:B------:R1:W-:Y:S01]  /*32ce0*/  @P2 STG.E.U16 [R6.64], R0 ;  /* 0x0000000006002986 */ /* 0x0003e2000c101508 */
[----:B------:R-:W-:Y:S01]  /*32cf0*/  LEA.HI.X.SX32 R21, R16, R3, 0x1, P5 ;  /* 0x0000000310157211 */ /* 0x000fe200028f0eff */
[C---:B------:R-:W-:Y:S01]  /*32d00*/  IMAD R10, R26.reuse, c[0x0][0x198], RZ ;  /* 0x000066001a0a7a24 */ /* 0x040fe200078e02ff */
[----:B------:R-:W-:Y:S01]  /*32d10*/  ISETP.LT.AND P5, PT, R26, c[0x0][0x17c], !P0 ;  /* 0x00005f001a007a0c */ /* 0x000fe200047a1270 */
[----:B------:R-:W-:Y:S02]  /*32d20*/  IMAD R16, R24, c[0x0][0x198], RZ ;  /* 0x0000660018107a24 */ /* 0x000fe400078e02ff */
[----:B------:R2:W-:Y:S01]  /*32d30*/  @P4 STG.E.U16 [R20.64], R11 ;  /* 0x0000000b14004986 */ /* 0x0005e2000c101508 */
[----:B0-----:R-:W-:-:S02]  /*32d40*/  LEA R8, P2, R14, R2, 0x1 ;  /* 0x000000020e087211 */ /* 0x001fc400078408ff */
[----:B-1----:R-:W-:-:S04]  /*32d50*/  LEA R6, P1, R12, R2, 0x1 ;  /* 0x000000020c067211 */ /* 0x002fc800078208ff */
[-C--:B------:R-:W-:Y:S02]  /*32d60*/  LEA.HI.X.SX32 R7, R12, R3.reuse, 0x1, P1 ;  /* 0x000000030c077211 */ /* 0x080fe400008f0eff */
[-C--:B------:R-:W-:Y:S02]  /*32d70*/  LEA R22, P1, R18, R2.reuse, 0x1 ;  /* 0x0000000212167211 */ /* 0x080fe400078208ff */
[----:B------:R-:W-:Y:S02]  /*32d80*/  ISETP.LT.AND P4, PT, R27, c[0x0][0x17c], !P0 ;  /* 0x00005f001b007a0c */ /* 0x000fe40004781270 */
[----:B------:R-:W-:Y:S02]  /*32d90*/  LEA R4, P6, R10, R2, 0x1 ;  /* 0x000000020a047211 */ /* 0x000fe400078c08ff */
[----:B------:R-:W-:Y:S02]  /*32da0*/  LEA.HI.X.SX32 R9, R14, R3, 0x1, P2 ;  /* 0x000000030e097211 */ /* 0x000fe400010f0eff */
[----:B------:R-:W-:-:S02]  /*32db0*/  ISETP.LT.AND P2, PT, R24, c[0x0][0x17c], !P0 ;  /* 0x00005f0018007a0c */ /* 0x000fc40004741270 */
[-C--:B------:R-:W-:Y:S02]  /*32dc0*/  LEA.HI.X.SX32 R23, R18, R3.reuse, 0x1, P1 ;  /* 0x0000000312177211 */ /* 0x080fe400008f0eff */
[----:B------:R-:W-:Y:S02]  /*32dd0*/  ISETP.LT.AND P1, PT, R29, c[0x0][0x17c], !P0 ;  /* 0x00005f001d007a0c */ /* 0x000fe40004721270 */
[----:B------:R-:W-:Y:S02]  /*32de0*/  ISETP.LT.AND P0, PT, R28, c[0x0][0x17c], !P0 ;  /* 0x00005f001c007a0c */ /* 0x000fe40004701270 */
[-C--:B------:R-:W-:Y:S02]  /*32df0*/  LEA.HI.X.SX32 R5, R10, R3.reuse, 0x1, P6 ;  /* 0x000000030a057211 */ /* 0x080fe400030f0eff */
[----:B--2---:R-:W-:Y:S02]  /*32e00*/  LEA R20, P6, R16, R2, 0x1 ;  /* 0x0000000210147211 */ /* 0x004fe400078c08ff */
[----:B------:R-:W-:Y:S01]  /*32e10*/  PRMT R11, R11, 0x7632, R11 ;  /* 0x000076320b0b7816 */ /* 0x000fe2000000000b */
[----:B------:R-:W-:Y:S01]  /*32e20*/  IMAD R0, R28, c[0x0][0x198], RZ ;  /* 0x000066001c007a24 */ /* 0x000fe200078e02ff */
[----:B------:R-:W-:-:S02]  /*32e30*/  LEA.HI.X.SX32 R21, R16, R3, 0x1, P6 ;  /* 0x0000000310157211 */ /* 0x000fc400030f0eff */
[----:B------:R-:W-:Y:S01]  /*32e40*/  PRMT R10, R19, 0x7632, R10 ;  /* 0x00007632130a7816 */ /* 0x000fe2000000000a */
[----:B------:R0:W-:Y:S01]  /*32e50*/  @P5 STG.E.U16 [R4.64], R11 ;  /* 0x0000000b04005986 */ /* 0x0001e2000c101508 */
[----:B------:R-:W-:-:S03]  /*32e60*/  PRMT R15, R15, 0x7632, R15 ;  /* 0x000076320f0f7816 */ /* 0x000fc6000000000f */
[----:B------:R0:W-:Y:S01]  /*32e70*/  @P4 STG.E.U16 [R6.64], R13 ;  /* 0x0000000d06004986 */ /* 0x0001e2000c101508 */
[----:B------:R-:W-:-:S03]  /*32e80*/  LEA R2, P6, R0, R2, 0x1 ;  /* 0x0000000200027211 */ /* 0x000fc600078c08ff */
[----:B------:R0:W-:Y:S04]  /*32e90*/  @P3 STG.E.U16 [R8.64], R17 ;  /* 0x0000001108003986 */ /* 0x0001e8000c101508 */
[----:B------:R0:W-:Y:S01]  /*32ea0*/  @P2 STG.E.U16 [R20.64], R10 ;  /* 0x0000000a14002986 */ /* 0x0001e2000c101508 */
[----:B------:R-:W-:-:S03]  /*32eb0*/  LEA.HI.X.SX32 R3, R0, R3, 0x1, P6 ;  /* 0x0000000300037211 */ /* 0x000fc600030f0eff */
[----:B------:R0:W-:Y:S01]  /*32ec0*/  @P1 STG.E.U16 [R22.64], R15 ;  /* 0x0000000f16001986 */ /* 0x0001e2000c101508 */
[----:B------:R-:W-:Y:S05]  /*32ed0*/  @!P0 EXIT ;  /* 0x000000000000894d */ /* 0x000fea0003800000 */
[----:B------:R-:W-:-:S05]  /*32ee0*/  PRMT R25, R25, 0x7632, R25 ;  /* 0x0000763219197816 */ /* 0x000fca0000000019 */
[----:B------:R-:W-:Y:S01]  /*32ef0*/  STG.E.U16 [R2.64], R25 ;  /* 0x0000001902007986 */ /* 0x000fe2000c101508 */
[----:B------:R-:W-:Y:S05]  /*32f00*/  EXIT ;  /* 0x000000000000794d */ /* 0x000fea0003800000 */
.L_x_4:
[----:B------:R-:W-:-:S00]  /*32f10*/  BRA `(.L_x_4) ;  /* 0xfffffff000007947 */ /* 0x000fc0000383ffff */
[----:B------:R-:W-:-:S00]  /*32f20*/  NOP ;  /* 0x0000000000007918 */ /* 0x000fc00000000000 */
        /* <DEDUP_REMOVED lines=13> */
.L_x_5:


//--------------------- .nv.shared.matmul_kernel  --------------------------
	.section	.nv.shared.matmul_kernel,"aw",@nobits
	.sectionflags	@""
	.align	16
